	.target	sm_90a

	.elftype	@"ET_EXEC"


//--------------------- .note.nv.tkinfo           --------------------------
	.section	.note.nv.tkinfo,"",@"SHT_NOTE"
	.sectionflags	@"SHF_NOTE_NV_TKINFO"
	.tkinfo
        /*0018*/ 	.word	0x00000002
        /*0030*/ 	.string	""
        /*0030*/ 	.string	"ptxas"
        /*0030*/ 	.string	"Cuda compilation tools, release 13.0, V13.0.88"
        /*0030*/ 	.string	"Build cuda_13.0.r13.0/compiler.36424714_0"
        /*0030*/ 	.string	"-arch sm_90a -m 64 "



//--------------------- .note.nv.cuinfo           --------------------------
	.section	.note.nv.cuinfo,"",@"SHT_NOTE"
	.sectionflags	@"SHF_NOTE_NV_CUINFO"
        /*0018*/ 	.short	0x0002
        /*001a*/ 	.short	0x005a
        /*001c*/ 	.short	0x0082
	.zero		2


//--------------------- .nv.info                  --------------------------
	.section	.nv.info,"",@"SHT_CUDA_INFO"
	.align	4


	//----- nvinfo : EIATTR_REGCOUNT
	.align		4
        /*0000*/ 	.byte	0x04, 0x2f
        /*0002*/ 	.short	(.L_15 - .L_14)
	.align		4
.L_14:
        /*0004*/ 	.word	index@(_ZN7cutlass13device_kernelINS_4gemm6kernel13GemmUniversalINS1_17GroupProblemShapeIN4cute5tupleIJiiiEEEEENS1_10collective13CollectiveMmaINS1_39MainloopSm90ArrayTmaGmmaWarpSpecializedILi2ENS6_IJNS5_1CILi2EEENSC_ILi1EEESE_EEENS1_40KernelPtrArrayTmaWarpSpecializedPingpongEEENS6_IJNSC_ILi128EEENSC_ILi256EEESI_EEENS_10bfloat16_tEPNS6_IJlSE_NSC_ILi0EEEEEESL_SO_NS5_8TiledMMAINS5_8MMA_AtomIJNS5_4SM904GMMA28MMA_64x256x16_F32BF16BF16_SSILNSS_5MajorE0ELSU_0ELNSS_7ScaleInE1ELSV_1EEEEEENS5_6LayoutINS6_IJSE_SE_SE_EEENS6_IJSM_SM_SM_EEEEENS6_IJNS5_10UnderscoreES12_S12_EEEEENS5_13SM90_TMA_LOADENS5_14ComposedLayoutINS5_7SwizzleILi3ELi4ELi3EEENS5_18smem_ptr_flag_bitsILi16EEENSY_INS6_IJNSC_ILi8EEENSC_ILi64EEEEEENS6_IJS1C_SE_EEEEEEEvNS5_8identityENS5_23SM90_TMA_LOAD_MULTICASTES1G_vS1H_EENS_8epilogue10collective18CollectiveEpilogueINS1K_30Sm90PtrArrayTmaWarpSpecializedILi4ELi2ELi16ELb1ELb0ELi2EEEJSK_NS6_IJS1C_NSC_ILi32EEEEEENS_6half_tEPNS6_IJSE_lSM_EEES1R_S1T_NS1K_6fusion15FusionCallbacksIS1O_NS1U_17LinearCombinationIS1R_fS1R_fLNS_15FloatRoundStyleE2EEESK_S1Q_JEEES15_NS16_IS18_S1A_NSY_INS6_IJS1C_S1B_EEENS6_IJSE_S1C_EEEEEEENS5_17SM75_U16x8_LDSM_TENS5_14SM90_TMA_STOREES23_NS5_17SM90_U16x8_STSM_TENS5_9Copy_AtomIJNS5_17SM90_U32x4_STSM_NES1R_EEEvEEEvvEEEEvNT_6ParamsE)
        /*0008*/ 	.word	0x000000a8


	//----- nvinfo : EIATTR_FRAME_SIZE
	.align		4
.L_15:
        /*000c*/ 	.byte	0x04, 0x11
        /*000e*/ 	.short	(.L_17 - .L_16)
	.align		4
.L_16:
        /*0010*/ 	.word	index@($__internal_0_$__cuda_sm20_div_u64)
        /*0014*/ 	.word	0x00000dd8


	//----- nvinfo : EIATTR_FRAME_SIZE
	.align		4
.L_17:
        /*0018*/ 	.byte	0x04, 0x11
        /*001a*/ 	.short	(.L_19 - .L_18)
	.align		4
.L_18:
        /*001c*/ 	.word	index@(_ZN7cutlass13device_kernelINS_4gemm6kernel13GemmUniversalINS1_17GroupProblemShapeIN4cute5tupleIJiiiEEEEENS1_10collective13CollectiveMmaINS1_39MainloopSm90ArrayTmaGmmaWarpSpecializedILi2ENS6_IJNS5_1CILi2EEENSC_ILi1EEESE_EEENS1_40KernelPtrArrayTmaWarpSpecializedPingpongEEENS6_IJNSC_ILi128EEENSC_ILi256EEESI_EEENS_10bfloat16_tEPNS6_IJlSE_NSC_ILi0EEEEEESL_SO_NS5_8TiledMMAINS5_8MMA_AtomIJNS5_4SM904GMMA28MMA_64x256x16_F32BF16BF16_SSILNSS_5MajorE0ELSU_0ELNSS_7ScaleInE1ELSV_1EEEEEENS5_6LayoutINS6_IJSE_SE_SE_EEENS6_IJSM_SM_SM_EEEEENS6_IJNS5_10UnderscoreES12_S12_EEEEENS5_13SM90_TMA_LOADENS5_14ComposedLayoutINS5_7SwizzleILi3ELi4ELi3EEENS5_18smem_ptr_flag_bitsILi16EEENSY_INS6_IJNSC_ILi8EEENSC_ILi64EEEEEENS6_IJS1C_SE_EEEEEEEvNS5_8identityENS5_23SM90_TMA_LOAD_MULTICASTES1G_vS1H_EENS_8epilogue10collective18CollectiveEpilogueINS1K_30Sm90PtrArrayTmaWarpSpecializedILi4ELi2ELi16ELb1ELb0ELi2EEEJSK_NS6_IJS1C_NSC_ILi32EEEEEENS_6half_tEPNS6_IJSE_lSM_EEES1R_S1T_NS1K_6fusion15FusionCallbacksIS1O_NS1U_17LinearCombinationIS1R_fS1R_fLNS_15FloatRoundStyleE2EEESK_S1Q_JEEES15_NS16_IS18_S1A_NSY_INS6_IJS1C_S1B_EEENS6_IJSE_S1C_EEEEEEENS5_17SM75_U16x8_LDSM_TENS5_14SM90_TMA_STOREES23_NS5_17SM90_U16x8_STSM_TENS5_9Copy_AtomIJNS5_17SM90_U32x4_STSM_NES1R_EEEvEEEvvEEEEvNT_6ParamsE)
        /*0020*/ 	.word	0x00000dd8


	//----- nvinfo : EIATTR_MIN_STACK_SIZE
	.align		4
.L_19:
        /*0024*/ 	.byte	0x04, 0x12
        /*0026*/ 	.short	(.L_21 - .L_20)
	.align		4
.L_20:
        /*0028*/ 	.word	index@(_ZN7cutlass13device_kernelINS_4gemm6kernel13GemmUniversalINS1_17GroupProblemShapeIN4cute5tupleIJiiiEEEEENS1_10collective13CollectiveMmaINS1_39MainloopSm90ArrayTmaGmmaWarpSpecializedILi2ENS6_IJNS5_1CILi2EEENSC_ILi1EEESE_EEENS1_40KernelPtrArrayTmaWarpSpecializedPingpongEEENS6_IJNSC_ILi128EEENSC_ILi256EEESI_EEENS_10bfloat16_tEPNS6_IJlSE_NSC_ILi0EEEEEESL_SO_NS5_8TiledMMAINS5_8MMA_AtomIJNS5_4SM904GMMA28MMA_64x256x16_F32BF16BF16_SSILNSS_5MajorE0ELSU_0ELNSS_7ScaleInE1ELSV_1EEEEEENS5_6LayoutINS6_IJSE_SE_SE_EEENS6_IJSM_SM_SM_EEEEENS6_IJNS5_10UnderscoreES12_S12_EEEEENS5_13SM90_TMA_LOADENS5_14ComposedLayoutINS5_7SwizzleILi3ELi4ELi3EEENS5_18smem_ptr_flag_bitsILi16EEENSY_INS6_IJNSC_ILi8EEENSC_ILi64EEEEEENS6_IJS1C_SE_EEEEEEEvNS5_8identityENS5_23SM90_TMA_LOAD_MULTICASTES1G_vS1H_EENS_8epilogue10collective18CollectiveEpilogueINS1K_30Sm90PtrArrayTmaWarpSpecializedILi4ELi2ELi16ELb1ELb0ELi2EEEJSK_NS6_IJS1C_NSC_ILi32EEEEEENS_6half_tEPNS6_IJSE_lSM_EEES1R_S1T_NS1K_6fusion15FusionCallbacksIS1O_NS1U_17LinearCombinationIS1R_fS1R_fLNS_15FloatRoundStyleE2EEESK_S1Q_JEEES15_NS16_IS18_S1A_NSY_INS6_IJS1C_S1B_EEENS6_IJSE_S1C_EEEEEEENS5_17SM75_U16x8_LDSM_TENS5_14SM90_TMA_STOREES23_NS5_17SM90_U16x8_STSM_TENS5_9Copy_AtomIJNS5_17SM90_U32x4_STSM_NES1R_EEEvEEEvvEEEEvNT_6ParamsE)
        /*002c*/ 	.word	0x00000dd8
.L_21:


//--------------------- .nv.compat                --------------------------
	.section	.nv.compat,"",@"SHT_CUDA_COMPAT_INFO"
	.align	4
        /*0000*/ 	.byte	0x02, 0x09, 0x01, 0x00, 0x02, 0x02, 0x04, 0x00, 0x02, 0x05, 0x05, 0x00, 0x03, 0x07, 0x01, 0x01
        /*0010*/ 	.byte	0x02, 0x03, 0x03, 0x00, 0x02, 0x06, 0x01, 0x00, 0x04, 0x0b, 0x08, 0x00, 0x00, 0x00, 0x00, 0x00
        /*0020*/ 	.byte	0x00, 0x00, 0x00, 0x00


//--------------------- .nv.info._ZN7cutlass13device_kernelINS_4gemm6kernel13GemmUniversalINS1_17GroupProblemShapeIN4cute5tupleIJiiiEEEEENS1_10collective13CollectiveMmaINS1_39MainloopSm90ArrayTmaGmmaWarpSpecializedILi2ENS6_IJNS5_1CILi2EEENSC_ILi1EEESE_EEENS1_40KernelPtrArrayTmaWarpSpecializedPingpongEEENS6_IJNSC_ILi128EEENSC_ILi256EEESI_EEENS_10bfloat16_tEPNS6_IJlSE_NSC_ILi0EEEEEESL_SO_NS5_8TiledMMAINS5_8MMA_AtomIJNS5_4SM904GMMA28MMA_64x256x16_F32BF16BF16_SSILNSS_5MajorE0ELSU_0ELNSS_7ScaleInE1ELSV_1EEEEEENS5_6LayoutINS6_IJSE_SE_SE_EEENS6_IJSM_SM_SM_EEEEENS6_IJNS5_10UnderscoreES12_S12_EEEEENS5_13SM90_TMA_LOADENS5_14ComposedLayoutINS5_7SwizzleILi3ELi4ELi3EEENS5_18smem_ptr_flag_bitsILi16EEENSY_INS6_IJNSC_ILi8EEENSC_ILi64EEEEEENS6_IJS1C_SE_EEEEEEEvNS5_8identityENS5_23SM90_TMA_LOAD_MULTICASTES1G_vS1H_EENS_8epilogue10collective18CollectiveEpilogueINS1K_30Sm90PtrArrayTmaWarpSpecializedILi4ELi2ELi16ELb1ELb0ELi2EEEJSK_NS6_IJS1C_NSC_ILi32EEEEEENS_6half_tEPNS6_IJSE_lSM_EEES1R_S1T_NS1K_6fusion15FusionCallbacksIS1O_NS1U_17LinearCombinationIS1R_fS1R_fLNS_15FloatRoundStyleE2EEESK_S1Q_JEEES15_NS16_IS18_S1A_NSY_INS6_IJS1C_S1B_EEENS6_IJSE_S1C_EEEEEEENS5_17SM75_U16x8_LDSM_TENS5_14SM90_TMA_STOREES23_NS5_17SM90_U16x8_STSM_TENS5_9Copy_AtomIJNS5_17SM90_U32x4_STSM_NES1R_EEEvEEEvvEEEEvNT_6ParamsE --------------------------
	.section	.nv.info._ZN7cutlass13device_kernelINS_4gemm6kernel13GemmUniversalINS1_17GroupProblemShapeIN4cute5tupleIJiiiEEEEENS1_10collective13CollectiveMmaINS1_39MainloopSm90ArrayTmaGmmaWarpSpecializedILi2ENS6_IJNS5_1CILi2EEENSC_ILi1EEESE_EEENS1_40KernelPtrArrayTmaWarpSpecializedPingpongEEENS6_IJNSC_ILi128EEENSC_ILi256EEESI_EEENS_10bfloat16_tEPNS6_IJlSE_NSC_ILi0EEEEEESL_SO_NS5_8TiledMMAINS5_8MMA_AtomIJNS5_4SM904GMMA28MMA_64x256x16_F32BF16BF16_SSILNSS_5MajorE0ELSU_0ELNSS_7ScaleInE1ELSV_1EEEEEENS5_6LayoutINS6_IJSE_SE_SE_EEENS6_IJSM_SM_SM_EEEEENS6_IJNS5_10UnderscoreES12_S12_EEEEENS5_13SM90_TMA_LOADENS5_14ComposedLayoutINS5_7SwizzleILi3ELi4ELi3EEENS5_18smem_ptr_flag_bitsILi16EEENSY_INS6_IJNSC_ILi8EEENSC_ILi64EEEEEENS6_IJS1C_SE_EEEEEEEvNS5_8identityENS5_23SM90_TMA_LOAD_MULTICASTES1G_vS1H_EENS_8epilogue10collective18CollectiveEpilogueINS1K_30Sm90PtrArrayTmaWarpSpecializedILi4ELi2ELi16ELb1ELb0ELi2EEEJSK_NS6_IJS1C_NSC_ILi32EEEEEENS_6half_tEPNS6_IJSE_lSM_EEES1R_S1T_NS1K_6fusion15FusionCallbacksIS1O_NS1U_17LinearCombinationIS1R_fS1R_fLNS_15FloatRoundStyleE2EEESK_S1Q_JEEES15_NS16_IS18_S1A_NSY_INS6_IJS1C_S1B_EEENS6_IJSE_S1C_EEEEEEENS5_17SM75_U16x8_LDSM_TENS5_14SM90_TMA_STOREES23_NS5_17SM90_U16x8_STSM_TENS5_9Copy_AtomIJNS5_17SM90_U32x4_STSM_NES1R_EEEvEEEvvEEEEvNT_6ParamsE,"",@"SHT_CUDA_INFO"
	.sectionflags	@""
	.align	4


	//----- nvinfo : EIATTR_CUDA_API_VERSION
	.align		4
        /*0000*/ 	.byte	0x04, 0x37
        /*0002*/ 	.short	(.L_23 - .L_22)
.L_22:
        /*0004*/ 	.word	0x00000082


	//----- nvinfo : EIATTR_KPARAM_INFO
	.align		4
.L_23:
        /*0008*/ 	.byte	0x04, 0x17
        /*000a*/ 	.short	(.L_25 - .L_24)
.L_24:
        /*000c*/ 	.word	0x00000000
        /*0010*/ 	.short	0x0000
        /*0012*/ 	.short	0x0070
        /*0014*/ 	.byte	0x00, 0xf0, 0x01, 0x1c


	//----- nvinfo : EIATTR_SPARSE_MMA_MASK
	.align		4
.L_25:
        /*0018*/ 	.byte	0x03, 0x50
        /*001a*/ 	.short	0x0000


	//----- nvinfo : EIATTR_MAXREG_COUNT
	.align		4
        /*001c*/ 	.byte	0x03, 0x1b
        /*001e*/ 	.short	0x00a8


	//----- nvinfo : EIATTR_NUM_BARRIERS
	.align		4
        /*0020*/ 	.byte	0x02, 0x4c
        /*0022*/ 	.byte	0x02
	.zero		1


	//----- nvinfo : EIATTR_EXTERNS
	.align		4
        /*0024*/ 	.byte	0x04, 0x0f
        /*0026*/ 	.short	(.L_27 - .L_26)


	//   ....[0]....
	.align		4
.L_26:
        /*0028*/ 	.word	index@(__assertfail)


	//----- nvinfo : EIATTR_ANNOTATIONS
	.align		4
.L_27:
        /*002c*/ 	.byte	0x04, 0x55
        /*002e*/ 	.short	(.L_29 - .L_28)


	//   ....[0]....
.L_28:
        /*0030*/ 	.word	0x00000001
        /*0034*/ 	.byte	0x00, 0x30, 0x00, 0x00, 0x01, 0x00, 0x00, 0x00, 0x40, 0x32, 0x00, 0x00, 0x01, 0x00, 0x00, 0x00
        /* <DEDUP_REMOVED lines=1531> */
        /*5ff4*/ 	.byte	0x80, 0x00, 0x02, 0x00


	//----- nvinfo : EIATTR_MERCURY_ISA_VERSION
	.align		4
.L_29:
        /*5ff8*/ 	.byte	0x03, 0x5f
        /*5ffa*/ 	.short	0x0101


	//----- nvinfo : EIATTR_INT_WARP_WIDE_INSTR_OFFSETS
	.align		4
        /*5ffc*/ 	.byte	0x04, 0x31
        /*5ffe*/ 	.short	(.L_31 - .L_30)


	//   ....[0]....
.L_30:
        /*6000*/ 	.word	0x00001310


	//   ....[1]....
        /*6004*/ 	.word	0x00001330


	//   ....[2]....
        /*6008*/ 	.word	0x000014a0


	//   ....[3]....
        /*600c*/ 	.word	0x000014b0


	//   ....[4]....
        /*6010*/ 	.word	0x00001500


	//   ....[5]....
        /*6014*/ 	.word	0x00001540


	//   ....[6]....
        /*6018*/ 	.word	0x00001590


	//   ....[7]....
        /*601c*/ 	.word	0x000015b0


	//----- nvinfo : EIATTR_COOP_GROUP_MASK_REGIDS
	.align		4
.L_31:
        /*6020*/ 	.byte	0x04, 0x29
        /*6022*/ 	.short	(.L_33 - .L_32)


	//   ....[0]....
.L_32:
        /*6024*/ 	.word	0xffffffff


	//   ....[1]....
        /*6028*/ 	.word	0xffffffff


	//   ....[2]....
        /*602c*/ 	.word	0xffffffff


	//   ....[3]....
        /*6030*/ 	.word	0xffffffff


	//   ....[4]....
        /*6034*/ 	.word	0xffffffff


	//   ....[5]....
        /*6038*/ 	.word	0xffffffff


	//   ....[6]....
        /*603c*/ 	.word	0xffffffff


	//   ....[7]....
        /*6040*/ 	.word	0xffffffff


	//   ....[8]....
        /*6044*/ 	.word	0xffffffff


	//   ....[9]....
        /*6048*/ 	.word	0xffffffff


	//   ....[10]....
        /*604c*/ 	.word	0xffffffff


	//   ....[11]....
        /*6050*/ 	.word	0xffffffff


	//   ....[12]....
        /*6054*/ 	.word	0xffffffff


	//   ....[13]....
        /*6058*/ 	.word	0xffffffff


	//   ....[14]....
        /*605c*/ 	.word	0xffffffff


	//   ....[15]....
        /*6060*/ 	.word	0xffffffff


	//   ....[16]....
        /*6064*/ 	.word	0xffffffff


	//   ....[17]....
        /*6068*/ 	.word	0xffffffff


	//   ....[18]....
        /*606c*/ 	.word	0xffffffff


	//   ....[19]....
        /*6070*/ 	.word	0xffffffff


	//   ....[20]....
        /*6074*/ 	.word	0xffffffff


	//   ....[21]....
        /*6078*/ 	.word	0xffffffff


	//   ....[22]....
        /*607c*/ 	.word	0xffffffff


	//   ....[23]....
        /*6080*/ 	.word	0xffffffff


	//   ....[24]....
        /*6084*/ 	.word	0xffffffff


	//   ....[25]....
        /*6088*/ 	.word	0xffffffff


	//   ....[26]....
        /*608c*/ 	.word	0xffffffff


	//   ....[27]....
        /*6090*/ 	.word	0xffffffff


	//   ....[28]....
        /*6094*/ 	.word	0xffffffff


	//   ....[29]....
        /*6098*/ 	.word	0xffffffff


	//   ....[30]....
        /*609c*/ 	.word	0xffffffff


	//   ....[31]....
        /*60a0*/ 	.word	0xffffffff


	//   ....[32]....
        /*60a4*/ 	.word	0xffffffff


	//   ....[33]....
        /*60a8*/ 	.word	0xffffffff


	//   ....[34]....
        /*60ac*/ 	.word	0xffffffff


	//   ....[35]....
        /*60b0*/ 	.word	0xffffffff


	//   ....[36]....
        /*60b4*/ 	.word	0xffffffff


	//   ....[37]....
        /*60b8*/ 	.word	0xffffffff


	//   ....[38]....
        /*60bc*/ 	.word	0xffffffff


	//   ....[39]....
        /*60c0*/ 	.word	0xffffffff


	//   ....[40]....
        /*60c4*/ 	.word	0xffffffff


	//   ....[41]....
        /*60c8*/ 	.word	0xffffffff


	//   ....[42]....
        /*60cc*/ 	.word	0xffffffff


	//   ....[43]....
        /*60d0*/ 	.word	0xffffffff


	//   ....[44]....
        /*60d4*/ 	.word	0xffffffff


	//   ....[45]....
        /*60d8*/ 	.word	0xffffffff


	//   ....[46]....
        /*60dc*/ 	.word	0xffffffff


	//   ....[47]....
        /*60e0*/ 	.word	0xffffffff


	//   ....[48]....
        /*60e4*/ 	.word	0xffffffff


	//   ....[49]....
        /*60e8*/ 	.word	0xffffffff


	//   ....[50]....
        /*60ec*/ 	.word	0xffffffff


	//   ....[51]....
        /*60f0*/ 	.word	0xffffffff


	//   ....[52]....
        /*60f4*/ 	.word	0xffffffff


	//   ....[53]....
        /*60f8*/ 	.word	0xffffffff


	//   ....[54]....
        /*60fc*/ 	.word	0xffffffff


	//   ....[55]....
        /*6100*/ 	.word	0xffffffff


	//   ....[56]....
        /*6104*/ 	.word	0xffffffff


	//   ....[57]....
        /*6108*/ 	.word	0xffffffff


	//   ....[58]....
        /*610c*/ 	.word	0xffffffff


	//   ....[59]....
        /*6110*/ 	.word	0xffffffff


	//   ....[60]....
        /*6114*/ 	.word	0xffffffff


	//   ....[61]....
        /*6118*/ 	.word	0xffffffff


	//   ....[62]....
        /*611c*/ 	.word	0xffffffff


	//   ....[63]....
        /*6120*/ 	.word	0xffffffff


	//   ....[64]....
        /*6124*/ 	.word	0xffffffff


	//   ....[65]....
        /*6128*/ 	.word	0xffffffff


	//   ....[66]....
        /*612c*/ 	.word	0xffffffff


	//   ....[67]....
        /*6130*/ 	.word	0xffffffff


	//   ....[68]....
        /*6134*/ 	.word	0xffffffff


	//   ....[69]....
        /*6138*/ 	.word	0xffffffff


	//   ....[70]....
        /*613c*/ 	.word	0xffffffff


	//   ....[71]....
        /*6140*/ 	.word	0xffffffff


	//   ....[72]....
        /*6144*/ 	.word	0xffffffff


	//   ....[73]....
        /*6148*/ 	.word	0xffffffff


	//   ....[74]....
        /*614c*/ 	.word	0xffffffff


	//   ....[75]....
        /*6150*/ 	.word	0xffffffff


	//   ....[76]....
        /*6154*/ 	.word	0xffffffff


	//   ....[77]....
        /*6158*/ 	.word	0xffffffff


	//   ....[78]....
        /*615c*/ 	.word	0xffffffff


	//   ....[79]....
        /*6160*/ 	.word	0x0500000f


	//----- nvinfo : EIATTR_COOP_GROUP_INSTR_OFFSETS
	.align		4
.L_33:
        /*6164*/ 	.byte	0x04, 0x28
        /*6166*/ 	.short	(.L_35 - .L_34)


	//   ....[0]....
.L_34:
        /*6168*/ 	.word	0x00000810


	//   ....[1]....
        /*616c*/ 	.word	0x00000890


	//   ....[2]....
        /*6170*/ 	.word	0x00000d30


	//   ....[3]....
        /*6174*/ 	.word	0x00000ef0


	//   ....[4]....
        /*6178*/ 	.word	0x00001150


	//   ....[5]....
        /*617c*/ 	.word	0x00001190


	//   ....[6]....
        /*6180*/ 	.word	0x00001670


	//   ....[7]....
        /*6184*/ 	.word	0x00001db0


	//   ....[8]....
        /*6188*/ 	.word	0x00001de0


	//   ....[9]....
        /*618c*/ 	.word	0x00001e60


	//   ....[10]....
        /*6190*/ 	.word	0x00001e70


	//   ....[11]....
        /*6194*/ 	.word	0x00001eb0


	//   ....[12]....
        /*6198*/ 	.word	0x00001ed0


	//   ....[13]....
        /*619c*/ 	.word	0x00001f10


	//   ....[14]....
        /*61a0*/ 	.word	0x00001f30


	//   ....[15]....
        /*61a4*/ 	.word	0x00001f70


	//   ....[16]....
        /*61a8*/ 	.word	0x00001f90


	//   ....[17]....
        /*61ac*/ 	.word	0x00002000


	//   ....[18]....
        /*61b0*/ 	.word	0x00002120


	//   ....[19]....
        /*61b4*/ 	.word	0x000021a0


	//   ....[20]....
        /*61b8*/ 	.word	0x00002780


	//   ....[21]....
        /*61bc*/ 	.word	0x00002790


	//   ....[22]....
        /*61c0*/ 	.word	0x000027e0


	//   ....[23]....
        /*61c4*/ 	.word	0x000027f0


	//   ....[24]....
        /*61c8*/ 	.word	0x00002840


	//   ....[25]....
        /*61cc*/ 	.word	0x00002850


	//   ....[26]....
        /*61d0*/ 	.word	0x000028a0


	//   ....[27]....
        /*61d4*/ 	.word	0x000028b0


	//   ....[28]....
        /*61d8*/ 	.word	0x00002900


	//   ....[29]....
        /*61dc*/ 	.word	0x00002910


	//   ....[30]....
        /*61e0*/ 	.word	0x000029a0


	//   ....[31]....
        /*61e4*/ 	.word	0x00002a10


	//   ....[32]....
        /*61e8*/ 	.word	0x00002aa0


	//   ....[33]....
        /*61ec*/ 	.word	0x00002ac0


	//   ....[34]....
        /*61f0*/ 	.word	0x00002ad0


	//   ....[35]....
        /*61f4*/ 	.word	0x00002ae0


	//   ....[36]....
        /*61f8*/ 	.word	0x00002af0


	//   ....[37]....
        /*61fc*/ 	.word	0x00002b00


	//   ....[38]....
        /*6200*/ 	.word	0x00003380


	//   ....[39]....
        /*6204*/ 	.word	0x00003620


	//   ....[40]....
        /*6208*/ 	.word	0x00003990


	//   ....[41]....
        /*620c*/ 	.word	0x0001bea0


	//   ....[42]....
        /*6210*/ 	.word	0x0001c2c0


	//   ....[43]....
        /*6214*/ 	.word	0x0001c660


	//   ....[44]....
        /*6218*/ 	.word	0x0001e3d0


	//   ....[45]....
        /*621c*/ 	.word	0x0001eb00


	//   ....[46]....
        /*6220*/ 	.word	0x0001efd0


	//   ....[47]....
        /*6224*/ 	.word	0x0001ff10


	//   ....[48]....
        /*6228*/ 	.word	0x00020c40


	//   ....[49]....
        /*622c*/ 	.word	0x00020c60


	//   ....[50]....
        /*6230*/ 	.word	0x00020cb0


	//   ....[51]....
        /*6234*/ 	.word	0x00020cd0


	//   ....[52]....
        /*6238*/ 	.word	0x00020d10


	//   ....[53]....
        /*623c*/ 	.word	0x00020d40


	//   ....[54]....
        /*6240*/ 	.word	0x00020d80


	//   ....[55]....
        /*6244*/ 	.word	0x00020db0


	//   ....[56]....
        /*6248*/ 	.word	0x00020df0


	//   ....[57]....
        /*624c*/ 	.word	0x00020e20


	//   ....[58]....
        /*6250*/ 	.word	0x00020eb0


	//   ....[59]....
        /*6254*/ 	.word	0x00020fd0


	//   ....[60]....
        /*6258*/ 	.word	0x00020ff0


	//   ....[61]....
        /*625c*/ 	.word	0x00021650


	//   ....[62]....
        /*6260*/ 	.word	0x00021660


	//   ....[63]....
        /*6264*/ 	.word	0x000216b0


	//   ....[64]....
        /*6268*/ 	.word	0x000216c0


	//   ....[65]....
        /*626c*/ 	.word	0x00021710


	//   ....[66]....
        /*6270*/ 	.word	0x00021720


	//   ....[67]....
        /*6274*/ 	.word	0x00021770


	//   ....[68]....
        /*6278*/ 	.word	0x00021780


	//   ....[69]....
        /*627c*/ 	.word	0x000217d0


	//   ....[70]....
        /*6280*/ 	.word	0x000217e0


	//   ....[71]....
        /*6284*/ 	.word	0x00021870


	//   ....[72]....
        /*6288*/ 	.word	0x000218e0


	//   ....[73]....
        /*628c*/ 	.word	0x00021970


	//   ....[74]....
        /*6290*/ 	.word	0x00021990


	//   ....[75]....
        /*6294*/ 	.word	0x000219a0


	//   ....[76]....
        /*6298*/ 	.word	0x000219b0


	//   ....[77]....
        /*629c*/ 	.word	0x000219c0


	//   ....[78]....
        /*62a0*/ 	.word	0x000219d0


	//   ....[79]....
        /*62a4*/ 	.word	0x000238a0


	//----- nvinfo : EIATTR_REG_RECONFIG
	.align		4
.L_35:
        /*62a8*/ 	.byte	0x01, 0x54
	.zero		2


	//----- nvinfo : EIATTR_SYSCALL_OFFSETS
	.align		4
        /*62ac*/ 	.byte	0x04, 0x46
        /*62ae*/ 	.short	(.L_37 - .L_36)


	//   ....[0]....
.L_36:
        /*62b0*/ 	.word	0x000152a0


	//   ....[1]....
        /*62b4*/ 	.word	0x00015390


	//----- nvinfo : EIATTR_MBARRIER_INSTR_OFFSETS
	.align		4
.L_37:
        /*62b8*/ 	.byte	0x04, 0x39
        /*62ba*/ 	.short	(.L_39 - .L_38)


	//   ....[0]....
.L_38:
        /*62bc*/ 	.word	0x00000c10
        /*62c0*/ 	.word	0x000000ff
        /*62c4*/ 	.word	0x00034400
        /*62c8*/ 	.short	0x0100
        /*62ca*/ 	.byte	0x0b
	.zero		1


	//   ....[1]....
        /*62cc*/ 	.word	0x00000c20
        /*62d0*/ 	.word	0x000000ff
        /*62d4*/ 	.word	0x00034440
        /*62d8*/ 	.short	0x0100
        /*62da*/ 	.byte	0x0b
	.zero		1


	//   ....[2]....
        /*62dc*/ 	.word	0x00000c30
        /*62e0*/ 	.word	0x000000ff
        /*62e4*/ 	.word	0x00034408
        /*62e8*/ 	.short	0x0100
        /*62ea*/ 	.byte	0x0b
	.zero		1


	//   ....[3]....
        /*62ec*/ 	.word	0x00000c40
        /*62f0*/ 	.word	0x000000ff
        /*62f4*/ 	.word	0x00034448
        /*62f8*/ 	.short	0x0100
        /*62fa*/ 	.byte	0x0b
	.zero		1


	//   ....[4]....
        /*62fc*/ 	.word	0x00000c50
        /*6300*/ 	.word	0x000000ff
        /*6304*/ 	.word	0x00034410
        /*6308*/ 	.short	0x0100
        /*630a*/ 	.byte	0x0b
	.zero		1


	//   ....[5]....
        /*630c*/ 	.word	0x00000c60
        /*6310*/ 	.word	0x000000ff
        /*6314*/ 	.word	0x00034450
        /*6318*/ 	.short	0x0100
        /*631a*/ 	.byte	0x0b
	.zero		1


	//   ....[6]....
        /*631c*/ 	.word	0x00000c70
        /*6320*/ 	.word	0x000000ff
        /*6324*/ 	.word	0x00034418
        /*6328*/ 	.short	0x0100
        /*632a*/ 	.byte	0x0b
	.zero		1


	//   ....[7]....
        /*632c*/ 	.word	0x00000c80
        /*6330*/ 	.word	0x000000ff
        /*6334*/ 	.word	0x00034458
        /*6338*/ 	.short	0x0100
        /*633a*/ 	.byte	0x0b
	.zero		1


	//   ....[8]....
        /*633c*/ 	.word	0x00000c90
        /*6340*/ 	.word	0x000000ff
        /*6344*/ 	.word	0x00034420
        /*6348*/ 	.short	0x0100
        /*634a*/ 	.byte	0x0b
	.zero		1


	//   ....[9]....
        /*634c*/ 	.word	0x00000ca0
        /*6350*/ 	.word	0x000000ff
        /*6354*/ 	.word	0x00034460
        /*6358*/ 	.short	0x0100
        /*635a*/ 	.byte	0x0b
	.zero		1


	//   ....[10]....
        /*635c*/ 	.word	0x00000cb0
        /*6360*/ 	.word	0x000000ff
        /*6364*/ 	.word	0x00034428
        /*6368*/ 	.short	0x0100
        /*636a*/ 	.byte	0x0b
	.zero		1


	//   ....[11]....
        /*636c*/ 	.word	0x00000cc0
        /*6370*/ 	.word	0x000000ff
        /*6374*/ 	.word	0x00034468
        /*6378*/ 	.short	0x0100
        /*637a*/ 	.byte	0x0b
	.zero		1


	//   ....[12]....
        /*637c*/ 	.word	0x00000cd0
        /*6380*/ 	.word	0x000000ff
        /*6384*/ 	.word	0x00034430
        /*6388*/ 	.short	0x0100
        /*638a*/ 	.byte	0x0b
	.zero		1


	//   ....[13]....
        /*638c*/ 	.word	0x00000ce0
        /*6390*/ 	.word	0x000000ff
        /*6394*/ 	.word	0x00034470
        /*6398*/ 	.short	0x0100
        /*639a*/ 	.byte	0x0b
	.zero		1


	//   ....[14]....
        /*639c*/ 	.word	0x00000cf0
        /*63a0*/ 	.word	0x000000ff
        /*63a4*/ 	.word	0x00034438
        /*63a8*/ 	.short	0x0100
        /*63aa*/ 	.byte	0x0b
	.zero		1


	//   ....[15]....
        /*63ac*/ 	.word	0x00000d00
        /*63b0*/ 	.word	0x000000ff
        /*63b4*/ 	.word	0x00034478
        /*63b8*/ 	.short	0x0100
        /*63ba*/ 	.byte	0x0b
	.zero		1


	//   ....[16]....
        /*63bc*/ 	.word	0x00000ea0
        /*63c0*/ 	.word	0x000000ff
        /*63c4*/ 	.word	0x00034480
        /*63c8*/ 	.short	0x0100
        /*63ca*/ 	.byte	0x0b
	.zero		1


	//   ....[17]....
        /*63cc*/ 	.word	0x00000eb0
        /*63d0*/ 	.word	0x000000ff
        /*63d4*/ 	.word	0x00034490
        /*63d8*/ 	.short	0x0100
        /*63da*/ 	.byte	0x0b
	.zero		1


	//   ....[18]....
        /*63dc*/ 	.word	0x00000ec0
        /*63e0*/ 	.word	0x000000ff
        /*63e4*/ 	.word	0x00034488
        /*63e8*/ 	.short	0x0100
        /*63ea*/ 	.byte	0x0b
	.zero		1


	//   ....[19]....
        /*63ec*/ 	.word	0x00000ed0
        /*63f0*/ 	.word	0x000000ff
        /*63f4*/ 	.word	0x00034498
        /*63f8*/ 	.short	0x0100
        /*63fa*/ 	.byte	0x0b
	.zero		1


	//   ....[20]....
        /*63fc*/ 	.word	0x000010c0
        /*6400*/ 	.word	0x000000ff
        /*6404*/ 	.word	0x000344a0
        /*6408*/ 	.short	0x0100
        /*640a*/ 	.byte	0x06
	.zero		1


	//   ....[21]....
        /*640c*/ 	.word	0x000010d0
        /*6410*/ 	.word	0x000000ff
        /*6414*/ 	.word	0x000344c0
        /*6418*/ 	.short	0x0100
        /*641a*/ 	.byte	0x06
	.zero		1


	//   ....[22]....
        /*641c*/ 	.word	0x000010e0
        /*6420*/ 	.word	0x000000ff
        /*6424*/ 	.word	0x000344a8
        /*6428*/ 	.short	0x0100
        /*642a*/ 	.byte	0x06
	.zero		1


	//   ....[23]....
        /*642c*/ 	.word	0x000010f0
        /*6430*/ 	.word	0x000000ff
        /*6434*/ 	.word	0x000344c8
        /*6438*/ 	.short	0x0100
        /*643a*/ 	.byte	0x06
	.zero		1


	//   ....[24]....
        /*643c*/ 	.word	0x00001100
        /*6440*/ 	.word	0x000000ff
        /*6444*/ 	.word	0x000344b0
        /*6448*/ 	.short	0x0100
        /*644a*/ 	.byte	0x06
	.zero		1


	//   ....[25]....
        /*644c*/ 	.word	0x00001110
        /*6450*/ 	.word	0x000000ff
        /*6454*/ 	.word	0x000344d0
        /*6458*/ 	.short	0x0100
        /*645a*/ 	.byte	0x06
	.zero		1


	//   ....[26]....
        /*645c*/ 	.word	0x00001120
        /*6460*/ 	.word	0x000000ff
        /*6464*/ 	.word	0x000344b8
        /*6468*/ 	.short	0x0100
        /*646a*/ 	.byte	0x06
	.zero		1


	//   ....[27]....
        /*646c*/ 	.word	0x00001130
        /*6470*/ 	.word	0x000000ff
        /*6474*/ 	.word	0x000344d8
        /*6478*/ 	.short	0x0100
        /*647a*/ 	.byte	0x06
	.zero		1


	//   ....[28]....
        /*647c*/ 	.word	0x000014f0
        /*6480*/ 	.word	0x000000ff
        /*6484*/ 	.word	0x000344e0
        /*6488*/ 	.short	0x0100
        /*648a*/ 	.byte	0x06
	.zero		1


	//   ....[29]....
        /*648c*/ 	.word	0x00001530
        /*6490*/ 	.word	0x000000ff
        /*6494*/ 	.word	0x000344e8
        /*6498*/ 	.short	0x0100
        /*649a*/ 	.byte	0x06
	.zero		1


	//   ....[30]....
        /*649c*/ 	.word	0x00001580
        /*64a0*/ 	.word	0x000000ff
        /*64a4*/ 	.word	0x000344f0
        /*64a8*/ 	.short	0x0100
        /*64aa*/ 	.byte	0x0b
	.zero		1


	//   ....[31]....
        /*64ac*/ 	.word	0x000015a0
        /*64b0*/ 	.word	0x000000ff
        /*64b4*/ 	.word	0x000344f8
        /*64b8*/ 	.short	0x0100
        /*64ba*/ 	.byte	0x0b
	.zero		1


	//   ....[32]....
        /*64bc*/ 	.word	0x00001610
        /*64c0*/ 	.word	0x000000ff
        /*64c4*/ 	.word	0x00034500
        /*64c8*/ 	.short	0x0100
        /*64ca*/ 	.byte	0x0b
	.zero		1


	//   ....[33]....
        /*64cc*/ 	.word	0x00001620
        /*64d0*/ 	.word	0x000000ff
        /*64d4*/ 	.word	0x00034508
        /*64d8*/ 	.short	0x0100
        /*64da*/ 	.byte	0x0b
	.zero		1


	//   ....[34]....
        /*64dc*/ 	.word	0x000030d0
        /*64e0*/ 	.word	0x000000ff
        /*64e4*/ 	.word	0x00034400
        /*64e8*/ 	.short	0x010a
        /*64ea*/ 	.byte	0x0b
	.zero		1


	//   ....[35]....
        /*64ec*/ 	.word	0x000031b0
        /*64f0*/ 	.word	0x000000ff
        /*64f4*/ 	.word	0x00000000
        /*64f8*/ 	.short	0x0101
        /*64fa*/ 	.byte	0x0b
	.zero		1


	//   ....[36]....
        /*64fc*/ 	.word	0x00003dd0
        /*6500*/ 	.word	0x00000008
        /*6504*/ 	.word	0x00000000
        /*6508*/ 	.short	0x010a
        /*650a*/ 	.byte	0x33
	.zero		1


	//   ....[37]....
        /*650c*/ 	.word	0x00004b00
        /*6510*/ 	.word	0x000000ff
        /*6514*/ 	.word	0x00034480
        /*6518*/ 	.short	0x010a
        /*651a*/ 	.byte	0x04
	.zero		1


	//   ....[38]....
        /*651c*/ 	.word	0x00004b40
        /*6520*/ 	.word	0x000000ff
        /*6524*/ 	.word	0x00034480
        /*6528*/ 	.short	0x010a
        /*652a*/ 	.byte	0x04
	.zero		1


	//   ....[39]....
        /*652c*/ 	.word	0x0000c680
        /*6530*/ 	.word	0x000000ff
        /*6534*/ 	.word	0x00034480
        /*6538*/ 	.short	0x010a
        /*653a*/ 	.byte	0x06
	.zero		1


	//   ....[40]....
        /*653c*/ 	.word	0x0000c6c0
        /*6540*/ 	.word	0x000000ff
        /*6544*/ 	.word	0x00034480
        /*6548*/ 	.short	0x010a
        /*654a*/ 	.byte	0x06
	.zero		1


	//   ....[41]....
        /*654c*/ 	.word	0x00014d80
        /*6550*/ 	.word	0x00000004
        /*6554*/ 	.word	0x00000000
        /*6558*/ 	.short	0x0101
        /*655a*/ 	.byte	0x3f
	.zero		1


	//   ....[42]....
        /*655c*/ 	.word	0x00014e90
        /*6560*/ 	.word	0x00000000
        /*6564*/ 	.word	0x00000000
        /*6568*/ 	.short	0x0101
        /*656a*/ 	.byte	0x32
	.zero		1


	//   ....[43]....
        /*656c*/ 	.word	0x00014f70
        /*6570*/ 	.word	0x00000000
        /*6574*/ 	.word	0x00000000
        /*6578*/ 	.short	0x0101
        /*657a*/ 	.byte	0x3f
	.zero		1


	//   ....[44]....
        /*657c*/ 	.word	0x00014fd0
        /*6580*/ 	.word	0x00000008
        /*6584*/ 	.word	0x00000010
        /*6588*/ 	.short	0x010a
        /*658a*/ 	.byte	0x33
	.zero		1


	//   ....[45]....
        /*658c*/ 	.word	0x00015730
        /*6590*/ 	.word	0x000000ff
        /*6594*/ 	.word	0x000344a0
        /*6598*/ 	.short	0x010a
        /*659a*/ 	.byte	0x30
	.zero		1


	//   ....[46]....
        /*659c*/ 	.word	0x00015e10
        /*65a0*/ 	.word	0x000000ff
        /*65a4*/ 	.word	0x000344a8
        /*65a8*/ 	.short	0x010a
        /*65aa*/ 	.byte	0x30
	.zero		1


	//   ....[47]....
        /*65ac*/ 	.word	0x00016360
        /*65b0*/ 	.word	0x000000ff
        /*65b4*/ 	.word	0x00000000
        /*65b8*/ 	.short	0x0101
        /*65ba*/ 	.byte	0x07
	.zero		1


	//   ....[48]....
        /*65bc*/ 	.word	0x00016390
        /*65c0*/ 	.word	0x000000ff
        /*65c4*/ 	.word	0x000344b0
        /*65c8*/ 	.short	0x010a
        /*65ca*/ 	.byte	0x30
	.zero		1


	//   ....[49]....
        /*65cc*/ 	.word	0x000169e0
        /*65d0*/ 	.word	0x000000ff
        /*65d4*/ 	.word	0x00000000
        /*65d8*/ 	.short	0x0101
        /*65da*/ 	.byte	0x08
	.zero		1


	//   ....[50]....
        /*65dc*/ 	.word	0x00016a10
        /*65e0*/ 	.word	0x000000ff
        /*65e4*/ 	.word	0x000344b8
        /*65e8*/ 	.short	0x010a
        /*65ea*/ 	.byte	0x30
	.zero		1


	//   ....[51]....
        /*65ec*/ 	.word	0x00016f60
        /*65f0*/ 	.word	0x000000ff
        /*65f4*/ 	.word	0x00000000
        /*65f8*/ 	.short	0x0101
        /*65fa*/ 	.byte	0x09
	.zero		1


	//   ....[52]....
        /*65fc*/ 	.word	0x00016fb0
        /*6600*/ 	.word	0x000000ff
        /*6604*/ 	.word	0x000344a0
        /*6608*/ 	.short	0x010a
        /*660a*/ 	.byte	0x30
	.zero		1


	//   ....[53]....
        /*660c*/ 	.word	0x00017600
        /*6610*/ 	.word	0x000000ff
        /*6614*/ 	.word	0x00000000
        /*6618*/ 	.short	0x0101
        /*661a*/ 	.byte	0x0a
	.zero		1


	//   ....[54]....
        /*661c*/ 	.word	0x00017630
        /*6620*/ 	.word	0x000000ff
        /*6624*/ 	.word	0x000344a8
        /*6628*/ 	.short	0x010a
        /*662a*/ 	.byte	0x30
	.zero		1


	//   ....[55]....
        /*662c*/ 	.word	0x00017b60
        /*6630*/ 	.word	0x000000ff
        /*6634*/ 	.word	0x00000000
        /*6638*/ 	.short	0x0101
        /*663a*/ 	.byte	0x07
	.zero		1


	//   ....[56]....
        /*663c*/ 	.word	0x00017b90
        /*6640*/ 	.word	0x000000ff
        /*6644*/ 	.word	0x000344b0
        /*6648*/ 	.short	0x010a
        /*664a*/ 	.byte	0x30
	.zero		1


	//   ....[57]....
        /*664c*/ 	.word	0x000181c0
        /*6650*/ 	.word	0x000000ff
        /*6654*/ 	.word	0x00000000
        /*6658*/ 	.short	0x0101
        /*665a*/ 	.byte	0x08
	.zero		1


	//   ....[58]....
        /*665c*/ 	.word	0x000181f0
        /*6660*/ 	.word	0x000000ff
        /*6664*/ 	.word	0x000344b8
        /*6668*/ 	.short	0x010a
        /*666a*/ 	.byte	0x30
	.zero		1


	//   ....[59]....
        /*666c*/ 	.word	0x00018720
        /*6670*/ 	.word	0x000000ff
        /*6674*/ 	.word	0x00000000
        /*6678*/ 	.short	0x0101
        /*667a*/ 	.byte	0x09
	.zero		1


	//   ....[60]....
        /*667c*/ 	.word	0x00018750
        /*6680*/ 	.word	0x000000ff
        /*6684*/ 	.word	0x000344a0
        /*6688*/ 	.short	0x010a
        /*668a*/ 	.byte	0x30
	.zero		1


	//   ....[61]....
        /*668c*/ 	.word	0x00018d80
        /*6690*/ 	.word	0x000000ff
        /*6694*/ 	.word	0x00000000
        /*6698*/ 	.short	0x0101
        /*669a*/ 	.byte	0x0a
	.zero		1


	//   ....[62]....
        /*669c*/ 	.word	0x00018db0
        /*66a0*/ 	.word	0x000000ff
        /*66a4*/ 	.word	0x000344a8
        /*66a8*/ 	.short	0x010a
        /*66aa*/ 	.byte	0x30
	.zero		1


	//   ....[63]....
        /*66ac*/ 	.word	0x000192e0
        /*66b0*/ 	.word	0x000000ff
        /*66b4*/ 	.word	0x00000000
        /*66b8*/ 	.short	0x0101
        /*66ba*/ 	.byte	0x07
	.zero		1


	//   ....[64]....
        /*66bc*/ 	.word	0x00019310
        /*66c0*/ 	.word	0x000000ff
        /*66c4*/ 	.word	0x000344b0
        /*66c8*/ 	.short	0x010a
        /*66ca*/ 	.byte	0x30
	.zero		1


	//   ....[65]....
        /*66cc*/ 	.word	0x00019940
        /*66d0*/ 	.word	0x000000ff
        /*66d4*/ 	.word	0x00000000
        /*66d8*/ 	.short	0x0101
        /*66da*/ 	.byte	0x08
	.zero		1


	//   ....[66]....
        /*66dc*/ 	.word	0x00019970
        /*66e0*/ 	.word	0x000000ff
        /*66e4*/ 	.word	0x000344b8
        /*66e8*/ 	.short	0x010a
        /*66ea*/ 	.byte	0x30
	.zero		1


	//   ....[67]....
        /*66ec*/ 	.word	0x00019ea0
        /*66f0*/ 	.word	0x000000ff
        /*66f4*/ 	.word	0x00000000
        /*66f8*/ 	.short	0x0101
        /*66fa*/ 	.byte	0x09
	.zero		1


	//   ....[68]....
        /*66fc*/ 	.word	0x00019ed0
        /*6700*/ 	.word	0x000000ff
        /*6704*/ 	.word	0x000344a0
        /*6708*/ 	.short	0x010a
        /*670a*/ 	.byte	0x30
	.zero		1


	//   ....[69]....
        /*670c*/ 	.word	0x0001a500
        /*6710*/ 	.word	0x000000ff
        /*6714*/ 	.word	0x00000000
        /*6718*/ 	.short	0x0101
        /*671a*/ 	.byte	0x0a
	.zero		1


	//   ....[70]....
        /*671c*/ 	.word	0x0001a530
        /*6720*/ 	.word	0x000000ff
        /*6724*/ 	.word	0x000344a8
        /*6728*/ 	.short	0x010a
        /*672a*/ 	.byte	0x30
	.zero		1


	//   ....[71]....
        /*672c*/ 	.word	0x0001aa60
        /*6730*/ 	.word	0x000000ff
        /*6734*/ 	.word	0x00000000
        /*6738*/ 	.short	0x0101
        /*673a*/ 	.byte	0x07
	.zero		1


	//   ....[72]....
        /*673c*/ 	.word	0x0001aa90
        /*6740*/ 	.word	0x000000ff
        /*6744*/ 	.word	0x000344b0
        /*6748*/ 	.short	0x010a
        /*674a*/ 	.byte	0x30
	.zero		1


	//   ....[73]....
        /*674c*/ 	.word	0x0001b0c0
        /*6750*/ 	.word	0x000000ff
        /*6754*/ 	.word	0x00000000
        /*6758*/ 	.short	0x0101
        /*675a*/ 	.byte	0x08
	.zero		1


	//   ....[74]....
        /*675c*/ 	.word	0x0001b0f0
        /*6760*/ 	.word	0x000000ff
        /*6764*/ 	.word	0x000344b8
        /*6768*/ 	.short	0x010a
        /*676a*/ 	.byte	0x30
	.zero		1


	//   ....[75]....
        /*676c*/ 	.word	0x0001b630
        /*6770*/ 	.word	0x000000ff
        /*6774*/ 	.word	0x00000000
        /*6778*/ 	.short	0x0101
        /*677a*/ 	.byte	0x09
	.zero		1


	//   ....[76]....
        /*677c*/ 	.word	0x0001b6c0
        /*6780*/ 	.word	0x000000ff
        /*6784*/ 	.word	0x00034400
        /*6788*/ 	.short	0x010a
        /*678a*/ 	.byte	0x04
	.zero		1


	//   ....[77]....
        /*678c*/ 	.word	0x0001b7c0
        /*6790*/ 	.word	0x000000ff
        /*6794*/ 	.word	0x00000000
        /*6798*/ 	.short	0x0101
        /*679a*/ 	.byte	0x04
	.zero		1


	//   ....[78]....
        /*679c*/ 	.word	0x0001b9c0
        /*67a0*/ 	.word	0x000000ff
        /*67a4*/ 	.word	0x00034400
        /*67a8*/ 	.short	0x010a
        /*67aa*/ 	.byte	0x04
	.zero		1


	//   ....[79]....
        /*67ac*/ 	.word	0x0001bab0
        /*67b0*/ 	.word	0x000000ff
        /*67b4*/ 	.word	0x00000000
        /*67b8*/ 	.short	0x0101
        /*67ba*/ 	.byte	0x04
	.zero		1


	//   ....[80]....
        /*67bc*/ 	.word	0x0001bf90
        /*67c0*/ 	.word	0x000000ff
        /*67c4*/ 	.word	0x00000000
        /*67c8*/ 	.short	0x0101
        /*67ca*/ 	.byte	0x0a
	.zero		1


	//   ....[81]....
        /*67cc*/ 	.word	0x0001bfc0
        /*67d0*/ 	.word	0x00000000
        /*67d4*/ 	.word	0x00000000
        /*67d8*/ 	.short	0x0101
        /*67da*/ 	.byte	0x32
	.zero		1


	//   ....[82]....
        /*67dc*/ 	.word	0x0001c760
        /*67e0*/ 	.word	0x000000ff
        /*67e4*/ 	.word	0x000344e8
        /*67e8*/ 	.short	0x010a
        /*67ea*/ 	.byte	0x05
	.zero		1


	//   ....[83]....
        /*67ec*/ 	.word	0x0001c890
        /*67f0*/ 	.word	0x000000ff
        /*67f4*/ 	.word	0x00034400
        /*67f8*/ 	.short	0x010a
        /*67fa*/ 	.byte	0x06
	.zero		1


	//   ....[84]....
        /*67fc*/ 	.word	0x0001c9b0
        /*6800*/ 	.word	0x000000ff
        /*6804*/ 	.word	0x00000000
        /*6808*/ 	.short	0x0101
        /*680a*/ 	.byte	0x06
	.zero		1


	//   ....[85]....
        /*680c*/ 	.word	0x0001cba0
        /*6810*/ 	.word	0x000000ff
        /*6814*/ 	.word	0x000344c0
        /*6818*/ 	.short	0x010a
        /*681a*/ 	.byte	0x05
	.zero		1


	//   ....[86]....
        /*681c*/ 	.word	0x0001cc60
        /*6820*/ 	.word	0x000000ff
        /*6824*/ 	.word	0x000344a0
        /*6828*/ 	.short	0x010b
        /*682a*/ 	.byte	0x05
	.zero		1


	//   ....[87]....
        /*682c*/ 	.word	0x0001ccc0
        /*6830*/ 	.word	0x000000ff
        /*6834*/ 	.word	0x00000000
        /*6838*/ 	.short	0x0101
        /*683a*/ 	.byte	0x06
	.zero		1


	//   ....[88]....
        /*683c*/ 	.word	0x0001ccf0
        /*6840*/ 	.word	0x000000ff
        /*6844*/ 	.word	0x000344c8
        /*6848*/ 	.short	0x010a
        /*684a*/ 	.byte	0x05
	.zero		1


	//   ....[89]....
        /*684c*/ 	.word	0x0001cdd0
        /*6850*/ 	.word	0x000000ff
        /*6854*/ 	.word	0x000344a8
        /*6858*/ 	.short	0x010b
        /*685a*/ 	.byte	0x05
	.zero		1


	//   ....[90]....
        /*685c*/ 	.word	0x0001ce40
        /*6860*/ 	.word	0x000000ff
        /*6864*/ 	.word	0x00000000
        /*6868*/ 	.short	0x0101
        /*686a*/ 	.byte	0x07
	.zero		1


	//   ....[91]....
        /*686c*/ 	.word	0x0001ce70
        /*6870*/ 	.word	0x000000ff
        /*6874*/ 	.word	0x000344d0
        /*6878*/ 	.short	0x010a
        /*687a*/ 	.byte	0x05
	.zero		1


	//   ....[92]....
        /*687c*/ 	.word	0x0001cf40
        /*6880*/ 	.word	0x000000ff
        /*6884*/ 	.word	0x000344b0
        /*6888*/ 	.short	0x010b
        /*688a*/ 	.byte	0x05
	.zero		1


	//   ....[93]....
        /*688c*/ 	.word	0x0001cfa0
        /*6890*/ 	.word	0x000000ff
        /*6894*/ 	.word	0x00000000
        /*6898*/ 	.short	0x0101
        /*689a*/ 	.byte	0x0e
	.zero		1


	//   ....[94]....
        /*689c*/ 	.word	0x0001cfd0
        /*68a0*/ 	.word	0x000000ff
        /*68a4*/ 	.word	0x000344d8
        /*68a8*/ 	.short	0x010a
        /*68aa*/ 	.byte	0x05
	.zero		1


	//   ....[95]....
        /*68ac*/ 	.word	0x0001d0b0
        /*68b0*/ 	.word	0x000000ff
        /*68b4*/ 	.word	0x000344b8
        /*68b8*/ 	.short	0x010b
        /*68ba*/ 	.byte	0x05
	.zero		1


	//   ....[96]....
        /*68bc*/ 	.word	0x0001d120
        /*68c0*/ 	.word	0x000000ff
        /*68c4*/ 	.word	0x00000000
        /*68c8*/ 	.short	0x0101
        /*68ca*/ 	.byte	0x0f
	.zero		1


	//   ....[97]....
        /*68cc*/ 	.word	0x0001d160
        /*68d0*/ 	.word	0x000000ff
        /*68d4*/ 	.word	0x000344c0
        /*68d8*/ 	.short	0x010a
        /*68da*/ 	.byte	0x05
	.zero		1


	//   ....[98]....
        /*68dc*/ 	.word	0x0001d220
        /*68e0*/ 	.word	0x000000ff
        /*68e4*/ 	.word	0x000344a0
        /*68e8*/ 	.short	0x010b
        /*68ea*/ 	.byte	0x05
	.zero		1


	//   ....[99]....
        /*68ec*/ 	.word	0x0001d260
        /*68f0*/ 	.word	0x000000ff
        /*68f4*/ 	.word	0x00000000
        /*68f8*/ 	.short	0x0101
        /*68fa*/ 	.byte	0x06
	.zero		1


	//   ....[100]....
        /*68fc*/ 	.word	0x0001d290
        /*6900*/ 	.word	0x000000ff
        /*6904*/ 	.word	0x000344c8
        /*6908*/ 	.short	0x010a
        /*690a*/ 	.byte	0x05
	.zero		1


	//   ....[101]....
        /*690c*/ 	.word	0x0001d360
        /*6910*/ 	.word	0x000000ff
        /*6914*/ 	.word	0x000344a8
        /*6918*/ 	.short	0x010b
        /*691a*/ 	.byte	0x05
	.zero		1


	//   ....[102]....
        /*691c*/ 	.word	0x0001d3a0
        /*6920*/ 	.word	0x000000ff
        /*6924*/ 	.word	0x00000000
        /*6928*/ 	.short	0x0101
        /*692a*/ 	.byte	0x07
	.zero		1


	//   ....[103]....
        /*692c*/ 	.word	0x0001d3e0
        /*6930*/ 	.word	0x000000ff
        /*6934*/ 	.word	0x000344d0
        /*6938*/ 	.short	0x010a
        /*693a*/ 	.byte	0x05
	.zero		1


	//   ....[104]....
        /*693c*/ 	.word	0x0001d4a0
        /*6940*/ 	.word	0x000000ff
        /*6944*/ 	.word	0x000344b0
        /*6948*/ 	.short	0x010b
        /*694a*/ 	.byte	0x05
	.zero		1


	//   ....[105]....
        /*694c*/ 	.word	0x0001d4e0
        /*6950*/ 	.word	0x000000ff
        /*6954*/ 	.word	0x00000000
        /*6958*/ 	.short	0x0101
        /*695a*/ 	.byte	0x0e
	.zero		1


	//   ....[106]....
        /*695c*/ 	.word	0x0001d510
        /*6960*/ 	.word	0x000000ff
        /*6964*/ 	.word	0x000344d8
        /*6968*/ 	.short	0x010a
        /*696a*/ 	.byte	0x05
	.zero		1


	//   ....[107]....
        /*696c*/ 	.word	0x0001d5e0
        /*6970*/ 	.word	0x000000ff
        /*6974*/ 	.word	0x000344b8
        /*6978*/ 	.short	0x010b
        /*697a*/ 	.byte	0x05
	.zero		1


	//   ....[108]....
        /*697c*/ 	.word	0x0001d620
        /*6980*/ 	.word	0x000000ff
        /*6984*/ 	.word	0x00000000
        /*6988*/ 	.short	0x0101
        /*698a*/ 	.byte	0x0f
	.zero		1


	//   ....[109]....
        /*698c*/ 	.word	0x0001d660
        /*6990*/ 	.word	0x000000ff
        /*6994*/ 	.word	0x000344c0
        /*6998*/ 	.short	0x010a
        /*699a*/ 	.byte	0x05
	.zero		1


	//   ....[110]....
        /*699c*/ 	.word	0x0001d720
        /*69a0*/ 	.word	0x000000ff
        /*69a4*/ 	.word	0x000344a0
        /*69a8*/ 	.short	0x010b
        /*69aa*/ 	.byte	0x05
	.zero		1


	//   ....[111]....
        /*69ac*/ 	.word	0x0001d760
        /*69b0*/ 	.word	0x000000ff
        /*69b4*/ 	.word	0x00000000
        /*69b8*/ 	.short	0x0101
        /*69ba*/ 	.byte	0x06
	.zero		1


	//   ....[112]....
        /*69bc*/ 	.word	0x0001d790
        /*69c0*/ 	.word	0x000000ff
        /*69c4*/ 	.word	0x000344c8
        /*69c8*/ 	.short	0x010a
        /*69ca*/ 	.byte	0x05
	.zero		1


	//   ....[113]....
        /*69cc*/ 	.word	0x0001d860
        /*69d0*/ 	.word	0x000000ff
        /*69d4*/ 	.word	0x000344a8
        /*69d8*/ 	.short	0x010b
        /*69da*/ 	.byte	0x05
	.zero		1


	//   ....[114]....
        /*69dc*/ 	.word	0x0001d8a0
        /*69e0*/ 	.word	0x000000ff
        /*69e4*/ 	.word	0x00000000
        /*69e8*/ 	.short	0x0101
        /*69ea*/ 	.byte	0x07
	.zero		1


	//   ....[115]....
        /*69ec*/ 	.word	0x0001d8e0
        /*69f0*/ 	.word	0x000000ff
        /*69f4*/ 	.word	0x000344d0
        /*69f8*/ 	.short	0x010a
        /*69fa*/ 	.byte	0x05
	.zero		1


	//   ....[116]....
        /*69fc*/ 	.word	0x0001d9a0
        /*6a00*/ 	.word	0x000000ff
        /*6a04*/ 	.word	0x000344b0
        /*6a08*/ 	.short	0x010b
        /*6a0a*/ 	.byte	0x05
	.zero		1


	//   ....[117]....
        /*6a0c*/ 	.word	0x0001d9e0
        /*6a10*/ 	.word	0x000000ff
        /*6a14*/ 	.word	0x00000000
        /*6a18*/ 	.short	0x0101
        /*6a1a*/ 	.byte	0x0e
	.zero		1


	//   ....[118]....
        /*6a1c*/ 	.word	0x0001da10
        /*6a20*/ 	.word	0x000000ff
        /*6a24*/ 	.word	0x000344d8
        /*6a28*/ 	.short	0x010a
        /*6a2a*/ 	.byte	0x05
	.zero		1


	//   ....[119]....
        /*6a2c*/ 	.word	0x0001dae0
        /*6a30*/ 	.word	0x000000ff
        /*6a34*/ 	.word	0x000344b8
        /*6a38*/ 	.short	0x010b
        /*6a3a*/ 	.byte	0x05
	.zero		1


	//   ....[120]....
        /*6a3c*/ 	.word	0x0001db20
        /*6a40*/ 	.word	0x000000ff
        /*6a44*/ 	.word	0x00000000
        /*6a48*/ 	.short	0x0101
        /*6a4a*/ 	.byte	0x0f
	.zero		1


	//   ....[121]....
        /*6a4c*/ 	.word	0x0001db60
        /*6a50*/ 	.word	0x000000ff
        /*6a54*/ 	.word	0x000344c0
        /*6a58*/ 	.short	0x010a
        /*6a5a*/ 	.byte	0x05
	.zero		1


	//   ....[122]....
        /*6a5c*/ 	.word	0x0001dc20
        /*6a60*/ 	.word	0x000000ff
        /*6a64*/ 	.word	0x000344a0
        /*6a68*/ 	.short	0x010b
        /*6a6a*/ 	.byte	0x05
	.zero		1


	//   ....[123]....
        /*6a6c*/ 	.word	0x0001dc60
        /*6a70*/ 	.word	0x000000ff
        /*6a74*/ 	.word	0x00000000
        /*6a78*/ 	.short	0x0101
        /*6a7a*/ 	.byte	0x06
	.zero		1


	//   ....[124]....
        /*6a7c*/ 	.word	0x0001dc90
        /*6a80*/ 	.word	0x000000ff
        /*6a84*/ 	.word	0x000344c8
        /*6a88*/ 	.short	0x010a
        /*6a8a*/ 	.byte	0x05
	.zero		1


	//   ....[125]....
        /*6a8c*/ 	.word	0x0001dd60
        /*6a90*/ 	.word	0x000000ff
        /*6a94*/ 	.word	0x000344a8
        /*6a98*/ 	.short	0x010b
        /*6a9a*/ 	.byte	0x05
	.zero		1


	//   ....[126]....
        /*6a9c*/ 	.word	0x0001dda0
        /*6aa0*/ 	.word	0x000000ff
        /*6aa4*/ 	.word	0x00000000
        /*6aa8*/ 	.short	0x0101
        /*6aaa*/ 	.byte	0x07
	.zero		1


	//   ....[127]....
        /*6aac*/ 	.word	0x0001dde0
        /*6ab0*/ 	.word	0x000000ff
        /*6ab4*/ 	.word	0x000344d0
        /*6ab8*/ 	.short	0x010a
        /*6aba*/ 	.byte	0x05
	.zero		1


	//   ....[128]....
        /*6abc*/ 	.word	0x0001dea0
        /*6ac0*/ 	.word	0x000000ff
        /*6ac4*/ 	.word	0x000344b0
        /*6ac8*/ 	.short	0x010b
        /*6aca*/ 	.byte	0x05
	.zero		1


	//   ....[129]....
        /*6acc*/ 	.word	0x0001dee0
        /*6ad0*/ 	.word	0x000000ff
        /*6ad4*/ 	.word	0x00000000
        /*6ad8*/ 	.short	0x0101
        /*6ada*/ 	.byte	0x0e
	.zero		1


	//   ....[130]....
        /*6adc*/ 	.word	0x0001df10
        /*6ae0*/ 	.word	0x000000ff
        /*6ae4*/ 	.word	0x000344d8
        /*6ae8*/ 	.short	0x010a
        /*6aea*/ 	.byte	0x05
	.zero		1


	//   ....[131]....
        /*6aec*/ 	.word	0x0001dff0
        /*6af0*/ 	.word	0x000000ff
        /*6af4*/ 	.word	0x000344b8
        /*6af8*/ 	.short	0x010b
        /*6afa*/ 	.byte	0x05
	.zero		1


	//   ....[132]....
        /*6afc*/ 	.word	0x0001e040
        /*6b00*/ 	.word	0x000000ff
        /*6b04*/ 	.word	0x00000000
        /*6b08*/ 	.short	0x0101
        /*6b0a*/ 	.byte	0x0f
	.zero		1


	//   ....[133]....
        /*6b0c*/ 	.word	0x0001e5b0
        /*6b10*/ 	.word	0x000000ff
        /*6b14*/ 	.word	0x000344c0
        /*6b18*/ 	.short	0x010a
        /*6b1a*/ 	.byte	0x05
	.zero		1


	//   ....[134]....
        /*6b1c*/ 	.word	0x0001e5f0
        /*6b20*/ 	.word	0x000000ff
        /*6b24*/ 	.word	0x000344c8
        /*6b28*/ 	.short	0x010a
        /*6b2a*/ 	.byte	0x05
	.zero		1


	//   ....[135]....
        /*6b2c*/ 	.word	0x0001e630
        /*6b30*/ 	.word	0x000000ff
        /*6b34*/ 	.word	0x000344d0
        /*6b38*/ 	.short	0x010a
        /*6b3a*/ 	.byte	0x05
	.zero		1


	//   ....[136]....
        /*6b3c*/ 	.word	0x0001e6a0
        /*6b40*/ 	.word	0x00000003
        /*6b44*/ 	.word	0x000344d8
        /*6b48*/ 	.short	0x010a
        /*6b4a*/ 	.byte	0x3f
	.zero		1


	//   ....[137]....
        /*6b4c*/ 	.word	0x0001f3d0
        /*6b50*/ 	.word	0x00000008
        /*6b54*/ 	.word	0x00034490
        /*6b58*/ 	.short	0x010a
        /*6b5a*/ 	.byte	0x3f
	.zero		1


	//   ....[138]....
        /*6b5c*/ 	.word	0x0001f720
        /*6b60*/ 	.word	0x000000ff
        /*6b64*/ 	.word	0x000344e8
        /*6b68*/ 	.short	0x0101
        /*6b6a*/ 	.byte	0x16
	.zero		1


	//   ....[139]....
        /*6b6c*/ 	.word	0x0001f820
        /*6b70*/ 	.word	0x00000003
        /*6b74*/ 	.word	0x00034400
        /*6b78*/ 	.short	0x010a
        /*6b7a*/ 	.byte	0x3f
	.zero		1


	//   ....[140]....
        /*6b7c*/ 	.word	0x0001f960
        /*6b80*/ 	.word	0x00000002
        /*6b84*/ 	.word	0x00000000
        /*6b88*/ 	.short	0x0101
        /*6b8a*/ 	.byte	0x3f
	.zero		1


	//   ....[141]....
        /*6b8c*/ 	.word	0x000201c0
        /*6b90*/ 	.word	0x00000007
        /*6b94*/ 	.word	0x00000000
        /*6b98*/ 	.short	0x010a
        /*6b9a*/ 	.byte	0x3f
	.zero		1


	//   ....[142]....
        /*6b9c*/ 	.word	0x00020240
        /*6ba0*/ 	.word	0x00000003
        /*6ba4*/ 	.word	0x00000000
        /*6ba8*/ 	.short	0x010a
        /*6baa*/ 	.byte	0x3f
	.zero		1


	//   ....[143]....
        /*6bac*/ 	.word	0x00021ec0
        /*6bb0*/ 	.word	0x0000000c
        /*6bb4*/ 	.word	0x00034440
        /*6bb8*/ 	.short	0x010a
        /*6bba*/ 	.byte	0x3f
	.zero		1


	//   ....[144]....
        /*6bbc*/ 	.word	0x00021fe0
        /*6bc0*/ 	.word	0x0000000c
        /*6bc4*/ 	.word	0x00034400
        /*6bc8*/ 	.short	0x0101
        /*6bca*/ 	.byte	0x3f
	.zero		1


	//   ....[145]....
        /*6bcc*/ 	.word	0x000220b0
        /*6bd0*/ 	.word	0x00000003
        /*6bd4*/ 	.word	0x00034440
        /*6bd8*/ 	.short	0x010a
        /*6bda*/ 	.byte	0x3f
	.zero		1


	//   ....[146]....
        /*6bdc*/ 	.word	0x00022160
        /*6be0*/ 	.word	0x00000003
        /*6be4*/ 	.word	0x00034440
        /*6be8*/ 	.short	0x010a
        /*6bea*/ 	.byte	0x3f
	.zero		1


	//   ....[147]....
        /*6bec*/ 	.word	0x00022210
        /*6bf0*/ 	.word	0x00000003
        /*6bf4*/ 	.word	0x00034440
        /*6bf8*/ 	.short	0x010a
        /*6bfa*/ 	.byte	0x3f
	.zero		1


	//   ....[148]....
        /*6bfc*/ 	.word	0x000222c0
        /*6c00*/ 	.word	0x00000003
        /*6c04*/ 	.word	0x00034440
        /*6c08*/ 	.short	0x010a
        /*6c0a*/ 	.byte	0x3f
	.zero		1


	//   ....[149]....
        /*6c0c*/ 	.word	0x00022370
        /*6c10*/ 	.word	0x00000003
        /*6c14*/ 	.word	0x00034440
        /*6c18*/ 	.short	0x010a
        /*6c1a*/ 	.byte	0x3f
	.zero		1


	//   ....[150]....
        /*6c1c*/ 	.word	0x00022420
        /*6c20*/ 	.word	0x00000003
        /*6c24*/ 	.word	0x00034440
        /*6c28*/ 	.short	0x010a
        /*6c2a*/ 	.byte	0x3f
	.zero		1


	//   ....[151]....
        /*6c2c*/ 	.word	0x000224d0
        /*6c30*/ 	.word	0x00000003
        /*6c34*/ 	.word	0x00034440
        /*6c38*/ 	.short	0x010a
        /*6c3a*/ 	.byte	0x3f
	.zero		1


	//   ....[152]....
        /*6c3c*/ 	.word	0x00022580
        /*6c40*/ 	.word	0x00000003
        /*6c44*/ 	.word	0x00034440
        /*6c48*/ 	.short	0x010a
        /*6c4a*/ 	.byte	0x3f
	.zero		1


	//   ....[153]....
        /*6c4c*/ 	.word	0x000225e0
        /*6c50*/ 	.word	0x0000000d
        /*6c54*/ 	.word	0x00034400
        /*6c58*/ 	.short	0x010a
        /*6c5a*/ 	.byte	0x3f
	.zero		1


	//   ....[154]....
        /*6c5c*/ 	.word	0x00022650
        /*6c60*/ 	.word	0x00000000
        /*6c64*/ 	.word	0x00000000
        /*6c68*/ 	.short	0x010a
        /*6c6a*/ 	.byte	0x3f
	.zero		1


	//   ....[155]....
        /*6c6c*/ 	.word	0x000226b0
        /*6c70*/ 	.word	0x00000003
        /*6c74*/ 	.word	0x00034480
        /*6c78*/ 	.short	0x010a
        /*6c7a*/ 	.byte	0x3f
	.zero		1


	//   ....[156]....
        /*6c7c*/ 	.word	0x00022710
        /*6c80*/ 	.word	0x00000009
        /*6c84*/ 	.word	0x00034480
        /*6c88*/ 	.short	0x010a
        /*6c8a*/ 	.byte	0x3f
	.zero		1


	//   ....[157]....
        /*6c8c*/ 	.word	0x00022780
        /*6c90*/ 	.word	0x00000002
        /*6c94*/ 	.word	0x00000010
        /*6c98*/ 	.short	0x010a
        /*6c9a*/ 	.byte	0x3f
	.zero		1


	//   ....[158]....
        /*6c9c*/ 	.word	0x00022840
        /*6ca0*/ 	.word	0x00000004
        /*6ca4*/ 	.word	0x000344a0
        /*6ca8*/ 	.short	0x010a
        /*6caa*/ 	.byte	0x3f
	.zero		1


	//   ....[159]....
        /*6cac*/ 	.word	0x000228a0
        /*6cb0*/ 	.word	0x0000000c
        /*6cb4*/ 	.word	0x000344a8
        /*6cb8*/ 	.short	0x010a
        /*6cba*/ 	.byte	0x3f
	.zero		1


	//   ....[160]....
        /*6cbc*/ 	.word	0x00022900
        /*6cc0*/ 	.word	0x0000000c
        /*6cc4*/ 	.word	0x000344b0
        /*6cc8*/ 	.short	0x010a
        /*6cca*/ 	.byte	0x3f
	.zero		1


	//   ....[161]....
        /*6ccc*/ 	.word	0x00022960
        /*6cd0*/ 	.word	0x0000000c
        /*6cd4*/ 	.word	0x000344b8
        /*6cd8*/ 	.short	0x010a
        /*6cda*/ 	.byte	0x3f
	.zero		1


	//   ....[162]....
        /*6cdc*/ 	.word	0x000229c0
        /*6ce0*/ 	.word	0x0000000d
        /*6ce4*/ 	.word	0x000344a0
        /*6ce8*/ 	.short	0x010a
        /*6cea*/ 	.byte	0x3f
	.zero		1


	//   ....[163]....
        /*6cec*/ 	.word	0x00022a20
        /*6cf0*/ 	.word	0x0000000d
        /*6cf4*/ 	.word	0x000344a8
        /*6cf8*/ 	.short	0x010a
        /*6cfa*/ 	.byte	0x3f
	.zero		1


	//   ....[164]....
        /*6cfc*/ 	.word	0x00022a80
        /*6d00*/ 	.word	0x0000000d
        /*6d04*/ 	.word	0x000344b0
        /*6d08*/ 	.short	0x010a
        /*6d0a*/ 	.byte	0x3f
	.zero		1


	//   ....[165]....
        /*6d0c*/ 	.word	0x00022ae0
        /*6d10*/ 	.word	0x0000000d
        /*6d14*/ 	.word	0x000344b8
        /*6d18*/ 	.short	0x010a
        /*6d1a*/ 	.byte	0x3f
	.zero		1


	//   ....[166]....
        /*6d1c*/ 	.word	0x00022b40
        /*6d20*/ 	.word	0x0000000c
        /*6d24*/ 	.word	0x000344a0
        /*6d28*/ 	.short	0x010a
        /*6d2a*/ 	.byte	0x3f
	.zero		1


	//   ....[167]....
        /*6d2c*/ 	.word	0x00022ba0
        /*6d30*/ 	.word	0x0000000c
        /*6d34*/ 	.word	0x000344a8
        /*6d38*/ 	.short	0x010a
        /*6d3a*/ 	.byte	0x3f
	.zero		1


	//   ....[168]....
        /*6d3c*/ 	.word	0x00022c00
        /*6d40*/ 	.word	0x0000000c
        /*6d44*/ 	.word	0x000344b0
        /*6d48*/ 	.short	0x010a
        /*6d4a*/ 	.byte	0x3f
	.zero		1


	//   ....[169]....
        /*6d4c*/ 	.word	0x00022c60
        /*6d50*/ 	.word	0x0000000c
        /*6d54*/ 	.word	0x000344b8
        /*6d58*/ 	.short	0x010a
        /*6d5a*/ 	.byte	0x3f
	.zero		1


	//   ....[170]....
        /*6d5c*/ 	.word	0x00022cc0
        /*6d60*/ 	.word	0x0000000d
        /*6d64*/ 	.word	0x000344a0
        /*6d68*/ 	.short	0x010a
        /*6d6a*/ 	.byte	0x3f
	.zero		1


	//   ....[171]....
        /*6d6c*/ 	.word	0x00022d20
        /*6d70*/ 	.word	0x0000000d
        /*6d74*/ 	.word	0x000344a8
        /*6d78*/ 	.short	0x010a
        /*6d7a*/ 	.byte	0x3f
	.zero		1


	//   ....[172]....
        /*6d7c*/ 	.word	0x00022d80
        /*6d80*/ 	.word	0x0000000d
        /*6d84*/ 	.word	0x000344b0
        /*6d88*/ 	.short	0x010a
        /*6d8a*/ 	.byte	0x3f
	.zero		1


	//   ....[173]....
        /*6d8c*/ 	.word	0x00022de0
        /*6d90*/ 	.word	0x0000000d
        /*6d94*/ 	.word	0x000344b8
        /*6d98*/ 	.short	0x010a
        /*6d9a*/ 	.byte	0x3f
	.zero		1


	//   ....[174]....
        /*6d9c*/ 	.word	0x00022e40
        /*6da0*/ 	.word	0x00000003
        /*6da4*/ 	.word	0x00034400
        /*6da8*/ 	.short	0x010a
        /*6daa*/ 	.byte	0x3f
	.zero		1


	//   ....[175]....
        /*6dac*/ 	.word	0x00022ea0
        /*6db0*/ 	.word	0x00000003
        /*6db4*/ 	.word	0x00034400
        /*6db8*/ 	.short	0x010a
        /*6dba*/ 	.byte	0x3f
	.zero		1


	//   ....[176]....
        /*6dbc*/ 	.word	0x00022f00
        /*6dc0*/ 	.word	0x00000003
        /*6dc4*/ 	.word	0x000344e8
        /*6dc8*/ 	.short	0x010a
        /*6dca*/ 	.byte	0x3f
	.zero		1


	//   ....[177]....
        /*6dcc*/ 	.word	0x00022f60
        /*6dd0*/ 	.word	0x00000006
        /*6dd4*/ 	.word	0x00034400
        /*6dd8*/ 	.short	0x010a
        /*6dda*/ 	.byte	0x3f
	.zero		1


	//   ....[178]....
        /*6ddc*/ 	.word	0x00022fc0
        /*6de0*/ 	.word	0x00000003
        /*6de4*/ 	.word	0x000344c0
        /*6de8*/ 	.short	0x010a
        /*6dea*/ 	.byte	0x3f
	.zero		1


	//   ....[179]....
        /*6dec*/ 	.word	0x00023020
        /*6df0*/ 	.word	0x00000003
        /*6df4*/ 	.word	0x000344c8
        /*6df8*/ 	.short	0x010a
        /*6dfa*/ 	.byte	0x3f
	.zero		1


	//   ....[180]....
        /*6dfc*/ 	.word	0x00023080
        /*6e00*/ 	.word	0x00000003
        /*6e04*/ 	.word	0x000344d0
        /*6e08*/ 	.short	0x010a
        /*6e0a*/ 	.byte	0x3f
	.zero		1


	//   ....[181]....
        /*6e0c*/ 	.word	0x000230e0
        /*6e10*/ 	.word	0x00000003
        /*6e14*/ 	.word	0x000344d8
        /*6e18*/ 	.short	0x010a
        /*6e1a*/ 	.byte	0x3f
	.zero		1


	//   ....[182]....
        /*6e1c*/ 	.word	0x00023140
        /*6e20*/ 	.word	0x00000003
        /*6e24*/ 	.word	0x000344c0
        /*6e28*/ 	.short	0x010a
        /*6e2a*/ 	.byte	0x3f
	.zero		1


	//   ....[183]....
        /*6e2c*/ 	.word	0x000231a0
        /*6e30*/ 	.word	0x00000003
        /*6e34*/ 	.word	0x000344c8
        /*6e38*/ 	.short	0x010a
        /*6e3a*/ 	.byte	0x3f
	.zero		1


	//   ....[184]....
        /*6e3c*/ 	.word	0x00023200
        /*6e40*/ 	.word	0x00000003
        /*6e44*/ 	.word	0x000344d0
        /*6e48*/ 	.short	0x010a
        /*6e4a*/ 	.byte	0x3f
	.zero		1


	//   ....[185]....
        /*6e4c*/ 	.word	0x00023260
        /*6e50*/ 	.word	0x00000003
        /*6e54*/ 	.word	0x000344d8
        /*6e58*/ 	.short	0x010a
        /*6e5a*/ 	.byte	0x3f
	.zero		1


	//   ....[186]....
        /*6e5c*/ 	.word	0x000232c0
        /*6e60*/ 	.word	0x00000003
        /*6e64*/ 	.word	0x000344c0
        /*6e68*/ 	.short	0x010a
        /*6e6a*/ 	.byte	0x3f
	.zero		1


	//   ....[187]....
        /*6e6c*/ 	.word	0x00023320
        /*6e70*/ 	.word	0x00000003
        /*6e74*/ 	.word	0x000344c8
        /*6e78*/ 	.short	0x010a
        /*6e7a*/ 	.byte	0x3f
	.zero		1


	//   ....[188]....
        /*6e7c*/ 	.word	0x00023380
        /*6e80*/ 	.word	0x00000003
        /*6e84*/ 	.word	0x000344d0
        /*6e88*/ 	.short	0x010a
        /*6e8a*/ 	.byte	0x3f
	.zero		1


	//   ....[189]....
        /*6e8c*/ 	.word	0x000233e0
        /*6e90*/ 	.word	0x00000003
        /*6e94*/ 	.word	0x000344d8
        /*6e98*/ 	.short	0x010a
        /*6e9a*/ 	.byte	0x3f
	.zero		1


	//   ....[190]....
        /*6e9c*/ 	.word	0x00023440
        /*6ea0*/ 	.word	0x00000003
        /*6ea4*/ 	.word	0x000344c0
        /*6ea8*/ 	.short	0x010a
        /*6eaa*/ 	.byte	0x3f
	.zero		1


	//   ....[191]....
        /*6eac*/ 	.word	0x000234a0
        /*6eb0*/ 	.word	0x00000003
        /*6eb4*/ 	.word	0x000344c8
        /*6eb8*/ 	.short	0x010a
        /*6eba*/ 	.byte	0x3f
	.zero		1


	//   ....[192]....
        /*6ebc*/ 	.word	0x00023500
        /*6ec0*/ 	.word	0x00000003
        /*6ec4*/ 	.word	0x000344d0
        /*6ec8*/ 	.short	0x010a
        /*6eca*/ 	.byte	0x3f
	.zero		1


	//   ....[193]....
        /*6ecc*/ 	.word	0x00023560
        /*6ed0*/ 	.word	0x00000003
        /*6ed4*/ 	.word	0x000344d8
        /*6ed8*/ 	.short	0x010a
        /*6eda*/ 	.byte	0x3f
	.zero		1


	//   ....[194]....
        /*6edc*/ 	.word	0x000235c0
        /*6ee0*/ 	.word	0x00000003
        /*6ee4*/ 	.word	0x000344c0
        /*6ee8*/ 	.short	0x010a
        /*6eea*/ 	.byte	0x3f
	.zero		1


	//   ....[195]....
        /*6eec*/ 	.word	0x00023620
        /*6ef0*/ 	.word	0x00000003
        /*6ef4*/ 	.word	0x000344c8
        /*6ef8*/ 	.short	0x010a
        /*6efa*/ 	.byte	0x3f
	.zero		1


	//   ....[196]....
        /*6efc*/ 	.word	0x00023680
        /*6f00*/ 	.word	0x00000003
        /*6f04*/ 	.word	0x000344d0
        /*6f08*/ 	.short	0x010a
        /*6f0a*/ 	.byte	0x3f
	.zero		1


	//   ....[197]....
        /*6f0c*/ 	.word	0x00023750
        /*6f10*/ 	.word	0x00000008
        /*6f14*/ 	.word	0x00034490
        /*6f18*/ 	.short	0x010a
        /*6f1a*/ 	.byte	0x3f
	.zero		1


	//   ....[198]....
        /*6f1c*/ 	.word	0x000237a0
        /*6f20*/ 	.word	0x00000003
        /*6f24*/ 	.word	0x00034400
        /*6f28*/ 	.short	0x010a
        /*6f2a*/ 	.byte	0x3f
	.zero		1


	//   ....[199]....
        /*6f2c*/ 	.word	0x000239b0
        /*6f30*/ 	.word	0x00000007
        /*6f34*/ 	.word	0x00000000
        /*6f38*/ 	.short	0x010a
        /*6f3a*/ 	.byte	0x3f
	.zero		1


	//   ....[200]....
        /*6f3c*/ 	.word	0x00023a00
        /*6f40*/ 	.word	0x0000000c
        /*6f44*/ 	.word	0x00034440
        /*6f48*/ 	.short	0x010a
        /*6f4a*/ 	.byte	0x3f
	.zero		1


	//   ....[201]....
        /*6f4c*/ 	.word	0x00023a50
        /*6f50*/ 	.word	0x00000003
        /*6f54*/ 	.word	0x00034440
        /*6f58*/ 	.short	0x010a
        /*6f5a*/ 	.byte	0x3f
	.zero		1


	//   ....[202]....
        /*6f5c*/ 	.word	0x00023aa0
        /*6f60*/ 	.word	0x00000003
        /*6f64*/ 	.word	0x00034440
        /*6f68*/ 	.short	0x010a
        /*6f6a*/ 	.byte	0x3f
	.zero		1


	//   ....[203]....
        /*6f6c*/ 	.word	0x00023af0
        /*6f70*/ 	.word	0x00000003
        /*6f74*/ 	.word	0x00034440
        /*6f78*/ 	.short	0x010a
        /*6f7a*/ 	.byte	0x3f
	.zero		1


	//   ....[204]....
        /*6f7c*/ 	.word	0x00023b40
        /*6f80*/ 	.word	0x00000003
        /*6f84*/ 	.word	0x00034440
        /*6f88*/ 	.short	0x010a
        /*6f8a*/ 	.byte	0x3f
	.zero		1


	//   ....[205]....
        /*6f8c*/ 	.word	0x00023b90
        /*6f90*/ 	.word	0x00000003
        /*6f94*/ 	.word	0x00034440
        /*6f98*/ 	.short	0x010a
        /*6f9a*/ 	.byte	0x3f
	.zero		1


	//   ....[206]....
        /*6f9c*/ 	.word	0x00023be0
        /*6fa0*/ 	.word	0x00000003
        /*6fa4*/ 	.word	0x00034440
        /*6fa8*/ 	.short	0x010a
        /*6faa*/ 	.byte	0x3f
	.zero		1


	//   ....[207]....
        /*6fac*/ 	.word	0x00023c30
        /*6fb0*/ 	.word	0x00000003
        /*6fb4*/ 	.word	0x00034440
        /*6fb8*/ 	.short	0x010a
        /*6fba*/ 	.byte	0x3f
	.zero		1


	//----- nvinfo : EIATTR_NUM_MBARRIERS
	.align		4
.L_39:
        /*6fbc*/ 	.byte	0x03, 0x38
        /*6fbe*/ 	.short	0x0022


	//----- nvinfo : EIATTR_EXIT_INSTR_OFFSETS
	.align		4
        /*6fc0*/ 	.byte	0x04, 0x1c
        /*6fc2*/ 	.short	(.L_41 - .L_40)


	//   ....[0]....
.L_40:
        /*6fc4*/ 	.word	0x00002f90


	//   ....[1]....
        /*6fc8*/ 	.word	0x000031c0


	//   ....[2]....
        /*6fcc*/ 	.word	0x00003330


	//   ....[3]....
        /*6fd0*/ 	.word	0x0001bfe0


	//   ....[4]....
        /*6fd4*/ 	.word	0x0001c080


	//   ....[5]....
        /*6fd8*/ 	.word	0x0001e6f0


	//   ....[6]....
        /*6fdc*/ 	.word	0x00020290


	//   ....[7]....
        /*6fe0*/ 	.word	0x000225b0


	//----- nvinfo : EIATTR_MAX_THREADS
	.align		4
.L_41:
        /*6fe4*/ 	.byte	0x04, 0x05
        /*6fe6*/ 	.short	(.L_43 - .L_42)
.L_42:
        /*6fe8*/ 	.word	0x00000180
        /*6fec*/ 	.word	0x00000001
        /*6ff0*/ 	.word	0x00000001


	//----- nvinfo : EIATTR_CRS_STACK_SIZE
	.align		4
.L_43:
        /*6ff4*/ 	.byte	0x04, 0x1e
        /*6ff6*/ 	.short	(.L_45 - .L_44)
.L_44:
        /*6ff8*/ 	.word	0x00000000


	//----- nvinfo : EIATTR_CBANK_PARAM_SIZE
	.align		4
.L_45:
        /*6ffc*/ 	.byte	0x03, 0x19
        /*6ffe*/ 	.short	0x0770


	//----- nvinfo : EIATTR_PARAM_CBANK
	.align		4
        /*7000*/ 	.byte	0x04, 0x0a
        /*7002*/ 	.short	(.L_47 - .L_46)
	.align		4
.L_46:
        /*7004*/ 	.word	index@(.nv.constant0._ZN7cutlass13device_kernelINS_4gemm6kernel13GemmUniversalINS1_17GroupProblemShapeIN4cute5tupleIJiiiEEEEENS1_10collective13CollectiveMmaINS1_39MainloopSm90ArrayTmaGmmaWarpSpecializedILi2ENS6_IJNS5_1CILi2EEENSC_ILi1EEESE_EEENS1_40KernelPtrArrayTmaWarpSpecializedPingpongEEENS6_IJNSC_ILi128EEENSC_ILi256EEESI_EEENS_10bfloat16_tEPNS6_IJlSE_NSC_ILi0EEEEEESL_SO_NS5_8TiledMMAINS5_8MMA_AtomIJNS5_4SM904GMMA28MMA_64x256x16_F32BF16BF16_SSILNSS_5MajorE0ELSU_0ELNSS_7ScaleInE1ELSV_1EEEEEENS5_6LayoutINS6_IJSE_SE_SE_EEENS6_IJSM_SM_SM_EEEEENS6_IJNS5_10UnderscoreES12_S12_EEEEENS5_13SM90_TMA_LOADENS5_14ComposedLayoutINS5_7SwizzleILi3ELi4ELi3EEENS5_18smem_ptr_flag_bitsILi16EEENSY_INS6_IJNSC_ILi8EEENSC_ILi64EEEEEENS6_IJS1C_SE_EEEEEEEvNS5_8identityENS5_23SM90_TMA_LOAD_MULTICASTES1G_vS1H_EENS_8epilogue10collective18CollectiveEpilogueINS1K_30Sm90PtrArrayTmaWarpSpecializedILi4ELi2ELi16ELb1ELb0ELi2EEEJSK_NS6_IJS1C_NSC_ILi32EEEEEENS_6half_tEPNS6_IJSE_lSM_EEES1R_S1T_NS1K_6fusion15FusionCallbacksIS1O_NS1U_17LinearCombinationIS1R_fS1R_fLNS_15FloatRoundStyleE2EEESK_S1Q_JEEES15_NS16_IS18_S1A_NSY_INS6_IJS1C_S1B_EEENS6_IJSE_S1C_EEEEEEENS5_17SM75_U16x8_LDSM_TENS5_14SM90_TMA_STOREES23_NS5_17SM90_U16x8_STSM_TENS5_9Copy_AtomIJNS5_17SM90_U32x4_STSM_NES1R_EEEvEEEvvEEEEvNT_6ParamsE)
        /*7008*/ 	.short	0x0210
        /*700a*/ 	.short	0x0770


	//----- nvinfo : EIATTR_SW_WAR
	.align		4
.L_47:
        /*700c*/ 	.byte	0x04, 0x36
        /*700e*/ 	.short	(.L_49 - .L_48)
.L_48:
        /*7010*/ 	.word	0x00000008
.L_49:


//--------------------- .nv.callgraph             --------------------------
	.section	.nv.callgraph,"",@"SHT_CUDA_CALLGRAPH"
	.align	4
	.sectionentsize	8
	.align		4
        /*0000*/ 	.word	0x00000000
	.align		4
        /*0004*/ 	.word	0xffffffff
	.align		4
        /*0008*/ 	.word	index@(_ZN7cutlass13device_kernelINS_4gemm6kernel13GemmUniversalINS1_17GroupProblemShapeIN4cute5tupleIJiiiEEEEENS1_10collective13CollectiveMmaINS1_39MainloopSm90ArrayTmaGmmaWarpSpecializedILi2ENS6_IJNS5_1CILi2EEENSC_ILi1EEESE_EEENS1_40KernelPtrArrayTmaWarpSpecializedPingpongEEENS6_IJNSC_ILi128EEENSC_ILi256EEESI_EEENS_10bfloat16_tEPNS6_IJlSE_NSC_ILi0EEEEEESL_SO_NS5_8TiledMMAINS5_8MMA_AtomIJNS5_4SM904GMMA28MMA_64x256x16_F32BF16BF16_SSILNSS_5MajorE0ELSU_0ELNSS_7ScaleInE1ELSV_1EEEEEENS5_6LayoutINS6_IJSE_SE_SE_EEENS6_IJSM_SM_SM_EEEEENS6_IJNS5_10UnderscoreES12_S12_EEEEENS5_13SM90_TMA_LOADENS5_14ComposedLayoutINS5_7SwizzleILi3ELi4ELi3EEENS5_18smem_ptr_flag_bitsILi16EEENSY_INS6_IJNSC_ILi8EEENSC_ILi64EEEEEENS6_IJS1C_SE_EEEEEEEvNS5_8identityENS5_23SM90_TMA_LOAD_MULTICASTES1G_vS1H_EENS_8epilogue10collective18CollectiveEpilogueINS1K_30Sm90PtrArrayTmaWarpSpecializedILi4ELi2ELi16ELb1ELb0ELi2EEEJSK_NS6_IJS1C_NSC_ILi32EEEEEENS_6half_tEPNS6_IJSE_lSM_EEES1R_S1T_NS1K_6fusion15FusionCallbacksIS1O_NS1U_17LinearCombinationIS1R_fS1R_fLNS_15FloatRoundStyleE2EEESK_S1Q_JEEES15_NS16_IS18_S1A_NSY_INS6_IJS1C_S1B_EEENS6_IJSE_S1C_EEEEEEENS5_17SM75_U16x8_LDSM_TENS5_14SM90_TMA_STOREES23_NS5_17SM90_U16x8_STSM_TENS5_9Copy_AtomIJNS5_17SM90_U32x4_STSM_NES1R_EEEvEEEvvEEEEvNT_6ParamsE)
	.align		4
        /*000c*/ 	.word	index@(__assertfail)
	.align		4
        /*0010*/ 	.word	0x00000000
	.align		4
        /*0014*/ 	.word	0xfffffffe
	.align		4
        /*0018*/ 	.word	0x00000000
	.align		4
        /*001c*/ 	.word	0xfffffffd
	.align		4
        /*0020*/ 	.word	0x00000000
	.align		4
        /*0024*/ 	.word	0xfffffffc


//--------------------- .nv.constant4             --------------------------
	.section	.nv.constant4,"a",@progbits
	.align	8
	.align		8
.nv.constant4:
        /*0000*/ 	.dword	__assertfail
	.align		8
        /*0008*/ 	.dword	__unnamed_1
	.align		8
        /*0010*/ 	.dword	_ZN39_INTERNAL_4f315923_4_k_cu_9cb10095_27924cuda3std3__45__cpo5beginE
	.align		8
        /*0018*/ 	.dword	_ZN39_INTERNAL_4f315923_4_k_cu_9cb10095_27924cuda3std3__45__cpo3endE
	.align		8
        /*0020*/ 	.dword	_ZN39_INTERNAL_4f315923_4_k_cu_9cb10095_27924cuda3std3__45__cpo6cbeginE
	.align		8
        /*0028*/ 	.dword	_ZN39_INTERNAL_4f315923_4_k_cu_9cb10095_27924cuda3std3__45__cpo4cendE
	.align		8
        /*0030*/ 	.dword	_ZN39_INTERNAL_4f315923_4_k_cu_9cb10095_27924cuda3std3__441_GLOBAL__N__4f315923_4_k_cu_9cb10095_27926ignoreE
	.align		8
        /*0038*/ 	.dword	_ZN39_INTERNAL_4f315923_4_k_cu_9cb10095_27924cuda3std3__419piecewise_constructE
	.align		8
        /*0040*/ 	.dword	_ZN39_INTERNAL_4f315923_4_k_cu_9cb10095_27924cuda3std3__48in_placeE
	.align		8
        /*0048*/ 	.dword	_ZN39_INTERNAL_4f315923_4_k_cu_9cb10095_27924cuda3std6ranges3__45__cpo4swapE
	.align		8
        /*0050*/ 	.dword	_ZN39_INTERNAL_4f315923_4_k_cu_9cb10095_27924cuda3std6ranges3__45__cpo9iter_moveE
	.align		8
        /*0058*/ 	.dword	_ZN39_INTERNAL_4f315923_4_k_cu_9cb10095_27924cute7productE
	.align		8
        /*0060*/ 	.dword	_ZN39_INTERNAL_4f315923_4_k_cu_9cb10095_27924cute1_E
	.align		8
        /*0068*/ 	.dword	$str$24
	.align		8
        /*0070*/ 	.dword	$str$25


//--------------------- .text._ZN7cutlass13device_kernelINS_4gemm6kernel13GemmUniversalINS1_17GroupProblemShapeIN4cute5tupleIJiiiEEEEENS1_10collective13CollectiveMmaINS1_39MainloopSm90ArrayTmaGmmaWarpSpecializedILi2ENS6_IJNS5_1CILi2EEENSC_ILi1EEESE_EEENS1_40KernelPtrArrayTmaWarpSpecializedPingpongEEENS6_IJNSC_ILi128EEENSC_ILi256EEESI_EEENS_10bfloat16_tEPNS6_IJlSE_NSC_ILi0EEEEEESL_SO_NS5_8TiledMMAINS5_8MMA_AtomIJNS5_4SM904GMMA28MMA_64x256x16_F32BF16BF16_SSILNSS_5MajorE0ELSU_0ELNSS_7ScaleInE1ELSV_1EEEEEENS5_6LayoutINS6_IJSE_SE_SE_EEENS6_IJSM_SM_SM_EEEEENS6_IJNS5_10UnderscoreES12_S12_EEEEENS5_13SM90_TMA_LOADENS5_14ComposedLayoutINS5_7SwizzleILi3ELi4ELi3EEENS5_18smem_ptr_flag_bitsILi16EEENSY_INS6_IJNSC_ILi8EEENSC_ILi64EEEEEENS6_IJS1C_SE_EEEEEEEvNS5_8identityENS5_23SM90_TMA_LOAD_MULTICASTES1G_vS1H_EENS_8epilogue10collective18CollectiveEpilogueINS1K_30Sm90PtrArrayTmaWarpSpecializedILi4ELi2ELi16ELb1ELb0ELi2EEEJSK_NS6_IJS1C_NSC_ILi32EEEEEENS_6half_tEPNS6_IJSE_lSM_EEES1R_S1T_NS1K_6fusion15FusionCallbacksIS1O_NS1U_17LinearCombinationIS1R_fS1R_fLNS_15FloatRoundStyleE2EEESK_S1Q_JEEES15_NS16_IS18_S1A_NSY_INS6_IJS1C_S1B_EEENS6_IJSE_S1C_EEEEEEENS5_17SM75_U16x8_LDSM_TENS5_14SM90_TMA_STOREES23_NS5_17SM90_U16x8_STSM_TENS5_9Copy_AtomIJNS5_17SM90_U32x4_STSM_NES1R_EEEvEEEvvEEEEvNT_6ParamsE --------------------------
	.section	.text._ZN7cutlass13device_kernelINS_4gemm6kernel13GemmUniversalINS1_17GroupProblemShapeIN4cute5tupleIJiiiEEEEENS1_10collective13CollectiveMmaINS1_39MainloopSm90ArrayTmaGmmaWarpSpecializedILi2ENS6_IJNS5_1CILi2EEENSC_ILi1EEESE_EEENS1_40KernelPtrArrayTmaWarpSpecializedPingpongEEENS6_IJNSC_ILi128EEENSC_ILi256EEESI_EEENS_10bfloat16_tEPNS6_IJlSE_NSC_ILi0EEEEEESL_SO_NS5_8TiledMMAINS5_8MMA_AtomIJNS5_4SM904GMMA28MMA_64x256x16_F32BF16BF16_SSILNSS_5MajorE0ELSU_0ELNSS_7ScaleInE1ELSV_1EEEEEENS5_6LayoutINS6_IJSE_SE_SE_EEENS6_IJSM_SM_SM_EEEEENS6_IJNS5_10UnderscoreES12_S12_EEEEENS5_13SM90_TMA_LOADENS5_14ComposedLayoutINS5_7SwizzleILi3ELi4ELi3EEENS5_18smem_ptr_flag_bitsILi16EEENSY_INS6_IJNSC_ILi8EEENSC_ILi64EEEEEENS6_IJS1C_SE_EEEEEEEvNS5_8identityENS5_23SM90_TMA_LOAD_MULTICASTES1G_vS1H_EENS_8epilogue10collective18CollectiveEpilogueINS1K_30Sm90PtrArrayTmaWarpSpecializedILi4ELi2ELi16ELb1ELb0ELi2EEEJSK_NS6_IJS1C_NSC_ILi32EEEEEENS_6half_tEPNS6_IJSE_lSM_EEES1R_S1T_NS1K_6fusion15FusionCallbacksIS1O_NS1U_17LinearCombinationIS1R_fS1R_fLNS_15FloatRoundStyleE2EEESK_S1Q_JEEES15_NS16_IS18_S1A_NSY_INS6_IJS1C_S1B_EEENS6_IJSE_S1C_EEEEEEENS5_17SM75_U16x8_LDSM_TENS5_14SM90_TMA_STOREES23_NS5_17SM90_U16x8_STSM_TENS5_9Copy_AtomIJNS5_17SM90_U32x4_STSM_NES1R_EEEvEEEvvEEEEvNT_6ParamsE,"ax",@progbits
	.align	128
.text._ZN7cutlass13device_kernelINS_4gemm6kernel13GemmUniversalINS1_17GroupProblemShapeIN4cute5tupleIJiiiEEEEENS1_10collective13CollectiveMmaINS1_39MainloopSm90ArrayTmaGmmaWarpSpecializedILi2ENS6_IJNS5_1CILi2EEENSC_ILi1EEESE_EEENS1_40KernelPtrArrayTmaWarpSpecializedPingpongEEENS6_IJNSC_ILi128EEENSC_ILi256EEESI_EEENS_10bfloat16_tEPNS6_IJlSE_NSC_ILi0EEEEEESL_SO_NS5_8TiledMMAINS5_8MMA_AtomIJNS5_4SM904GMMA28MMA_64x256x16_F32BF16BF16_SSILNSS_5MajorE0ELSU_0ELNSS_7ScaleInE1ELSV_1EEEEEENS5_6LayoutINS6_IJSE_SE_SE_EEENS6_IJSM_SM_SM_EEEEENS6_IJNS5_10UnderscoreES12_S12_EEEEENS5_13SM90_TMA_LOADENS5_14ComposedLayoutINS5_7SwizzleILi3ELi4ELi3EEENS5_18smem_ptr_flag_bitsILi16EEENSY_INS6_IJNSC_ILi8EEENSC_ILi64EEEEEENS6_IJS1C_SE_EEEEEEEvNS5_8identityENS5_23SM90_TMA_LOAD_MULTICASTES1G_vS1H_EENS_8epilogue10collective18CollectiveEpilogueINS1K_30Sm90PtrArrayTmaWarpSpecializedILi4ELi2ELi16ELb1ELb0ELi2EEEJSK_NS6_IJS1C_NSC_ILi32EEEEEENS_6half_tEPNS6_IJSE_lSM_EEES1R_S1T_NS1K_6fusion15FusionCallbacksIS1O_NS1U_17LinearCombinationIS1R_fS1R_fLNS_15FloatRoundStyleE2EEESK_S1Q_JEEES15_NS16_IS18_S1A_NSY_INS6_IJS1C_S1B_EEENS6_IJSE_S1C_EEEEEEENS5_17SM75_U16x8_LDSM_TENS5_14SM90_TMA_STOREES23_NS5_17SM90_U16x8_STSM_TENS5_9Copy_AtomIJNS5_17SM90_U32x4_STSM_NES1R_EEEvEEEvvEEEEvNT_6ParamsE:
        .type           _ZN7cutlass13device_kernelINS_4gemm6kernel13GemmUniversalINS1_17GroupProblemShapeIN4cute5tupleIJiiiEEEEENS1_10collective13CollectiveMmaINS1_39MainloopSm90ArrayTmaGmmaWarpSpecializedILi2ENS6_IJNS5_1CILi2EEENSC_ILi1EEESE_EEENS1_40KernelPtrArrayTmaWarpSpecializedPingpongEEENS6_IJNSC_ILi128EEENSC_ILi256EEESI_EEENS_10bfloat16_tEPNS6_IJlSE_NSC_ILi0EEEEEESL_SO_NS5_8TiledMMAINS5_8MMA_AtomIJNS5_4SM904GMMA28MMA_64x256x16_F32BF16BF16_SSILNSS_5MajorE0ELSU_0ELNSS_7ScaleInE1ELSV_1EEEEEENS5_6LayoutINS6_IJSE_SE_SE_EEENS6_IJSM_SM_SM_EEEEENS6_IJNS5_10UnderscoreES12_S12_EEEEENS5_13SM90_TMA_LOADENS5_14ComposedLayoutINS5_7SwizzleILi3ELi4ELi3EEENS5_18smem_ptr_flag_bitsILi16EEENSY_INS6_IJNSC_ILi8EEENSC_ILi64EEEEEENS6_IJS1C_SE_EEEEEEEvNS5_8identityENS5_23SM90_TMA_LOAD_MULTICASTES1G_vS1H_EENS_8epilogue10collective18CollectiveEpilogueINS1K_30Sm90PtrArrayTmaWarpSpecializedILi4ELi2ELi16ELb1ELb0ELi2EEEJSK_NS6_IJS1C_NSC_ILi32EEEEEENS_6half_tEPNS6_IJSE_lSM_EEES1R_S1T_NS1K_6fusion15FusionCallbacksIS1O_NS1U_17LinearCombinationIS1R_fS1R_fLNS_15FloatRoundStyleE2EEESK_S1Q_JEEES15_NS16_IS18_S1A_NSY_INS6_IJS1C_S1B_EEENS6_IJSE_S1C_EEEEEEENS5_17SM75_U16x8_LDSM_TENS5_14SM90_TMA_STOREES23_NS5_17SM90_U16x8_STSM_TENS5_9Copy_AtomIJNS5_17SM90_U32x4_STSM_NES1R_EEEvEEEvvEEEEvNT_6ParamsE,@function
        .size           _ZN7cutlass13device_kernelINS_4gemm6kernel13GemmUniversalINS1_17GroupProblemShapeIN4cute5tupleIJiiiEEEEENS1_10collective13CollectiveMmaINS1_39MainloopSm90ArrayTmaGmmaWarpSpecializedILi2ENS6_IJNS5_1CILi2EEENSC_ILi1EEESE_EEENS1_40KernelPtrArrayTmaWarpSpecializedPingpongEEENS6_IJNSC_ILi128EEENSC_ILi256EEESI_EEENS_10bfloat16_tEPNS6_IJlSE_NSC_ILi0EEEEEESL_SO_NS5_8TiledMMAINS5_8MMA_AtomIJNS5_4SM904GMMA28MMA_64x256x16_F32BF16BF16_SSILNSS_5MajorE0ELSU_0ELNSS_7ScaleInE1ELSV_1EEEEEENS5_6LayoutINS6_IJSE_SE_SE_EEENS6_IJSM_SM_SM_EEEEENS6_IJNS5_10UnderscoreES12_S12_EEEEENS5_13SM90_TMA_LOADENS5_14ComposedLayoutINS5_7SwizzleILi3ELi4ELi3EEENS5_18smem_ptr_flag_bitsILi16EEENSY_INS6_IJNSC_ILi8EEENSC_ILi64EEEEEENS6_IJS1C_SE_EEEEEEEvNS5_8identityENS5_23SM90_TMA_LOAD_MULTICASTES1G_vS1H_EENS_8epilogue10collective18CollectiveEpilogueINS1K_30Sm90PtrArrayTmaWarpSpecializedILi4ELi2ELi16ELb1ELb0ELi2EEEJSK_NS6_IJS1C_NSC_ILi32EEEEEENS_6half_tEPNS6_IJSE_lSM_EEES1R_S1T_NS1K_6fusion15FusionCallbacksIS1O_NS1U_17LinearCombinationIS1R_fS1R_fLNS_15FloatRoundStyleE2EEESK_S1Q_JEEES15_NS16_IS18_S1A_NSY_INS6_IJS1C_S1B_EEENS6_IJSE_S1C_EEEEEEENS5_17SM75_U16x8_LDSM_TENS5_14SM90_TMA_STOREES23_NS5_17SM90_U16x8_STSM_TENS5_9Copy_AtomIJNS5_17SM90_U32x4_STSM_NES1R_EEEvEEEvvEEEEvNT_6ParamsE,(.L_x_428 - _ZN7cutlass13device_kernelINS_4gemm6kernel13GemmUniversalINS1_17GroupProblemShapeIN4cute5tupleIJiiiEEEEENS1_10collective13CollectiveMmaINS1_39MainloopSm90ArrayTmaGmmaWarpSpecializedILi2ENS6_IJNS5_1CILi2EEENSC_ILi1EEESE_EEENS1_40KernelPtrArrayTmaWarpSpecializedPingpongEEENS6_IJNSC_ILi128EEENSC_ILi256EEESI_EEENS_10bfloat16_tEPNS6_IJlSE_NSC_ILi0EEEEEESL_SO_NS5_8TiledMMAINS5_8MMA_AtomIJNS5_4SM904GMMA28MMA_64x256x16_F32BF16BF16_SSILNSS_5MajorE0ELSU_0ELNSS_7ScaleInE1ELSV_1EEEEEENS5_6LayoutINS6_IJSE_SE_SE_EEENS6_IJSM_SM_SM_EEEEENS6_IJNS5_10UnderscoreES12_S12_EEEEENS5_13SM90_TMA_LOADENS5_14ComposedLayoutINS5_7SwizzleILi3ELi4ELi3EEENS5_18smem_ptr_flag_bitsILi16EEENSY_INS6_IJNSC_ILi8EEENSC_ILi64EEEEEENS6_IJS1C_SE_EEEEEEEvNS5_8identityENS5_23SM90_TMA_LOAD_MULTICASTES1G_vS1H_EENS_8epilogue10collective18CollectiveEpilogueINS1K_30Sm90PtrArrayTmaWarpSpecializedILi4ELi2ELi16ELb1ELb0ELi2EEEJSK_NS6_IJS1C_NSC_ILi32EEEEEENS_6half_tEPNS6_IJSE_lSM_EEES1R_S1T_NS1K_6fusion15FusionCallbacksIS1O_NS1U_17LinearCombinationIS1R_fS1R_fLNS_15FloatRoundStyleE2EEESK_S1Q_JEEES15_NS16_IS18_S1A_NSY_INS6_IJS1C_S1B_EEENS6_IJSE_S1C_EEEEEEENS5_17SM75_U16x8_LDSM_TENS5_14SM90_TMA_STOREES23_NS5_17SM90_U16x8_STSM_TENS5_9Copy_AtomIJNS5_17SM90_U32x4_STSM_NES1R_EEEvEEEvvEEEEvNT_6ParamsE)
        .other          _ZN7cutlass13device_kernelINS_4gemm6kernel13GemmUniversalINS1_17GroupProblemShapeIN4cute5tupleIJiiiEEEEENS1_10collective13CollectiveMmaINS1_39MainloopSm90ArrayTmaGmmaWarpSpecializedILi2ENS6_IJNS5_1CILi2EEENSC_ILi1EEESE_EEENS1_40KernelPtrArrayTmaWarpSpecializedPingpongEEENS6_IJNSC_ILi128EEENSC_ILi256EEESI_EEENS_10bfloat16_tEPNS6_IJlSE_NSC_ILi0EEEEEESL_SO_NS5_8TiledMMAINS5_8MMA_AtomIJNS5_4SM904GMMA28MMA_64x256x16_F32BF16BF16_SSILNSS_5MajorE0ELSU_0ELNSS_7ScaleInE1ELSV_1EEEEEENS5_6LayoutINS6_IJSE_SE_SE_EEENS6_IJSM_SM_SM_EEEEENS6_IJNS5_10UnderscoreES12_S12_EEEEENS5_13SM90_TMA_LOADENS5_14ComposedLayoutINS5_7SwizzleILi3ELi4ELi3EEENS5_18smem_ptr_flag_bitsILi16EEENSY_INS6_IJNSC_ILi8EEENSC_ILi64EEEEEENS6_IJS1C_SE_EEEEEEEvNS5_8identityENS5_23SM90_TMA_LOAD_MULTICASTES1G_vS1H_EENS_8epilogue10collective18CollectiveEpilogueINS1K_30Sm90PtrArrayTmaWarpSpecializedILi4ELi2ELi16ELb1ELb0ELi2EEEJSK_NS6_IJS1C_NSC_ILi32EEEEEENS_6half_tEPNS6_IJSE_lSM_EEES1R_S1T_NS1K_6fusion15FusionCallbacksIS1O_NS1U_17LinearCombinationIS1R_fS1R_fLNS_15FloatRoundStyleE2EEESK_S1Q_JEEES15_NS16_IS18_S1A_NSY_INS6_IJS1C_S1B_EEENS6_IJSE_S1C_EEEEEEENS5_17SM75_U16x8_LDSM_TENS5_14SM90_TMA_STOREES23_NS5_17SM90_U16x8_STSM_TENS5_9Copy_AtomIJNS5_17SM90_U32x4_STSM_NES1R_EEEvEEEvvEEEEvNT_6ParamsE,@"STO_CUDA_ENTRY STV_DEFAULT"
_ZN7cutlass13device_kernelINS_4gemm6kernel13GemmUniversalINS1_17GroupProblemShapeIN4cute5tupleIJiiiEEEEENS1_10collective13CollectiveMmaINS1_39MainloopSm90ArrayTmaGmmaWarpSpecializedILi2ENS6_IJNS5_1CILi2EEENSC_ILi1EEESE_EEENS1_40KernelPtrArrayTmaWarpSpecializedPingpongEEENS6_IJNSC_ILi128EEENSC_ILi256EEESI_EEENS_10bfloat16_tEPNS6_IJlSE_NSC_ILi0EEEEEESL_SO_NS5_8TiledMMAINS5_8MMA_AtomIJNS5_4SM904GMMA28MMA_64x256x16_F32BF16BF16_SSILNSS_5MajorE0ELSU_0ELNSS_7ScaleInE1ELSV_1EEEEEENS5_6LayoutINS6_IJSE_SE_SE_EEENS6_IJSM_SM_SM_EEEEENS6_IJNS5_10UnderscoreES12_S12_EEEEENS5_13SM90_TMA_LOADENS5_14ComposedLayoutINS5_7SwizzleILi3ELi4ELi3EEENS5_18smem_ptr_flag_bitsILi16EEENSY_INS6_IJNSC_ILi8EEENSC_ILi64EEEEEENS6_IJS1C_SE_EEEEEEEvNS5_8identityENS5_23SM90_TMA_LOAD_MULTICASTES1G_vS1H_EENS_8epilogue10collective18CollectiveEpilogueINS1K_30Sm90PtrArrayTmaWarpSpecializedILi4ELi2ELi16ELb1ELb0ELi2EEEJSK_NS6_IJS1C_NSC_ILi32EEEEEENS_6half_tEPNS6_IJSE_lSM_EEES1R_S1T_NS1K_6fusion15FusionCallbacksIS1O_NS1U_17LinearCombinationIS1R_fS1R_fLNS_15FloatRoundStyleE2EEESK_S1Q_JEEES15_NS16_IS18_S1A_NSY_INS6_IJS1C_S1B_EEENS6_IJSE_S1C_EEEEEEENS5_17SM75_U16x8_LDSM_TENS5_14SM90_TMA_STOREES23_NS5_17SM90_U16x8_STSM_TENS5_9Copy_AtomIJNS5_17SM90_U32x4_STSM_NES1R_EEEvEEEvvEEEEvNT_6ParamsE:
[----:B------:R-:W1:Y:S02]  /*0000*/  LDC R1, c[0x0][0x28] ;  /* 0x00000a00ff017b82 */ /* 0x000e640000000800 */
[----:B-1----:R-:W-:-:S06]  /*0010*/  VIADD R1, R1, 0xfffff228 ;  /* 0xfffff22801017836 */ /* 0x002fcc0000000000 */
[----:B------:R-:W1:Y:S01]  /*0020*/  LDC.64 R4, c[0x0][0x918] ;  /* 0x00024600ff047b82 */ /* 0x000e620000000a00 */
[----:B------:R-:W-:Y:S01]  /*0030*/  ULDC.64 UR38, c[0x0][0x208] ;  /* 0x0000820000267ab9 */ /* 0x000fe20000000a00 */
[----:B------:R-:W2:Y:S01]  /*0040*/  S2R R20, SR_TID.X ;  /* 0x0000000000147919 */ /* 0x000ea20000002100 */
[----:B------:R-:W-:Y:S01]  /*0050*/  ULDC UR4, c[0x0][0x910] ;  /* 0x0002440000047ab9 */ /* 0x000fe20000000800 */
[----:B------:R-:W-:Y:S01]  /*0060*/  ULDC.64 UR20, c[0x0][0x8d0] ;  /* 0x0002340000147ab9 */ /* 0x000fe20000000a00 */
[----:B------:R-:W-:Y:S01]  /*0070*/  ULDC.64 UR14, c[0x0][0x8c8] ;  /* 0x00023200000e7ab9 */ /* 0x000fe20000000a00 */
[----:B------:R-:W-:Y:S01]  /*0080*/  MOV R8, RZ ;  /* 0x000000ff00087202 */ /* 0x000fe20000000f00 */
[----:B------:R-:W-:Y:S01]  /*0090*/  IMAD.MOV.U32 R0, RZ, RZ, RZ ;  /* 0x000000ffff007224 */ /* 0x000fe200078e00ff */
[----:B------:R-:W3:Y:S01]  /*00a0*/  S2UR UR24, SR_CTAID.Y ;  /* 0x00000000001879c3 */ /* 0x000ee20000002600 */
[----:B------:R-:W-:Y:S01]  /*00b0*/  ULDC.64 UR16, c[0x0][0x8e0] ;  /* 0x0002380000107ab9 */ /* 0x000fe20000000a00 */
[----:B------:R-:W-:Y:S01]  /*00c0*/  ULDC.64 UR22, c[0x0][0x8e8] ;  /* 0x00023a0000167ab9 */ /* 0x000fe20000000a00 */
[----:B-1----:R-:W4:Y:S01]  /*00d0*/  LDG.E R7, desc[UR38][R4.64] ;  /* 0x0000002604077981 */ /* 0x002f22000c1e1900 */
[----:B------:R-:W-:-:S03]  /*00e0*/  IMAD.U32 R12, RZ, RZ, UR4 ;  /* 0x00000004ff0c7e24 */ /* 0x000fc6000f8e00ff */
[----:B------:R-:W4:Y:S01]  /*00f0*/  LDG.E R6, desc[UR38][R4.64+0x4] ;  /* 0x0000042604067981 */ /* 0x000f22000c1e1900 */
[----:B--2---:R-:W-:Y:S01]  /*0100*/  LOP3.LUT R21, R20, 0x1f, RZ, 0xc0, !PT ;  /* 0x0000001f14157812 */ /* 0x004fe200078ec0ff */
[----:B------:R-:W-:Y:S01]  /*0110*/  UISETP.NE.U32.AND UP0, UPT, UR20, URZ, UPT ;  /* 0x0000003f1400728c */ /* 0x000fe2000bf05070 */
[----:B------:R-:W1:Y:S01]  /*0120*/  S2UR UR53, SR_CTAID.X ;  /* 0x00000000003579c3 */ /* 0x000e620000002500 */
[----:B------:R-:W-:Y:S01]  /*0130*/  ULDC UR4, c[0x0][0x908] ;  /* 0x0002420000047ab9 */ /* 0x000fe20000000800 */
[----:B------:R-:W-:Y:S01]  /*0140*/  ISETP.GE.AND P0, PT, R21, R12, PT ;  /* 0x0000000c1500720c */ /* 0x000fe20003f06270 */
[----:B------:R-:W-:Y:S02]  /*0150*/  UISETP.NE.AND.EX UP0, UPT, UR21, URZ, UPT, UP0 ;  /* 0x0000003f1500728c */ /* 0x000fe4000bf05300 */
[----:B------:R-:W-:-:S09]  /*0160*/  UISETP.NE.AND UP3, UPT, UR4, 0x1, UPT ;  /* 0x000000010400788c */ /* 0x000fd2000bf65270 */
[----:B------:R-:W-:Y:S01]  /*0170*/  @UP0 ULDC UR26, c[0x0][0x8dc] ;  /* 0x00023700001a0ab9 */ /* 0x000fe20000000800 */
[----:B------:R-:W2:Y:S01]  /*0180*/  @!P0 LDC.64 R2, c[0x0][0x918] ;  /* 0x00024600ff028b82 */ /* 0x000ea20000000a00 */
[----:B---3--:R-:W-:Y:S02]  /*0190*/  @UP3 UMOV UR6, UR24 ;  /* 0x0000001800063c82 */ /* 0x008fe40008000000 */
[----:B------:R-:W-:Y:S01]  /*01a0*/  @UP3 UMOV UR4, UR6 ;  /* 0x0000000600043c82 */ /* 0x000fe20008000000 */
[----:B------:R-:W-:Y:S01]  /*01b0*/  @!UP3 UMOV UR6, UR24 ;  /* 0x000000180006bc82 */ /* 0x000fe20008000000 */
[----:B------:R-:W-:Y:S01]  /*01c0*/  @UP3 ULDC UR8, c[0x0][0x10] ;  /* 0x0000040000083ab9 */ /* 0x000fe20000000800 */
[----:B------:R-:W-:Y:S01]  /*01d0*/  @UP3 UMOV UR5, URZ ;  /* 0x0000003f00053c82 */ /* 0x000fe20008000000 */
[----:B------:R-:W-:Y:S01]  /*01e0*/  @UP3 UMOV UR7, URZ ;  /* 0x0000003f00073c82 */ /* 0x000fe20008000000 */
[----:B-1----:R-:W-:Y:S01]  /*01f0*/  @UP3 UIMAD.WIDE.U32 UR8, UR53, UR8, UR4 ;  /* 0x00000008350832a5 */ /* 0x002fe2000f8e0004 */
[----:B------:R-:W-:Y:S01]  /*0200*/  @!UP3 ULDC UR10, c[0x0][0xc] ;  /* 0x00000300000abab9 */ /* 0x000fe20000000800 */
[----:B--2---:R-:W-:-:S05]  /*0210*/  @!P0 IMAD.WIDE.U32 R2, R21, 0xc, R2 ;  /* 0x0000000c15028825 */ /* 0x004fca00078e0002 */
[----:B------:R1:W5:Y:S04]  /*0220*/  @!P0 LDG.E R8, desc[UR38][R2.64] ;  /* 0x0000002602088981 */ /* 0x000368000c1e1900 */
[----:B------:R1:W5:Y:S01]  /*0230*/  @!P0 LDG.E R0, desc[UR38][R2.64+0x4] ;  /* 0x0000042602008981 */ /* 0x000362000c1e1900 */
[----:B------:R-:W-:Y:S01]  /*0240*/  ISETP.NE.U32.AND P0, PT, RZ, UR22, PT ;  /* 0x00000016ff007c0c */ /* 0x000fe2000bf05070 */
[----:B------:R-:W-:-:S03]  /*0250*/  UMOV UR4, UR53 ;  /* 0x0000003500047c82 */ /* 0x000fc60008000000 */
[----:B------:R-:W-:Y:S01]  /*0260*/  ISETP.NE.AND.EX P0, PT, RZ, UR23, PT, P0 ;  /* 0x00000017ff007c0c */ /* 0x000fe2000bf05300 */
[----:B------:R-:W-:Y:S01]  /*0270*/  UMOV UR5, URZ ;  /* 0x0000003f00057c82 */ /* 0x000fe20008000000 */
[----:B------:R-:W-:Y:S02]  /*0280*/  @UP3 UIADD3 UR7, UR9, UR7, URZ ;  /* 0x0000000709073290 */ /* 0x000fe4000fffe03f */
[----:B------:R-:W-:-:S07]  /*0290*/  @!UP3 UIMAD.WIDE.U32 UR4, UR10, UR6, UR4 ;  /* 0x000000060a04b2a5 */ /* 0x000fce000f8e0004 */
[----:B------:R-:W-:Y:S01]  /*02a0*/  @!UP3 UMOV UR8, UR4 ;  /* 0x000000040008bc82 */ /* 0x000fe20008000000 */
[----:B------:R-:W-:Y:S01]  /*02b0*/  @!UP3 UMOV UR7, UR5 ;  /* 0x000000050007bc82 */ /* 0x000fe20008000000 */
[----:B----4-:R-:W-:Y:S02]  /*02c0*/  R2UR UR12, R7 ;  /* 0x00000000070c72ca */ /* 0x010fe400000e0000 */
[----:B------:R-:W-:-:S11]  /*02d0*/  R2UR UR28, R6 ;  /* 0x00000000061c72ca */ /* 0x000fd600000e0000 */
[----:B------:R-:W-:-:S04]  /*02e0*/  UIADD3 UR11, UP1, UR12, UR14, URZ ;  /* 0x0000000e0c0b7290 */ /* 0x000fc8000ff3e03f */
[----:B------:R-:W-:Y:S02]  /*02f0*/  ULEA.HI.X.SX32 UR12, UR12, UR15, 0x1, UP1 ;  /* 0x0000000f0c0c7291 */ /* 0x000fe400088f0e3f */
[----:B------:R-:W-:-:S04]  /*0300*/  UIADD3 UR11, UP1, UR11, -0x1, URZ ;  /* 0xffffffff0b0b7890 */ /* 0x000fc8000ff3e03f */
[----:B------:R-:W-:Y:S02]  /*0310*/  UIADD3.X UR12, UR12, -0x1, URZ, UP1, !UPT ;  /* 0xffffffff0c0c7890 */ /* 0x000fe40008ffe43f */
[----:B------:R-:W-:-:S04]  /*0320*/  @UP0 UIADD3 UR26, UP1, UR11, UR26, URZ ;  /* 0x0000001a0b1a0290 */ /* 0x000fc8000ff3e03f */
[----:B------:R-:W-:Y:S02]  /*0330*/  @UP0 UIADD3.X UR29, URZ, UR12, URZ, UP1, !UPT ;  /* 0x0000000c3f1d0290 */ /* 0x000fe40008ffe43f */
[----:B------:R-:W-:Y:S02]  /*0340*/  UIADD3 UR13, UP1, UR28, UR16, URZ ;  /* 0x000000101c0d7290 */ /* 0x000fe4000ff3e03f */
[----:B------:R-:W-:Y:S02]  /*0350*/  @UP0 UIMAD.WIDE.U32 UR18, UR29, UR20, URZ ;  /* 0x000000141d1202a5 */ /* 0x000fe4000f8e003f */
[----:B------:R-:W-:Y:S02]  /*0360*/  ULEA.HI.X.SX32 UR28, UR28, UR17, 0x1, UP1 ;  /* 0x000000111c1c7291 */ /* 0x000fe400088f0e3f */
[----:B------:R-:W-:Y:S02]  /*0370*/  @UP0 UIMAD.WIDE.U32 UR24, UP1, UR26, UR21, UR18 ;  /* 0x000000151a1802a5 */ /* 0x000fe4000f820012 */
[----:B------:R-:W-:-:S02]  /*0380*/  @UP0 UIMAD.WIDE.U32 UR18, UR26, UR20, URZ ;  /* 0x000000141a1202a5 */ /* 0x000fc4000f8e003f */
[----:B------:R-:W-:Y:S02]  /*0390*/  @UP0 UIADD3.X UR27, URZ, URZ, URZ, UP1, !UPT ;  /* 0x0000003f3f1b0290 */ /* 0x000fe40008ffe43f */
[----:B------:R-:W-:Y:S01]  /*03a0*/  @UP0 UIADD3 URZ, UP1, UR19, UR24, URZ ;  /* 0x00000018133f0290 */ /* 0x000fe2000ff3e03f */
[----:B------:R-:W-:-:S03]  /*03b0*/  @UP0 UMOV UR26, UR25 ;  /* 0x00000019001a0c82 */ /* 0x000fc60008000000 */
[----:B------:R-:W-:Y:S02]  /*03c0*/  @UP0 UIMAD.WIDE.U32.X UR18, UR29, UR21, UR26, UP1 ;  /* 0x000000151d1202a5 */ /* 0x000fe400088e041a */
[----:B------:R-:W-:-:S04]  /*03d0*/  UIADD3 UR13, UP2, UR13, -0x1, URZ ;  /* 0xffffffff0d0d7890 */ /* 0x000fc8000ff5e03f */
[----:B------:R-:W-:Y:S01]  /*03e0*/  UIADD3.X UR24, UR28, -0x1, URZ, UP2, !UPT ;  /* 0xffffffff1c187890 */ /* 0x000fe200097fe43f */
[----:B------:R-:W-:Y:S01]  /*03f0*/  @UP0 UMOV UR11, UR18 ;  /* 0x00000012000b0c82 */ /* 0x000fe20008000000 */
[----:B------:R-:W-:Y:S01]  /*0400*/  @UP0 UMOV UR12, UR19 ;  /* 0x00000013000c0c82 */ /* 0x000fe20008000000 */
[----:B-1----:R-:W-:Y:S09]  /*0410*/  @!P0 BRA `(.L_x_0) ;  /* 0x0000000000308947 */ /* 0x002ff20003800000 */
[----:B------:R-:W-:Y:S02]  /*0420*/  ULDC UR9, c[0x0][0x8f4] ;  /* 0x00023d0000097ab9 */ /* 0x000fe40000000800 */
[----:B------:R-:W-:-:S04]  /*0430*/  UIADD3 UR9, UP1, UR13, UR9, URZ ;  /* 0x000000090d097290 */ /* 0x000fc8000ff3e03f */
[----:B------:R-:W-:-:S04]  /*0440*/  UIADD3.X UR10, URZ, UR24, URZ, UP1, !UPT ;  /* 0x000000183f0a7290 */ /* 0x000fc80008ffe43f */
[----:B------:R-:W-:-:S04]  /*0450*/  UIMAD.WIDE.U32 UR4, UR10, UR22, URZ ;  /* 0x000000160a0472a5 */ /* 0x000fc8000f8e003f */
[----:B------:R-:W-:Y:S02]  /*0460*/  UIMAD.WIDE.U32 UR18, UP1, UR9, UR23, UR4 ;  /* 0x00000017091272a5 */ /* 0x000fe4000f820004 */
[----:B------:R-:W-:Y:S02]  /*0470*/  UIMAD.WIDE.U32 UR4, UR9, UR22, URZ ;  /* 0x00000016090472a5 */ /* 0x000fe4000f8e003f */
[----:B------:R-:W-:Y:S02]  /*0480*/  UIADD3.X UR25, URZ, URZ, URZ, UP1, !UPT ;  /* 0x0000003f3f197290 */ /* 0x000fe40008ffe43f */
[----:B------:R-:W-:Y:S01]  /*0490*/  UIADD3 URZ, UP1, UR5, UR18, URZ ;  /* 0x00000012053f7290 */ /* 0x000fe2000ff3e03f */
[----:B------:R-:W-:-:S03]  /*04a0*/  UMOV UR24, UR19 ;  /* 0x0000001300187c82 */ /* 0x000fc60008000000 */
[----:B------:R-:W-:-:S07]  /*04b0*/  UIMAD.WIDE.U32.X UR4, UR10, UR23, UR24, UP1 ;  /* 0x000000170a0472a5 */ /* 0x000fce00088e0418 */
[----:B------:R-:W-:Y:S01]  /*04c0*/  UMOV UR13, UR4 ;  /* 0x00000004000d7c82 */ /* 0x000fe20008000000 */
[----:B------:R-:W-:-:S05]  /*04d0*/  UMOV UR24, UR5 ;  /* 0x0000000500187c82 */ /* 0x000fca0008000000 */
.L_x_0:
[----:B------:R-:W-:Y:S01]  /*04e0*/  ULDC UR9, c[0x0][0x934] ;  /* 0x00024d0000097ab9 */ /* 0x000fe20000000800 */
[----:B------:R-:W-:Y:S01]  /*04f0*/  ULDC UR10, c[0x0][0x904] ;  /* 0x00024100000a7ab9 */ /* 0x000fe20000000800 */
[----:B------:R-:W-:Y:S01]  /*0500*/  ULDC UR4, c[0x0][0x938] ;  /* 0x00024e0000047ab9 */ /* 0x000fe20000000800 */
[----:B------:R-:W-:Y:S01]  /*0510*/  USHF.L.U32 UR9, UR9, UR10, URZ ;  /* 0x0000000a09097299 */ /* 0x000fe2000800063f */
[----:B------:R-:W-:Y:S01]  /*0520*/  SHF.R.U32.HI R14, RZ, 0x5, R20 ;  /* 0x00000005ff0e7819 */ /* 0x000fe20000011614 */
[----:B------:R-:W-:Y:S01]  /*0530*/  USHF.L.U32 UR10, UR4, UR10, URZ ;  /* 0x0000000a040a7299 */ /* 0x000fe2000800063f */
[----:B------:R-:W-:Y:S01]  /*0540*/  ULDC UR26, c[0x0][0x8d8] ;  /* 0x00023600001a7ab9 */ /* 0x000fe20000000800 */
[----:B------:R-:W-:Y:S02]  /*0550*/  ULDC UR30, c[0x0][0x8f0] ;  /* 0x00023c00001e7ab9 */ /* 0x000fe40000000800 */
[----:B------:R-:W-:Y:S01]  /*0560*/  IMAD.U32 R10, RZ, RZ, UR9 ;  /* 0x00000009ff0a7e24 */ /* 0x000fe2000f8e00ff */
[----:B------:R-:W-:Y:S01]  /*0570*/  USHF.R.U64 UR18, UR11, UR26, UR12 ;  /* 0x0000001a0b127299 */ /* 0x000fe2000800120c */
[----:B------:R-:W-:Y:S01]  /*0580*/  MOV R9, UR10 ;  /* 0x0000000a00097c02 */ /* 0x000fe20008000f00 */
[----:B------:R-:W-:-:S02]  /*0590*/  USHF.R.U64 UR11, UR13, UR30, UR24 ;  /* 0x0000001e0d0b7299 */ /* 0x000fc40008001218 */
[----:B------:R-:W-:Y:S01]  /*05a0*/  IABS R2, R10 ;  /* 0x0000000a00027213 */ /* 0x000fe20000000000 */
[----:B------:R-:W-:Y:S01]  /*05b0*/  UIADD3 UR18, UR18, -0x1, UR9 ;  /* 0xffffffff12127890 */ /* 0x000fe2000fffe009 */
[----:B------:R-:W-:Y:S01]  /*05c0*/  IABS R3, R9 ;  /* 0x0000000900037213 */ /* 0x000fe20000000000 */
[----:B------:R-:W-:Y:S01]  /*05d0*/  UIADD3 UR11, UR11, -0x1, UR10 ;  /* 0xffffffff0b0b7890 */ /* 0x000fe2000fffe00a */
[----:B------:R-:W-:Y:S01]  /*05e0*/  R2UR UR28, R2 ;  /* 0x00000000021c72ca */ /* 0x000fe200000e0000 */
[----:B------:R-:W-:Y:S01]  /*05f0*/  UMOV UR12, URZ ;  /* 0x0000003f000c7c82 */ /* 0x000fe20008000000 */
[----:B------:R-:W-:Y:S01]  /*0600*/  UISETP.GE.AND UP5, UPT, UR18, URZ, UPT ;  /* 0x0000003f1200728c */ /* 0x000fe2000bfa6270 */
[----:B------:R-:W-:Y:S01]  /*0610*/  IMAD.MOV.U32 R2, RZ, RZ, R3 ;  /* 0x000000ffff027224 */ /* 0x000fe200078e0003 */
[----:B------:R-:W-:Y:S01]  /*0620*/  UISETP.NE.AND UP4, UPT, UR9, URZ, UPT ;  /* 0x0000003f0900728c */ /* 0x000fe2000bf85270 */
[----:B------:R-:W-:-:S03]  /*0630*/  UMOV UR59, 0x1 ;  /* 0x00000001003b7882 */ /* 0x000fc60000000000 */
[----:B------:R-:W-:-:S05]  /*0640*/  R2UR UR27, R2 ;  /* 0x00000000021b72ca */ /* 0x000fca00000e0000 */
[----:B------:R-:W1:Y:S08]  /*0650*/  I2F.RP R2, UR28 ;  /* 0x0000001c00027d06 */ /* 0x000e700008209400 */
[----:B------:R-:W2:Y:S08]  /*0660*/  I2F.RP R4, UR27 ;  /* 0x0000001b00047d06 */ /* 0x000eb00008209400 */
[----:B-1----:R-:W1:Y:S08]  /*0670*/  MUFU.RCP R2, R2 ;  /* 0x0000000200027308 */ /* 0x002e700000001000 */
[----:B--2---:R-:W2:Y:S01]  /*0680*/  MUFU.RCP R4, R4 ;  /* 0x0000000400047308 */ /* 0x004ea20000001000 */
[----:B-1----:R-:W-:-:S02]  /*0690*/  VIADD R3, R2, 0xffffffe ;  /* 0x0ffffffe02037836 */ /* 0x002fc40000000000 */
[----:B------:R-:W-:-:S05]  /*06a0*/  IMAD.U32 R2, RZ, RZ, UR18 ;  /* 0x00000012ff027e24 */ /* 0x000fca000f8e00ff */
[----:B------:R-:W1:Y:S01]  /*06b0*/  F2I.FTZ.U32.TRUNC.NTZ R3, R3 ;  /* 0x0000000300037305 */ /* 0x000e62000021f000 */
[----:B------:R-:W-:Y:S02]  /*06c0*/  IABS R2, R2 ;  /* 0x0000000200027213 */ /* 0x000fe40000000000 */
[----:B--2---:R-:W-:Y:S02]  /*06d0*/  IADD3 R5, R4, 0xffffffe, RZ ;  /* 0x0ffffffe04057810 */ /* 0x004fe40007ffe0ff */
[----:B------:R-:W-:Y:S02]  /*06e0*/  IABS R4, R10 ;  /* 0x0000000a00047213 */ /* 0x000fe40000000000 */
[----:B------:R-:W-:Y:S02]  /*06f0*/  R2UR UR32, R2 ;  /* 0x00000000022072ca */ /* 0x000fe400000e0000 */
[----:B------:R-:W2:Y:S01]  /*0700*/  F2I.FTZ.U32.TRUNC.NTZ R5, R5 ;  /* 0x0000000500057305 */ /* 0x000ea2000021f000 */
[----:B------:R-:W-:-:S02]  /*0710*/  IADD3 R4, RZ, -R4, RZ ;  /* 0x80000004ff047210 */ /* 0x000fc40007ffe0ff */
[----:B-1----:R-:W-:Y:S01]  /*0720*/  R2UR UR13, R3 ;  /* 0x00000000030d72ca */ /* 0x002fe200000e0000 */
[----:B------:R-:W-:Y:S01]  /*0730*/  IMAD.U32 R3, RZ, RZ, UR11 ;  /* 0x0000000bff037e24 */ /* 0x000fe2000f8e00ff */
[----:B--2---:R-:W-:-:S04]  /*0740*/  R2UR UR5, R5 ;  /* 0x00000000050572ca */ /* 0x004fc800000e0000 */
[----:B------:R-:W-:Y:S01]  /*0750*/  IABS R5, R3 ;  /* 0x0000000300057213 */ /* 0x000fe20000000000 */
[----:B------:R-:W-:Y:S01]  /*0760*/  IMAD.MOV.U32 R3, RZ, RZ, R4 ;  /* 0x000000ffff037224 */ /* 0x000fe200078e0004 */
[----:B------:R-:W-:-:S05]  /*0770*/  IABS R4, R9 ;  /* 0x0000000900047213 */ /* 0x000fca0000000000 */
[----:B------:R-:W-:Y:S01]  /*0780*/  UIADD3 UR4, URZ, -UR13, URZ ;  /* 0x8000000d3f047290 */ /* 0x000fe2000fffe03f */
[----:B------:R-:W-:Y:S01]  /*0790*/  IMAD.MOV.U32 R2, RZ, RZ, R5 ;  /* 0x000000ffff027224 */ /* 0x000fe200078e0005 */
[----:B------:R-:W-:Y:S02]  /*07a0*/  IADD3 R4, RZ, -R4, RZ ;  /* 0x80000004ff047210 */ /* 0x000fe40007ffe0ff */
[----:B------:R-:W-:Y:S01]  /*07b0*/  UIMAD UR4, UR4, UR28, URZ ;  /* 0x0000001c040472a4 */ /* 0x000fe2000f8e023f */
[----:B------:R-:W-:Y:S02]  /*07c0*/  R2UR UR29, R3 ;  /* 0x00000000031d72ca */ /* 0x000fe400000e0000 */
[----:B------:R-:W-:Y:S01]  /*07d0*/  R2UR UR33, R2 ;  /* 0x00000000022172ca */ /* 0x000fe200000e0000 */
[----:B------:R-:W-:Y:S01]  /*07e0*/  UIADD3 UR24, URZ, -UR5, URZ ;  /* 0x800000053f187290 */ /* 0x000fe2000fffe03f */
[----:B------:R-:W-:Y:S01]  /*07f0*/  IMAD.MOV.U32 R2, RZ, RZ, R4 ;  /* 0x000000ffff027224 */ /* 0x000fe200078e0004 */
[----:B------:R-:W-:Y:S01]  /*0800*/  UIMAD.WIDE.U32 UR12, UR13, UR4, UR12 ;  /* 0x000000040d0c72a5 */ /* 0x000fe2000f8e000c */
[----:B------:R-:W1:Y:S01]  /*0810*/  SHFL.IDX PT, R3, R14, RZ, 0x1f ;  /* 0x00001fff0e037589 */ /* 0x000e6200000e0000 */
[----:B------:R-:W-:Y:S01]  /*0820*/  UIMAD UR24, UR24, UR27, URZ ;  /* 0x0000001b181872a4 */ /* 0x000fe2000f8e023f */
[----:B------:R-:W-:Y:S01]  /*0830*/  UMOV UR4, URZ ;  /* 0x0000003f00047c82 */ /* 0x000fe20008000000 */
[----:B------:R-:W-:-:S02]  /*0840*/  R2UR UR31, R2 ;  /* 0x00000000021f72ca */ /* 0x000fc400000e0000 */
[----:B------:R-:W-:Y:S01]  /*0850*/  UIMAD.WIDE.U32 UR24, UR5, UR24, UR4 ;  /* 0x00000018051872a5 */ /* 0x000fe2000f8e0004 */
[----:B------:R-:W-:Y:S01]  /*0860*/  SHF.R.U32.HI R2, RZ, 0x7, R20 ;  /* 0x00000007ff027819 */ /* 0x000fe20000011614 */
[----:B------:R-:W-:-:S04]  /*0870*/  UIMAD.WIDE.U32 UR4, UR13, UR32, URZ ;  /* 0x000000200d0472a5 */ /* 0x000fc8000f8e003f */
[----:B------:R-:W-:Y:S01]  /*0880*/  UIMAD UR5, UR5, UR29, UR32 ;  /* 0x0000001d050572a4 */ /* 0x000fe2000f8e0220 */
[----:B------:R-:W2:Y:S01]  /*0890*/  SHFL.IDX PT, R2, R2, RZ, 0x1f ;  /* 0x00001fff02027589 */ /* 0x000ea200000e0000 */
[----:B------:R-:W-:Y:S01]  /*08a0*/  UMOV UR19, UR25 ;  /* 0x0000001900137c82 */ /* 0x000fe20008000000 */
[----:B------:R-:W-:Y:S02]  /*08b0*/  ULOP3.LUT UR32, URZ, UR9, URZ, 0x33, !UPT ;  /* 0x000000093f207292 */ /* 0x000fe4000f8e333f */
[----:B------:R-:W-:Y:S02]  /*08c0*/  UIMAD.WIDE.U32 UR24, UR19, UR33, URZ ;  /* 0x00000021131872a5 */ /* 0x000fe4000f8e003f */
[----:B------:R-:W-:Y:S02]  /*08d0*/  UISETP.GT.U32.AND UP1, UPT, UR28, UR5, UPT ;  /* 0x000000051c00728c */ /* 0x000fe4000bf24070 */
[----:B------:R-:W-:Y:S02]  /*08e0*/  UIMAD UR25, UR25, UR31, UR33 ;  /* 0x0000001f191972a4 */ /* 0x000fe4000f8e0221 */
[----:B------:R-:W-:-:S02]  /*08f0*/  ULOP3.LUT UR33, URZ, UR10, URZ, 0x33, !UPT ;  /* 0x0000000a3f217292 */ /* 0x000fc4000f8e333f */
[----:B------:R-:W-:Y:S01]  /*0900*/  UISETP.GT.U32.AND UP2, UPT, UR27, UR25, UPT ;  /* 0x000000191b00728c */ /* 0x000fe2000bf44070 */
[----:B-1----:R-:W-:-:S04]  /*0910*/  R2UR UR34, R3 ;  /* 0x00000000032272ca */ /* 0x002fc800000e0000 */
[----:B------:R-:W-:-:S04]  /*0920*/  @!UP1 UIADD3 UR5, UR5, -UR28, URZ ;  /* 0x8000001c05059290 */ /* 0x000fc8000fffe03f */
[----:B------:R-:W-:Y:S02]  /*0930*/  UISETP.GT.U32.AND UP6, UPT, UR28, UR5, UPT ;  /* 0x000000051c00728c */ /* 0x000fe4000bfc4070 */
[----:B------:R-:W-:Y:S01]  /*0940*/  @!UP2 UIADD3 UR25, UR25, -UR27, URZ ;  /* 0x8000001b1919a290 */ /* 0x000fe2000fffe03f */
[----:B--2---:R-:W-:Y:S01]  /*0950*/  R2UR UR12, R2 ;  /* 0x00000000020c72ca */ /* 0x004fe200000e0000 */
[----:B------:R-:W-:Y:S01]  /*0960*/  UISETP.NE.AND UP2, UPT, UR10, URZ, UPT ;  /* 0x0000003f0a00728c */ /* 0x000fe2000bf45270 */
[----:B------:R-:W-:Y:S01]  /*0970*/  ISETP.NE.AND P1, PT, RZ, UR34, PT ;  /* 0x00000022ff007c0c */ /* 0x000fe2000bf25270 */
[----:B------:R-:W-:Y:S02]  /*0980*/  UISETP.GT.U32.AND UP1, UPT, UR27, UR25, UPT ;  /* 0x000000191b00728c */ /* 0x000fe4000bf24070 */
[----:B------:R-:W-:-:S03]  /*0990*/  USHF.R.S32.HI UR4, URZ, 0x1f, UR34 ;  /* 0x0000001f3f047899 */ /* 0x000fc60008011422 */
[----:B------:R-:W-:Y:S02]  /*09a0*/  @!UP6 UIADD3 UR5, UR5, -UR28, URZ ;  /* 0x8000001c0505e290 */ /* 0x000fe4000fffe03f */
[----:B------:R-:W-:Y:S02]  /*09b0*/  UISETP.GE.AND UP6, UPT, UR11, URZ, UPT ;  /* 0x0000003f0b00728c */ /* 0x000fe4000bfc6270 */
[----:B------:R-:W-:Y:S02]  /*09c0*/  @!UP5 UIADD3 UR5, -UR5, URZ, URZ ;  /* 0x0000003f0505d290 */ /* 0x000fe4000fffe13f */
[----:B------:R-:W-:Y:S02]  /*09d0*/  @!UP1 UIADD3 UR25, UR25, -UR27, URZ ;  /* 0x8000001b19199290 */ /* 0x000fe4000fffe03f */
[----:B------:R-:W-:Y:S02]  /*09e0*/  ULEA.HI UR4, UR4, UR34, URZ, 0x2 ;  /* 0x0000002204047291 */ /* 0x000fe4000f8f103f */
[----:B------:R-:W-:-:S02]  /*09f0*/  USEL UR5, UR32, UR5, !UP4 ;  /* 0x0000000520057287 */ /* 0x000fc4000e000000 */
[----:B------:R-:W-:Y:S02]  /*0a00*/  ULOP3.LUT UR4, UR4, 0xfffffffc, URZ, 0xc0, !UPT ;  /* 0xfffffffc04047892 */ /* 0x000fe4000f8ec03f */
[----:B------:R-:W-:Y:S02]  /*0a10*/  @!UP6 UIADD3 UR25, -UR25, URZ, URZ ;  /* 0x0000003f1919e290 */ /* 0x000fe4000fffe13f */
[----:B------:R-:W-:Y:S02]  /*0a20*/  UIADD3 UR5, UR18, -UR5, URZ ;  /* 0x8000000512057290 */ /* 0x000fe4000fffe03f */
[----:B------:R-:W-:Y:S02]  /*0a30*/  USEL UR25, UR33, UR25, !UP2 ;  /* 0x0000001921197287 */ /* 0x000fe4000d000000 */
[----:B------:R-:W-:Y:S02]  /*0a40*/  UIADD3 UR52, UR34, -UR4, URZ ;  /* 0x8000000422347290 */ /* 0x000fe4000fffe03f */
[----:B------:R-:W-:-:S02]  /*0a50*/  UIADD3 UR25, UR11, -UR25, URZ ;  /* 0x800000190b197290 */ /* 0x000fc4000fffe03f */
[----:B------:R-:W-:Y:S02]  /*0a60*/  UISETP.NE.AND UP1, UPT, UR12, URZ, UPT ;  /* 0x0000003f0c00728c */ /* 0x000fe4000bf25270 */
[----:B------:R-:W-:Y:S02]  /*0a70*/  UIMAD UR24, UR5, UR25, URZ ;  /* 0x00000019051872a4 */ /* 0x000fe4000f8e023f */
[----:B------:R-:W-:Y:S02]  /*0a80*/  USEL UR4, UR25, UR5, !UP3 ;  /* 0x0000000519047287 */ /* 0x000fe4000d800000 */
[----:B------:R-:W-:Y:S02]  /*0a90*/  USHF.R.S32.HI UR25, URZ, 0x1f, UR24 ;  /* 0x0000001f3f197899 */ /* 0x000fe40008011418 */
[----:B------:R-:W-:Y:S01]  /*0aa0*/  USHF.R.S32.HI UR5, URZ, 0x1f, UR4 ;  /* 0x0000001f3f057899 */ /* 0x000fe20008011404 */
[----:B------:R-:W-:Y:S01]  /*0ab0*/  IMAD.U32 R6, RZ, RZ, UR24 ;  /* 0x00000018ff067e24 */ /* 0x000fe2000f8e00ff */
[----:B------:R-:W-:Y:S01]  /*0ac0*/  UISETP.EQ.AND UP5, UPT, UR52, 0x3, !UP1 ;  /* 0x000000033400788c */ /* 0x000fe2000cfa2270 */
[----:B------:R-:W-:Y:S01]  /*0ad0*/  IMAD.U32 R4, RZ, RZ, UR4 ;  /* 0x00000004ff047e24 */ /* 0x000fe2000f8e00ff */
[----:B------:R-:W-:-:S02]  /*0ae0*/  MOV R7, UR25 ;  /* 0x0000001900077c02 */ /* 0x000fc40008000f00 */
[----:B------:R-:W-:Y:S01]  /*0af0*/  USEL UR59, UR59, 0x2, UP5 ;  /* 0x000000023b3b7887 */ /* 0x000fe2000a800000 */
[----:B------:R-:W-:Y:S01]  /*0b00*/  IMAD.U32 R5, RZ, RZ, UR5 ;  /* 0x00000005ff057e24 */ /* 0x000fe2000f8e00ff */
[----:B------:R-:W-:Y:S10]  /*0b10*/  @P1 BRA `(.L_x_1) ;  /* 0x0000000000841947 */ /* 0x000ff40003800000 */
[----:B------:R-:W-:Y:S01]  /*0b20*/  ELECT P1, URZ, PT ;  /* 0x00000000003f782f */ /* 0x000fe20003820000 */
[----:B------:R-:W-:-:S12]  /*0b30*/  BSSY B0, `(.L_x_1) ;  /* 0x000001f000007945 */ /* 0x000fd80003800000 */
[----:B------:R-:W-:Y:S05]  /*0b40*/  @!P1 BRA `(.L_x_2) ;  /* 0x0000000000749947 */ /* 0x000fea0003800000 */
[----:B------:R-:W1:Y:S01]  /*0b50*/  S2UR UR11, SR_CgaCtaId ;  /* 0x00000000000b79c3 */ /* 0x000e620000008800 */
[----:B------:R-:W-:Y:S01]  /*0b60*/  UMOV UR4, 0x400 ;  /* 0x0000040000047882 */ /* 0x000fe20000000000 */
[----:B------:R-:W-:Y:S01]  /*0b70*/  UMOV UR5, 0x1 ;  /* 0x0000000100057882 */ /* 0x000fe20000000000 */
[----:B------:R-:W-:Y:S02]  /*0b80*/  UMOV UR24, 0x140 ;  /* 0x0000014000187882 */ /* 0x000fe40000000000 */
[----:B------:R-:W-:-:S04]  /*0b90*/  UIADD3 UR24, -UR24, 0x100000, URZ ;  /* 0x0010000018187890 */ /* 0x000fc8000fffe13f */
[----:B------:R-:W-:Y:S02]  /*0ba0*/  USHF.L.U32 UR25, UR24, 0xb, URZ ;  /* 0x0000000b18197899 */ /* 0x000fe4000800063f */
[----:B------:R-:W-:Y:S02]  /*0bb0*/  USHF.L.U32 UR24, UR24, 0x1, URZ ;  /* 0x0000000118187899 */ /* 0x000fe4000800063f */
[----:B-1----:R-:W-:Y:S02]  /*0bc0*/  ULEA UR11, UR11, UR4, 0x18 ;  /* 0x000000040b0b7291 */ /* 0x002fe4000f8ec03f */
[----:B------:R-:W-:-:S04]  /*0bd0*/  UIADD3 UR4, -UR5, 0x100000, URZ ;  /* 0x0010000005047890 */ /* 0x000fc8000fffe13f */
[----:B------:R-:W-:Y:S02]  /*0be0*/  USHF.L.U32 UR5, UR4, 0xb, URZ ;  /* 0x0000000b04057899 */ /* 0x000fe4000800063f */
[----:B------:R-:W-:Y:S01]  /*0bf0*/  USHF.L.U32 UR4, UR4, 0x1, URZ ;  /* 0x0000000104047899 */ /* 0x000fe2000800063f */
[----:B------:R-:W1:Y:S11]  /*0c00*/  FENCE.VIEW.ASYNC.S ;  /* 0x00000000000073c6 */ /* 0x000e760000000000 */
[----:B-1----:R1:W2:Y:S01]  /*0c10*/  SYNCS.EXCH.64 URZ, [UR11+0x34400], UR4 ;  /* 0x034400040b3f75b2 */ /* 0x0022a20008000100 */
[----:B------:R1:W3:Y:S01]  /*0c20*/  SYNCS.EXCH.64 URZ, [UR11+0x34440], UR24 ;  /* 0x034440180b3f75b2 */ /* 0x0002e20008000100 */
[----:B------:R1:W4:Y:S01]  /*0c30*/  SYNCS.EXCH.64 URZ, [UR11+0x34408], UR4 ;  /* 0x034408040b3f75b2 */ /* 0x0003220008000100 */
[----:B------:R1:W1:Y:S01]  /*0c40*/  SYNCS.EXCH.64 URZ, [UR11+0x34448], UR24 ;  /* 0x034448180b3f75b2 */ /* 0x0002620008000100 */
        /* <DEDUP_REMOVED lines=12> */
[----:B------:R-:W-:Y:S01]  /*0d10*/  NOP ;  /* 0x0000000000007918 */ /* 0x000fe20000000000 */
.L_x_2:
[----:B-1----:R-:W-:Y:S05]  /*0d20*/  BSYNC B0 ;  /* 0x0000000000007941 */ /* 0x002fea0003800000 */
.L_x_1:
[----:B------:R-:W1:Y:S01]  /*0d30*/  SHFL.IDX PT, R11, R14, RZ, 0x1f ;  /* 0x00001fff0e0b7589 */ /* 0x000e6200000e0000 */
[----:B------:R-:W-:Y:S01]  /*0d40*/  UIADD3 UR18, UR12, -0x1, URZ ;  /* 0xffffffff0c127890 */ /* 0x000fe2000fffe03f */
[----:B------:R-:W-:Y:S01]  /*0d50*/  I2FP.F32.U32 R2, UR6 ;  /* 0x0000000600027c45 */ /* 0x000fe20008201000 */
[----:B------:R-:W-:Y:S01]  /*0d60*/  UISETP.LT.U32.AND UP6, UPT, UR52, 0x2, !UP1 ;  /* 0x000000023400788c */ /* 0x000fe2000cfc1070 */
[----:B------:R-:W-:Y:S01]  /*0d70*/  NOP ;  /* 0x0000000000007918 */ /* 0x000fe20000000000 */
[----:B------:R-:W-:Y:S02]  /*0d80*/  UISETP.GE.U32.AND UP5, UPT, UR18, 0x2, UPT ;  /* 0x000000021200788c */ /* 0x000fe4000bfa6070 */
[----:B------:R-:W-:-:S04]  /*0d90*/  USEL UR42, URZ, 0x1, !UP6 ;  /* 0x000000013f2a7887 */ /* 0x000fc8000f000000 */
[----:B------:R-:W-:Y:S01]  /*0da0*/  USEL UR42, UR42, 0x2, UP5 ;  /* 0x000000022a2a7887 */ /* 0x000fe2000a800000 */
[----:B-1----:R-:W-:-:S13]  /*0db0*/  ISETP.NE.AND P1, PT, R11, RZ, PT ;  /* 0x000000ff0b00720c */ /* 0x002fda0003f25270 */
[----:B------:R-:W-:Y:S05]  /*0dc0*/  @P1 BRA `(.L_x_3) ;  /* 0x0000000000481947 */ /* 0x000fea0003800000 */
[----:B------:R-:W1:Y:S01]  /*0dd0*/  S2UR UR5, SR_CgaCtaId ;  /* 0x00000000000579c3 */ /* 0x000e620000008800 */
[----:B------:R-:W-:Y:S01]  /*0de0*/  UMOV UR4, 0x400 ;  /* 0x0000040000047882 */ /* 0x000fe20000000000 */
[----:B------:R-:W-:Y:S01]  /*0df0*/  UMOV UR24, 0x1 ;  /* 0x0000000100187882 */ /* 0x000fe20000000000 */
[----:B------:R-:W-:Y:S01]  /*0e00*/  UMOV UR25, 0x2 ;  /* 0x0000000200197882 */ /* 0x000fe20000000000 */
[----:B------:R-:W-:Y:S01]  /*0e10*/  ELECT P1, URZ, PT ;  /* 0x00000000003f782f */ /* 0x000fe20003820000 */
[----:B-1----:R-:W-:Y:S02]  /*0e20*/  ULEA UR11, UR5, UR4, 0x18 ;  /* 0x00000004050b7291 */ /* 0x002fe4000f8ec03f */
[----:B------:R-:W-:-:S04]  /*0e30*/  UIADD3 UR4, -UR24, 0x100000, URZ ;  /* 0x0010000018047890 */ /* 0x000fc8000fffe13f */
[----:B------:R-:W-:Y:S02]  /*0e40*/  USHF.L.U32 UR5, UR4, 0xb, URZ ;  /* 0x0000000b04057899 */ /* 0x000fe4000800063f */
[----:B------:R-:W-:Y:S02]  /*0e50*/  USHF.L.U32 UR4, UR4, 0x1, URZ ;  /* 0x0000000104047899 */ /* 0x000fe4000800063f */
[----:B------:R-:W-:-:S04]  /*0e60*/  UIADD3 UR24, -UR25, 0x100000, URZ ;  /* 0x0010000019187890 */ /* 0x000fc8000fffe13f */
[----:B------:R-:W-:Y:S02]  /*0e70*/  USHF.L.U32 UR25, UR24, 0xb, URZ ;  /* 0x0000000b18197899 */ /* 0x000fe4000800063f */
[----:B------:R-:W-:Y:S01]  /*0e80*/  USHF.L.U32 UR24, UR24, 0x1, URZ ;  /* 0x0000000118187899 */ /* 0x000fe2000800063f */
[----:B------:R-:W1:Y:S03]  /*0e90*/  FENCE.VIEW.ASYNC.S ;  /* 0x00000000000073c6 */ /* 0x000e660000000000 */
[----:B-1----:R1:W1:Y:S08]  /*0ea0*/  SYNCS.EXCH.64 URZ, [UR11+0x34480], UR4 ;  /* 0x034480040b3f75b2 */ /* 0x0022700008000100 */
[----:B------:R1:W1:Y:S01]  /*0eb0*/  SYNCS.EXCH.64 URZ, [UR11+0x34490], UR24 ;  /* 0x034490180b3f75b2 */ /* 0x0002620008000100 */
[----:B------:R1:W1:Y:S01]  /*0ec0*/  SYNCS.EXCH.64 URZ, [UR11+0x34488], UR4 ;  /* 0x034488040b3f75b2 */ /* 0x0002620008000100 */
[----:B------:R1:W1:Y:S01]  /*0ed0*/  SYNCS.EXCH.64 URZ, [UR11+0x34498], UR24 ;  /* 0x034498180b3f75b2 */ /* 0x0002620008000100 */
[----:B------:R-:W-:Y:S01]  /*0ee0*/  NOP ;  /* 0x0000000000007918 */ /* 0x000fe20000000000 */
.L_x_3:
[----:B------:R-:W2:Y:S01]  /*0ef0*/  SHFL.IDX PT, R15, R14, RZ, 0x1f ;  /* 0x00001fff0e0f7589 */ /* 0x000ea200000e0000 */
[----:B-1----:R-:W-:Y:S01]  /*0f00*/  ULDC UR4, c[0x0][0x154] ;  /* 0x0000550000047ab9 */ /* 0x002fe20000000800 */
[----:B------:R-:W1:Y:S01]  /*0f10*/  LDC R13, c[0x0][0x148] ;  /* 0x00005200ff0d7b82 */ /* 0x000e620000000800 */
[----:B------:R-:W-:Y:S01]  /*0f20*/  FMUL R3, R2, UR4 ;  /* 0x0000000402037c20 */ /* 0x000fe20008400000 */
[----:B------:R-:W-:Y:S01]  /*0f30*/  UISETP.EQ.AND UP6, UPT, UR52, 0x2, !UP1 ;  /* 0x000000023400788c */ /* 0x000fe2000cfc2270 */
[----:B------:R-:W-:Y:S01]  /*0f40*/  I2FP.F32.U32 R2, UR53 ;  /* 0x0000003500027c45 */ /* 0x000fe20008201000 */
[----:B------:R-:W-:Y:S01]  /*0f50*/  ULDC UR4, c[0x0][0x150] ;  /* 0x0000540000047ab9 */ /* 0x000fe20000000800 */
[----:B------:R-:W-:Y:S01]  /*0f60*/  NOP ;  /* 0x0000000000007918 */ /* 0x000fe20000000000 */
[----:B------:R-:W-:Y:S01]  /*0f70*/  USEL UR61, URZ, 0x1, !UP6 ;  /* 0x000000013f3d7887 */ /* 0x000fe2000f000000 */
[----:B------:R-:W3:Y:S03]  /*0f80*/  F2I.U32.TRUNC.NTZ R3, R3 ;  /* 0x0000000300037305 */ /* 0x000ee6000020f000 */
[----:B------:R-:W-:Y:S01]  /*0f90*/  USEL UR61, UR61, 0x2, UP5 ;  /* 0x000000023d3d7887 */ /* 0x000fe2000a800000 */
[----:B--2---:R-:W-:Y:S01]  /*0fa0*/  ISETP.NE.AND P1, PT, R15, RZ, PT ;  /* 0x000000ff0f00720c */ /* 0x004fe20003f25270 */
[----:B------:R-:W-:Y:S01]  /*0fb0*/  FMUL R15, R2, UR4 ;  /* 0x00000004020f7c20 */ /* 0x000fe20008400000 */
[----:B---3--:R-:W-:-:S05]  /*0fc0*/  IADD3 R18, -R3, RZ, RZ ;  /* 0x000000ff03127210 */ /* 0x008fca0007ffe1ff */
[----:B-1----:R-:W-:-:S06]  /*0fd0*/  IMAD R18, R13, R18, UR6 ;  /* 0x000000060d127e24 */ /* 0x002fcc000f8e0212 */
[----:B------:R-:W-:Y:S05]  /*0fe0*/  @P1 BRA `(.L_x_4) ;  /* 0x0000000000581947 */ /* 0x000fea0003800000 */
[----:B------:R-:W1:Y:S01]  /*0ff0*/  S2UR UR5, SR_CgaCtaId ;  /* 0x00000000000579c3 */ /* 0x000e620000008800 */
[----:B------:R-:W-:Y:S01]  /*1000*/  UMOV UR4, 0x400 ;  /* 0x0000040000047882 */ /* 0x000fe20000000000 */
[----:B------:R-:W-:Y:S01]  /*1010*/  UMOV UR11, 0x20 ;  /* 0x00000020000b7882 */ /* 0x000fe20000000000 */
[----:B------:R-:W-:Y:S01]  /*1020*/  UMOV UR24, 0x80 ;  /* 0x0000008000187882 */ /* 0x000fe20000000000 */
[----:B------:R-:W-:Y:S01]  /*1030*/  ELECT P1, URZ, PT ;  /* 0x00000000003f782f */ /* 0x000fe20003820000 */
        /* <DEDUP_REMOVED lines=10> */
[----:B------:R1:W1:Y:S01]  /*10e0*/  SYNCS.EXCH.64 URZ, [UR6+0x344a8], UR4 ;  /* 0x0344a804063f75b2 */ /* 0x0002620008000100 */
[----:B------:R1:W1:Y:S01]  /*10f0*/  SYNCS.EXCH.64 URZ, [UR6+0x344c8], UR24 ;  /* 0x0344c818063f75b2 */ /* 0x0002620008000100 */
[----:B------:R1:W1:Y:S01]  /*1100*/  SYNCS.EXCH.64 URZ, [UR6+0x344b0], UR4 ;  /* 0x0344b004063f75b2 */ /* 0x0002620008000100 */
[----:B------:R1:W1:Y:S01]  /*1110*/  SYNCS.EXCH.64 URZ, [UR6+0x344d0], UR24 ;  /* 0x0344d018063f75b2 */ /* 0x0002620008000100 */
[----:B------:R1:W1:Y:S01]  /*1120*/  SYNCS.EXCH.64 URZ, [UR6+0x344b8], UR4 ;  /* 0x0344b804063f75b2 */ /* 0x0002620008000100 */
[----:B------:R1:W1:Y:S01]  /*1130*/  SYNCS.EXCH.64 URZ, [UR6+0x344d8], UR24 ;  /* 0x0344d818063f75b2 */ /* 0x0002620008000100 */
[----:B------:R-:W-:Y:S01]  /*1140*/  NOP ;  /* 0x0000000000007918 */ /* 0x000fe20000000000 */
.L_x_4:
[----:B------:R-:W4:Y:S01]  /*1150*/  SHFL.IDX PT, R13, R14, RZ, 0x1f ;  /* 0x00001fff0e0d7589 */ /* 0x000f2200000e0000 */
[----:B------:R-:W-:Y:S02]  /*1160*/  SHF.R.S32.HI R3, RZ, 0x1f, R20 ;  /* 0x0000001fff037819 */ /* 0x000fe40000011414 */
[----:B------:R-:W-:Y:S02]  /*1170*/  ELECT P1, URZ, PT ;  /* 0x00000000003f782f */ /* 0x000fe40003820000 */
[----:B------:R-:W-:Y:S01]  /*1180*/  SHF.R.S32.HI R16, RZ, 0x1f, R11 ;  /* 0x0000001fff107819 */ /* 0x000fe2000001140b */
[----:B------:R-:W2:Y:S01]  /*1190*/  SHFL.IDX PT, R2, R14, RZ, 0x1f ;  /* 0x00001fff0e027589 */ /* 0x000ea200000e0000 */
[----:B------:R-:W-:Y:S02]  /*11a0*/  LEA.HI R3, R3, R20, RZ, 0x7 ;  /* 0x0000001403037211 */ /* 0x000fe400078f38ff */
[----:B------:R-:W-:Y:S02]  /*11b0*/  ELECT P2, URZ, PT ;  /* 0x00000000003f782f */ /* 0x000fe40003840000 */
[----:B------:R-:W-:Y:S01]  /*11c0*/  LEA.HI R16, R16, R11, RZ, 0x2 ;  /* 0x0000000b10107211 */ /* 0x000fe200078f10ff */
[----:B------:R-:W3:Y:S01]  /*11d0*/  LDC R17, c[0x0][0x144] ;  /* 0x00005100ff117b82 */ /* 0x000ee20000000800 */
[----:B------:R-:W-:Y:S01]  /*11e0*/  LOP3.LUT R3, R3, 0xffffff80, RZ, 0xc0, !PT ;  /* 0xffffff8003037812 */ /* 0x000fe200078ec0ff */
[----:B------:R-:W2:Y:S01]  /*11f0*/  F2I.U32.TRUNC.NTZ R15, R15 ;  /* 0x0000000f000f7305 */ /* 0x000ea2000020f000 */
[----:B------:R-:W-:Y:S01]  /*1200*/  LOP3.LUT R16, R16, 0x3ffffffc, RZ, 0xc0, !PT ;  /* 0x3ffffffc10107812 */ /* 0x000fe200078ec0ff */
[----:B------:R-:W-:Y:S01]  /*1210*/  UMOV UR11, 0x20 ;  /* 0x00000020000b7882 */ /* 0x000fe20000000000 */
[----:B-1----:R-:W-:Y:S01]  /*1220*/  UMOV UR25, 0x80 ;  /* 0x0000008000197882 */ /* 0x002fe20000000000 */
[----:B------:R-:W-:Y:S01]  /*1230*/  IMAD.IADD R158, R20, 0x1, -R3 ;  /* 0x00000001149e7824 */ /* 0x000fe200078e0a03 */
[----:B------:R-:W-:Y:S01]  /*1240*/  NOP ;  /* 0x0000000000007918 */ /* 0x000fe20000000000 */
[----:B------:R-:W-:Y:S01]  /*1250*/  IMAD.IADD R16, R11, 0x1, -R16 ;  /* 0x000000010b107824 */ /* 0x000fe200078e0a10 */
[----:B------:R-:W-:-:S02]  /*1260*/  ULDC UR60, c[0x0][0xc] ;  /* 0x00000300003c7ab9 */ /* 0x000fc40000000800 */
[----:B------:R-:W-:Y:S02]  /*1270*/  SHF.R.S32.HI R3, RZ, 0x1f, R158 ;  /* 0x0000001fff037819 */ /* 0x000fe4000001149e */
[----:B----4-:R-:W-:Y:S01]  /*1280*/  ISETP.NE.OR P1, PT, R13, RZ, !P1 ;  /* 0x000000ff0d00720c */ /* 0x010fe20004f25670 */
[----:B--2---:R-:W-:Y:S01]  /*1290*/  IMAD.MOV R22, RZ, RZ, -R15 ;  /* 0x000000ffff167224 */ /* 0x004fe200078e0a0f */
[----:B------:R-:W-:Y:S02]  /*12a0*/  LEA.HI R13, R3, R158, RZ, 0x3 ;  /* 0x0000009e030d7211 */ /* 0x000fe400078f18ff */
[----:B------:R-:W-:Y:S02]  /*12b0*/  ISETP.NE.OR P2, PT, R2, RZ, !P2 ;  /* 0x000000ff0200720c */ /* 0x000fe40005745670 */
[--C-:B------:R-:W-:Y:S02]  /*12c0*/  SHF.R.S32.HI R2, RZ, 0x3, R13.reuse ;  /* 0x00000003ff027819 */ /* 0x100fe4000001140d */
[----:B------:R-:W-:Y:S01]  /*12d0*/  SHF.R.S32.HI R13, RZ, 0x1f, R13 ;  /* 0x0000001fff0d7819 */ /* 0x000fe2000001140d */
[----:B---3--:R-:W-:-:S02]  /*12e0*/  IMAD R17, R17, R22, UR53 ;  /* 0x0000003511117e24 */ /* 0x008fc4000f8e0216 */
[----:B------:R-:W-:Y:S01]  /*12f0*/  IMAD.MOV.U32 R22, RZ, RZ, 0x1 ;  /* 0x00000001ff167424 */ /* 0x000fe200078e00ff */
[----:B------:R-:W-:Y:S01]  /*1300*/  LEA.HI R13, R13, R2, RZ, 0x2 ;  /* 0x000000020d0d7211 */ /* 0x000fe200078f10ff */
[----:B------:R-:W-:-:S03]  /*1310*/  VOTEU.ALL UP6, P1 ;  /* 0x00000000003f7886 */ /* 0x000fc600008c0000 */
[----:B------:R-:W-:Y:S01]  /*1320*/  LOP3.LUT R13, R13, 0xfffffffc, RZ, 0xc0, !PT ;  /* 0xfffffffc0d0d7812 */ /* 0x000fe200078ec0ff */
[----:B------:R-:W-:Y:S01]  /*1330*/  VOTEU.ALL UP5, P2 ;  /* 0x00000000003f7886 */ /* 0x000fe200010a0000 */
[----:B------:R-:W1:Y:S01]  /*1340*/  @!UP6 S2UR UR5, SR_CgaCtaId ;  /* 0x000000000005e9c3 */ /* 0x000e620000008800 */
[----:B------:R-:W-:Y:S01]  /*1350*/  @!UP6 UMOV UR4, 0x400 ;  /* 0x000004000004e882 */ /* 0x000fe20000000000 */
[----:B------:R-:W-:-:S05]  /*1360*/  IADD3 R13, R2, -R13, RZ ;  /* 0x8000000d020d7210 */ /* 0x000fca0007ffe0ff */
[----:B------:R-:W-:Y:S01]  /*1370*/  IMAD R13, R16, 0x4, R13 ;  /* 0x00000004100d7824 */ /* 0x000fe200078e020d */
[----:B------:R-:W2:Y:S04]  /*1380*/  @!UP5 S2UR UR24, SR_CgaCtaId ;  /* 0x000000000018d9c3 */ /* 0x000ea80000008800 */
[----:B------:R-:W-:-:S04]  /*1390*/  LEA.HI R11, R13, R13, RZ, 0x1 ;  /* 0x0000000d0d0b7211 */ /* 0x000fc800078f08ff */
[----:B------:R-:W-:-:S04]  /*13a0*/  LOP3.LUT R16, R11, 0xfffffffe, RZ, 0xc0, !PT ;  /* 0xfffffffe0b107812 */ /* 0x000fc800078ec0ff */
[----:B------:R-:W-:-:S04]  /*13b0*/  IADD3 R16, R13, -R16, RZ ;  /* 0x800000100d107210 */ /* 0x000fc80007ffe0ff */
[----:B------:R-:W-:Y:S01]  /*13c0*/  ISETP.NE.AND P3, PT, R16, R17, PT ;  /* 0x000000111000720c */ /* 0x000fe20003f65270 */
[----:B------:R-:W-:Y:S01]  /*13d0*/  IMAD.SHL.U32 R16, R13, 0x4, RZ ;  /* 0x000000040d107824 */ /* 0x000fe200078e00ff */
[----:B-1----:R-:W-:Y:S02]  /*13e0*/  @!UP6 ULEA UR6, UR5, UR4, 0x18 ;  /* 0x000000040506e291 */ /* 0x002fe4000f8ec03f */
[----:B------:R-:W-:-:S04]  /*13f0*/  @!UP6 UIADD3 UR4, -UR11, 0x100000, URZ ;  /* 0x001000000b04e890 */ /* 0x000fc8000fffe13f */
[----:B------:R-:W-:Y:S02]  /*1400*/  @!UP6 USHF.L.U32 UR5, UR4, 0xb, URZ ;  /* 0x0000000b0405e899 */ /* 0x000fe4000800063f */
[----:B------:R-:W-:Y:S01]  /*1410*/  @!UP6 USHF.L.U32 UR4, UR4, 0x1, URZ ;  /* 0x000000010404e899 */ /* 0x000fe2000800063f */
[----:B------:R-:W-:Y:S01]  /*1420*/  LOP3.LUT R23, R13, 0xc, R16, 0x78, !PT ;  /* 0x0000000c0d177812 */ /* 0x000fe200078e7810 */
[----:B------:R-:W-:Y:S01]  /*1430*/  @!UP5 UMOV UR11, 0x400 ;  /* 0x00000400000bd882 */ /* 0x000fe20000000000 */
[----:B------:R-:W1:Y:S01]  /*1440*/  LDC R13, c[0x0][0x140] ;  /* 0x00005000ff0d7b82 */ /* 0x000e620000000800 */
[----:B--2---:R-:W-:Y:S01]  /*1450*/  @!UP5 ULEA UR11, UR24, UR11, 0x18 ;  /* 0x0000000b180bd291 */ /* 0x004fe2000f8ec03f */
[----:B------:R-:W-:Y:S01]  /*1460*/  MOV R16, 0xffffffff ;  /* 0xffffffff00107802 */ /* 0x000fe20000000f00 */
[----:B------:R-:W-:-:S04]  /*1470*/  @!UP5 UIADD3 UR24, -UR25, 0x100000, URZ ;  /* 0x001000001918d890 */ /* 0x000fc8000fffe13f */
[----:B------:R-:W-:Y:S02]  /*1480*/  @!UP5 USHF.L.U32 UR25, UR24, 0xb, URZ ;  /* 0x0000000b1819d899 */ /* 0x000fe4000800063f */
[----:B------:R-:W-:Y:S01]  /*1490*/  @!UP5 USHF.L.U32 UR24, UR24, 0x1, URZ ;  /* 0x000000011818d899 */ /* 0x000fe2000800063f */
[----:B------:R-:W-:Y:S01]  /*14a0*/  VOTEU.ALL UP6, P1 ;  /* 0x00000000003f7886 */ /* 0x000fe200008c0000 */
[----:B------:R-:W-:Y:S01]  /*14b0*/  VOTEU.ALL UP5, P1 ;  /* 0x00000000003f7886 */ /* 0x000fe200008a0000 */
[----:B------:R-:W-:Y:S02]  /*14c0*/  @P3 LEA.HI R11, R23, R23, RZ, 0x1 ;  /* 0x00000017170b3211 */ /* 0x000fe400078f08ff */
[----:B------:R-:W-:Y:S01]  /*14d0*/  LOP3.LUT P1, RZ, R158, 0x7, RZ, 0xc0, !PT ;  /* 0x000000079eff7812 */ /* 0x000fe2000782c0ff */
[----:B------:R-:W2:Y:S02]  /*14e0*/  FENCE.VIEW.ASYNC.S ;  /* 0x00000000000073c6 */ /* 0x000ea40000000000 */
[----:B--2---:R-:W2:Y:S01]  /*14f0*/  @!UP6 SYNCS.EXCH.64 URZ, [UR6+0x344e0], UR4 ;  /* 0x0344e004063fe5b2 */ /* 0x004ea20008000100 */
[----:B------:R-:W-:Y:S01]  /*1500*/  VOTEU.ALL UP6, P2 ;  /* 0x00000000003f7886 */ /* 0x000fe200010c0000 */
[----:B------:R-:W-:-:S02]  /*1510*/  @P3 SHF.R.S32.HI R11, RZ, 0x1, R11 ;  /* 0x00000001ff0b3819 */ /* 0x000fc4000001140b */
[----:B------:R-:W-:Y:S01]  /*1520*/  ISETP.LT.U32.AND P1, PT, R23, 0x2, !P1 ;  /* 0x000000021700780c */ /* 0x000fe20004f21070 */
[----:B------:R3:W4:Y:S01]  /*1530*/  @!UP5 SYNCS.EXCH.64 URZ, [UR6+0x344e8], UR4 ;  /* 0x0344e804063fd5b2 */ /* 0x0007220008000100 */
[----:B------:R-:W-:Y:S01]  /*1540*/  VOTEU.ALL UP5, P2 ;  /* 0x00000000003f7886 */ /* 0x000fe200010a0000 */
[----:B------:R-:W-:Y:S01]  /*1550*/  NOP ;  /* 0x0000000000007918 */ /* 0x000fe20000000000 */
[----:B---3--:R-:W-:Y:S01]  /*1560*/  UMOV UR4, URZ ;  /* 0x0000003f00047c82 */ /* 0x008fe20008000000 */
[----:B------:R-:W-:Y:S01]  /*1570*/  ULDC.U8 UR5, c[0x0][0x900] ;  /* 0x0002400000057ab9 */ /* 0x000fe20000000000 */
[----:B------:R3:W2:Y:S01]  /*1580*/  @!UP6 SYNCS.EXCH.64 URZ, [UR11+0x344f0], UR24 ;  /* 0x0344f0180b3fe5b2 */ /* 0x0006a20008000100 */
[----:B------:R-:W-:Y:S01]  /*1590*/  VOTEU.ALL UP6, P2 ;  /* 0x00000000003f7886 */ /* 0x000fe200010c0000 */
[----:B------:R3:W2:Y:S01]  /*15a0*/  @!UP5 SYNCS.EXCH.64 URZ, [UR11+0x344f8], UR24 ;  /* 0x0344f8180b3fd5b2 */ /* 0x0006a20008000100 */
[----:B------:R-:W-:Y:S01]  /*15b0*/  VOTEU.ALL UP5, P2 ;  /* 0x00000000003f7886 */ /* 0x000fe200010a0000 */
[----:B------:R-:W-:-:S02]  /*15c0*/  @P3 ISETP.NE.AND P2, PT, R11, R18, PT ;  /* 0x000000120b00320c */ /* 0x000fc40003f45270 */
[----:B------:R-:W-:Y:S02]  /*15d0*/  SEL R11, RZ, 0x1, !P1 ;  /* 0x00000001ff0b7807 */ /* 0x000fe40004800000 */
[----:B-1----:R-:W-:Y:S02]  /*15e0*/  ISETP.EQ.U32.AND P1, PT, R13, 0x1, PT ;  /* 0x000000010d00780c */ /* 0x002fe40003f22070 */
[----:B------:R-:W-:-:S04]  /*15f0*/  @P3 SEL R22, RZ, 0x1, P2 ;  /* 0x00000001ff163807 */ /* 0x000fc80001000000 */
[----:B------:R-:W-:Y:S01]  /*1600*/  LOP3.LUT R22, R22, R11, RZ, 0xc0, !PT ;  /* 0x0000000b16167212 */ /* 0x000fe200078ec0ff */
[----:B------:R3:W1:Y:S01]  /*1610*/  @!UP6 SYNCS.EXCH.64 URZ, [UR11+0x34500], UR24 ;  /* 0x034500180b3fe5b2 */ /* 0x0006620008000100 */
[----:B------:R3:W1:Y:S01]  /*1620*/  @!UP5 SYNCS.EXCH.64 URZ, [UR11+0x34508], UR24 ;  /* 0x034508180b3fd5b2 */ /* 0x0006620008000100 */
[----:B------:R-:W-:-:S04]  /*1630*/  NOP ;  /* 0x0000000000007918 */ /* 0x000fc80000000000 */
[----:B--234-:R-:W-:Y:S05]  /*1640*/  @!P1 BRA `(.L_x_5) ;  /* 0x0000000000089947 */ /* 0x01cfea0003800000 */
[----:B-1----:R-:W-:Y:S01]  /*1650*/  UCGABAR_ARV ;  /* 0x00000000000079c7 */ /* 0x002fe20008000000 */
[----:B------:R-:W-:Y:S05]  /*1660*/  BRA `(.L_x_6) ;  /* 0x0000000000047947 */ /* 0x000fea0003800000 */
.L_x_5:
[----:B-1----:R-:W-:Y:S01]  /*1670*/  NOP ;  /* 0x0000000000007918 */ /* 0x002fe20000000000 */
.L_x_6:
[----:B------:R-:W-:Y:S05]  /*1680*/  @!P1 BRA `(.L_x_7) ;  /* 0x00000000000c9947 */ /* 0x000fea0003800000 */
[----:B------:R-:W-:Y:S01]  /*1690*/  UCGABAR_WAIT ;  /* 0x0000000000007dc7 */ /* 0x000fe20008000000 */
[----:B------:R-:W-:Y:S01]  /*16a0*/  CCTL.IVALL ;  /* 0x00000000ff00798f */ /* 0x000fe20002000000 */
[----:B------:R-:W-:Y:S05]  /*16b0*/  BRA `(.L_x_8) ;  /* 0x0000000000047947 */ /* 0x000fea0003800000 */
.L_x_7:
[----:B------:R-:W-:Y:S06]  /*16c0*/  BAR.SYNC.DEFER_BLOCKING 0x0 ;  /* 0x0000000000007b1d */ /* 0x000fec0000010000 */
.L_x_8:
[----:B------:R-:W1:Y:S01]  /*16d0*/  LDC.64 R24, c[0x0][0x8f8] ;  /* 0x00023e00ff187b82 */ /* 0x000e620000000a00 */
[----:B------:R-:W-:Y:S01]  /*16e0*/  IMAD.U32 R18, RZ, RZ, UR7 ;  /* 0x00000007ff127e24 */ /* 0x000fe2000f8e00ff */
[----:B------:R-:W-:Y:S01]  /*16f0*/  ISETP.NE.AND P2, PT, RZ, UR5, PT ;  /* 0x00000005ff007c0c */ /* 0x000fe2000bf45270 */
[----:B------:R-:W-:Y:S01]  /*1700*/  UMOV UR5, URZ ;  /* 0x0000003f00057c82 */ /* 0x000fe20008000000 */
[----:B------:R-:W-:Y:S01]  /*1710*/  UMOV UR6, URZ ;  /* 0x0000003f00067c82 */ /* 0x000fe20008000000 */
[----:B------:R-:W-:Y:S01]  /*1720*/  UMOV UR11, URZ ;  /* 0x0000003f000b7c82 */ /* 0x000fe20008000000 */
[----:B------:R-:W-:Y:S01]  /*1730*/  IMAD.MOV.U32 R17, RZ, RZ, -0x1 ;  /* 0xffffffffff117424 */ /* 0x000fe200078e00ff */
[----:B------:R-:W-:Y:S02]  /*1740*/  P2R R15, PR, RZ, 0x4 ;  /* 0x00000004ff0f7803 */ /* 0x000fe40000000000 */
[----:B-1----:R-:W-:-:S04]  /*1750*/  ISETP.LE.U32.AND P1, PT, R24, UR8, PT ;  /* 0x0000000818007c0c */ /* 0x002fc8000bf23070 */
[----:B------:R-:W-:Y:S02]  /*1760*/  ISETP.GE.U32.AND.EX P1, PT, R18, R25, PT, P1 ;  /* 0x000000191200720c */ /* 0x000fe40003f26110 */
[----:B------:R-:W-:-:S11]  /*1770*/  MOV R18, 0xffffffff ;  /* 0xffffffff00127802 */ /* 0x000fd60000000f00 */
[----:B------:R-:W-:Y:S05]  /*1780*/  @P2 BRA P1, `(.L_x_9) ;  /* 0x0000001400fc2947 */ /* 0x000fea0000800000 */
[----:B------:R-:W-:Y:S01]  /*1790*/  IMAD.U32 R11, RZ, RZ, UR7 ;  /* 0x00000007ff0b7e24 */ /* 0x000fe2000f8e00ff */
[----:B------:R-:W-:Y:S01]  /*17a0*/  ISETP.LE.U32.AND P1, PT, R6, UR8, PT ;  /* 0x0000000806007c0c */ /* 0x000fe2000bf23070 */
[----:B------:R-:W-:Y:S01]  /*17b0*/  UMOV UR5, URZ ;  /* 0x0000003f00057c82 */ /* 0x000fe20008000000 */
[----:B------:R-:W-:Y:S01]  /*17c0*/  UMOV UR6, URZ ;  /* 0x0000003f00067c82 */ /* 0x000fe20008000000 */
[----:B------:R-:W-:Y:S01]  /*17d0*/  UMOV UR11, URZ ;  /* 0x0000003f000b7c82 */ /* 0x000fe20008000000 */
[----:B------:R-:W-:Y:S01]  /*17e0*/  ISETP.GE.U32.AND.EX P1, PT, R11, R7, PT, P1 ;  /* 0x000000070b00720c */ /* 0x000fe20003f26110 */
[----:B------:R-:W-:-:S12]  /*17f0*/  UMOV UR4, URZ ;  /* 0x0000003f00047c82 */ /* 0x000fd80008000000 */
[----:B------:R-:W-:Y:S05]  /*1800*/  @!P1 BRA `(.L_x_10) ;  /* 0x0000001000c89947 */ /* 0x000fea0003800000 */
[----:B------:R-:W-:Y:S01]  /*1810*/  VIADD R11, R21, 0x20 ;  /* 0x00000020150b7836 */ /* 0x000fe20000000000 */
[----:B------:R-:W-:Y:S01]  /*1820*/  MOV R7, R21 ;  /* 0x0000001500077202 */ /* 0x000fe20000000f00 */
[----:B-----5:R-:W-:Y:S01]  /*1830*/  IMAD.MOV.U32 R17, RZ, RZ, R8 ;  /* 0x000000ffff117224 */ /* 0x020fe200078e0008 */
[----:B------:R-:W-:Y:S02]  /*1840*/  MOV R24, R0 ;  /* 0x0000000000187202 */ /* 0x000fe40000000f00 */
[----:B------:R-:W-:-:S13]  /*1850*/  ISETP.GE.AND P1, PT, R11, R12, PT ;  /* 0x0000000c0b00720c */ /* 0x000fda0003f26270 */
[----:B------:R-:W1:Y:S01]  /*1860*/  @!P1 LDC.64 R18, c[0x0][0x918] ;  /* 0x00024600ff129b82 */ /* 0x000e620000000a00 */
[----:B------:R-:W-:Y:S01]  /*1870*/  @!P1 VIADD R13, R7, 0x20 ;  /* 0x00000020070d9836 */ /* 0x000fe20000000000 */
[----:B------:R-:W-:Y:S02]  /*1880*/  UIADD3 UR16, UP5, UR16, -0x1, URZ ;  /* 0xffffffff10107890 */ /* 0x000fe4000ffbe03f */
[----:B------:R-:W-:Y:S01]  /*1890*/  UIADD3 UR14, UP6, UR14, -0x1, URZ ;  /* 0xffffffff0e0e7890 */ /* 0x000fe2000ffde03f */
[----:B------:R-:W-:Y:S01]  /*18a0*/  BSSY B0, `(.L_x_11) ;  /* 0x0000050000007945 */ /* 0x000fe20003800000 */
[----:B------:R-:W-:Y:S01]  /*18b0*/  UIADD3.X UR17, UR17, -0x1, URZ, UP5, !UPT ;  /* 0xffffffff11117890 */ /* 0x000fe2000affe43f */
[----:B-1----:R-:W-:-:S05]  /*18c0*/  @!P1 IMAD.WIDE R18, R13, 0xc, R18 ;  /* 0x0000000c0d129825 */ /* 0x002fca00078e0212 */
[----:B------:R1:W5:Y:S04]  /*18d0*/  @!P1 LDG.E R8, desc[UR38][R18.64] ;  /* 0x0000002612089981 */ /* 0x000368000c1e1900 */
[----:B------:R1:W5:Y:S01]  /*18e0*/  @!P1 LDG.E R0, desc[UR38][R18.64+0x4] ;  /* 0x0000042612009981 */ /* 0x000362000c1e1900 */
[----:B------:R-:W-:Y:S01]  /*18f0*/  ISETP.GE.AND P1, PT, R7, R12, PT ;  /* 0x0000000c0700720c */ /* 0x000fe20003f26270 */
[----:B------:R-:W-:Y:S01]  /*1900*/  UIADD3.X UR15, UR15, -0x1, URZ, UP6, !UPT ;  /* 0xffffffff0f0f7890 */ /* 0x000fe2000b7fe43f */
[----:B------:R-:W-:Y:S01]  /*1910*/  IMAD.MOV.U32 R13, RZ, RZ, RZ ;  /* 0x000000ffff0d7224 */ /* 0x000fe200078e00ff */
[----:B------:R-:W-:Y:S01]  /*1920*/  UIADD3 UR4, UR9, -0x1, URZ ;  /* 0xffffffff09047890 */ /* 0x000fe2000fffe03f */
[----:B------:R-:W-:Y:S01]  /*1930*/  IMAD.MOV.U32 R6, RZ, RZ, RZ ;  /* 0x000000ffff067224 */ /* 0x000fe200078e00ff */
[----:B------:R-:W-:Y:S01]  /*1940*/  UIADD3 UR5, UR10, -0x1, URZ ;  /* 0xffffffff0a057890 */ /* 0x000fe2000fffe03f */
[----:B------:R-:W-:Y:S01]  /*1950*/  MOV R29, 0x7fffffff ;  /* 0x7fffffff001d7802 */ /* 0x000fe20000000f00 */
[----:B------:R-:W-:-:S06]  /*1960*/  IMAD.MOV.U32 R30, RZ, RZ, RZ ;  /* 0x000000ffff1e7224 */ /* 0x000fcc00078e00ff */
[----:B-1----:R-:W-:Y:S05]  /*1970*/  @P1 BRA `(.L_x_12) ;  /* 0x0000000400081947 */ /* 0x002fea0003800000 */
[----:B------:R-:W-:Y:S02]  /*1980*/  PLOP3.LUT P3, PT, PT, PT, UP0, 0x80, 0x0 ;  /* 0x000000000000781c */ /* 0x000fe40003f6f008 */
[C---:B------:R-:W-:Y:S02]  /*1990*/  IADD3 R26, P2, R24.reuse, UR16, RZ ;  /* 0x00000010181a7c10 */ /* 0x040fe4000ff5e0ff */
[C---:B------:R-:W-:Y:S02]  /*19a0*/  IADD3 R28, P1, R17.reuse, UR14, RZ ;  /* 0x0000000e111c7c10 */ /* 0x040fe4000ff3e0ff */
[----:B------:R-:W-:Y:S02]  /*19b0*/  LEA.HI.X.SX32 R27, R24, UR17, 0x1, P2 ;  /* 0x00000011181b7c11 */ /* 0x000fe400090f0eff */
[----:B------:R-:W-:-:S05]  /*19c0*/  LEA.HI.X.SX32 R29, R17, UR15, 0x1, P1 ;  /* 0x0000000f111d7c11 */ /* 0x000fca00088f0eff */
[----:B------:R-:W-:Y:S05]  /*19d0*/  @!P3 BRA `(.L_x_13) ;  /* 0x000000000030b947 */ /* 0x000fea0003800000 */
[----:B------:R-:W-:Y:S02]  /*19e0*/  ULDC UR6, c[0x0][0x8dc] ;  /* 0x0002370000067ab9 */ /* 0x000fe40000000800 */
[----:B------:R-:W-:-:S05]  /*19f0*/  IADD3 R17, P1, R28, UR6, RZ ;  /* 0x000000061c117c10 */ /* 0x000fca000ff3e0ff */
[----:B------:R-:W-:-:S04]  /*1a00*/  IMAD.X R29, RZ, RZ, R29, P1 ;  /* 0x000000ffff1d7224 */ /* 0x000fc800008e061d */
[----:B------:R-:W-:-:S04]  /*1a10*/  IMAD.WIDE.U32 R4, R29, UR20, RZ ;  /* 0x000000141d047c25 */ /* 0x000fc8000f8e00ff */
[----:B------:R-:W-:-:S04]  /*1a20*/  IMAD.WIDE.U32 R18, P1, R17, UR21, R4 ;  /* 0x0000001511127c25 */ /* 0x000fc8000f820004 */
[----:B------:R-:W-:Y:S01]  /*1a30*/  IMAD.WIDE.U32 R4, R17, UR20, RZ ;  /* 0x0000001411047c25 */ /* 0x000fe2000f8e00ff */
[----:B------:R-:W-:-:S03]  /*1a40*/  IADD3.X R25, RZ, RZ, RZ, P1, !PT ;  /* 0x000000ffff197210 */ /* 0x000fc60000ffe4ff */
[----:B------:R-:W-:Y:S01]  /*1a50*/  IMAD.MOV.U32 R24, RZ, RZ, R19 ;  /* 0x000000ffff187224 */ /* 0x000fe200078e0013 */
[----:B------:R-:W-:-:S05]  /*1a60*/  IADD3 RZ, P1, R5, R18, RZ ;  /* 0x0000001205ff7210 */ /* 0x000fca0007f3e0ff */
[----:B------:R-:W-:-:S04]  /*1a70*/  IMAD.WIDE.U32.X R4, R29, UR21, R24, P1 ;  /* 0x000000151d047c25 */ /* 0x000fc800088e0418 */
[----:B------:R-:W-:Y:S01]  /*1a80*/  IMAD.MOV.U32 R28, RZ, RZ, R4 ;  /* 0x000000ffff1c7224 */ /* 0x000fe200078e0004 */
[----:B------:R-:W-:-:S07]  /*1a90*/  MOV R29, R5 ;  /* 0x00000005001d7202 */ /* 0x000fce0000000f00 */
.L_x_13:
[----:B------:R-:W-:Y:S05]  /*1aa0*/  @!P0 BRA `(.L_x_14) ;  /* 0x0000000000308947 */ /* 0x000fea0003800000 */
[----:B------:R-:W-:Y:S02]  /*1ab0*/  ULDC UR6, c[0x0][0x8f4] ;  /* 0x00023d0000067ab9 */ /* 0x000fe40000000800 */
[----:B------:R-:W-:-:S05]  /*1ac0*/  IADD3 R17, P1, R26, UR6, RZ ;  /* 0x000000061a117c10 */ /* 0x000fca000ff3e0ff */
[----:B------:R-:W-:-:S04]  /*1ad0*/  IMAD.X R27, RZ, RZ, R27, P1 ;  /* 0x000000ffff1b7224 */ /* 0x000fc800008e061b */
[----:B------:R-:W-:-:S04]  /*1ae0*/  IMAD.WIDE.U32 R4, R27, UR22, RZ ;  /* 0x000000161b047c25 */ /* 0x000fc8000f8e00ff */
[----:B------:R-:W-:-:S04]  /*1af0*/  IMAD.WIDE.U32 R18, P1, R17, UR23, R4 ;  /* 0x0000001711127c25 */ /* 0x000fc8000f820004 */
[----:B------:R-:W-:Y:S01]  /*1b00*/  IMAD.WIDE.U32 R4, R17, UR22, RZ ;  /* 0x0000001611047c25 */ /* 0x000fe2000f8e00ff */
[----:B------:R-:W-:-:S03]  /*1b10*/  MOV R24, R19 ;  /* 0x0000001300187202 */ /* 0x000fc60000000f00 */
[----:B------:R-:W-:Y:S01]  /*1b20*/  IMAD.X R25, RZ, RZ, RZ, P1 ;  /* 0x000000ffff197224 */ /* 0x000fe200008e06ff */
[----:B------:R-:W-:-:S05]  /*1b30*/  IADD3 RZ, P1, R5, R18, RZ ;  /* 0x0000001205ff7210 */ /* 0x000fca0007f3e0ff */
[----:B------:R-:W-:-:S04]  /*1b40*/  IMAD.WIDE.U32.X R4, R27, UR23, R24, P1 ;  /* 0x000000171b047c25 */ /* 0x000fc800088e0418 */
[----:B------:R-:W-:Y:S02]  /*1b50*/  IMAD.MOV.U32 R26, RZ, RZ, R4 ;  /* 0x000000ffff1a7224 */ /* 0x000fe400078e0004 */
[----:B------:R-:W-:-:S07]  /*1b60*/  IMAD.MOV.U32 R27, RZ, RZ, R5 ;  /* 0x000000ffff1b7224 */ /* 0x000fce00078e0005 */
.L_x_14:
[----:B------:R-:W-:Y:S02]  /*1b70*/  SHF.R.U64 R4, R26, UR30, R27 ;  /* 0x0000001e1a047c19 */ /* 0x000fe4000800121b */
[----:B------:R-:W-:-:S03]  /*1b80*/  SHF.R.U64 R5, R28, UR26, R29 ;  /* 0x0000001a1c057c19 */ /* 0x000fc6000800121d */
[----:B------:R-:W-:Y:S01]  /*1b90*/  VIADD R24, R4, UR5 ;  /* 0x0000000504187c36 */ /* 0x000fe20008000000 */
[----:B------:R-:W-:-:S04]  /*1ba0*/  IADD3 R19, R5, UR4, RZ ;  /* 0x0000000405137c10 */ /* 0x000fc8000fffe0ff */
[----:B------:R-:W-:Y:S02]  /*1bb0*/  IABS R17, R19 ;  /* 0x0000001300117213 */ /* 0x000fe40000000000 */
[----:B------:R-:W-:-:S03]  /*1bc0*/  IABS R18, R24 ;  /* 0x0000001800127213 */ /* 0x000fc60000000000 */
[----:B------:R-:W-:-:S04]  /*1bd0*/  IMAD.HI.U32 R4, R17, UR13, RZ ;  /* 0x0000000d11047c27 */ /* 0x000fc8000f8e00ff */
[----:B------:R-:W-:-:S04]  /*1be0*/  IMAD.HI.U32 R5, R18, UR19, RZ ;  /* 0x0000001312057c27 */ /* 0x000fc8000f8e00ff */
[----:B------:R-:W-:Y:S01]  /*1bf0*/  IMAD R4, R4, UR29, R17 ;  /* 0x0000001d04047c24 */ /* 0x000fe2000f8e0211 */
[----:B------:R-:W-:Y:S01]  /*1c00*/  MOV R17, UR32 ;  /* 0x0000002000117c02 */ /* 0x000fe20008000f00 */
[----:B------:R-:W-:Y:S02]  /*1c10*/  IMAD R5, R5, UR31, R18 ;  /* 0x0000001f05057c24 */ /* 0x000fe4000f8e0212 */
[----:B------:R-:W-:Y:S01]  /*1c20*/  IMAD.U32 R18, RZ, RZ, UR33 ;  /* 0x00000021ff127e24 */ /* 0x000fe2000f8e00ff */
[----:B------:R-:W-:Y:S02]  /*1c30*/  ISETP.LT.U32.AND P1, PT, R4, UR28, PT ;  /* 0x0000001c04007c0c */ /* 0x000fe4000bf21070 */
[----:B------:R-:W-:-:S11]  /*1c40*/  ISETP.LT.U32.AND P2, PT, R5, UR27, PT ;  /* 0x0000001b05007c0c */ /* 0x000fd6000bf41070 */
[----:B------:R-:W-:Y:S01]  /*1c50*/  @!P1 VIADD R4, R4, -UR28 ;  /* 0x8000001c04049c36 */ /* 0x000fe20008000000 */
[----:B------:R-:W-:Y:S02]  /*1c60*/  ISETP.GE.AND P1, PT, R24, RZ, PT ;  /* 0x000000ff1800720c */ /* 0x000fe40003f26270 */
[----:B------:R-:W-:Y:S02]  /*1c70*/  @!P2 IADD3 R5, R5, -UR27, RZ ;  /* 0x8000001b0505ac10 */ /* 0x000fe4000fffe0ff */
[----:B------:R-:W-:Y:S02]  /*1c80*/  ISETP.LT.U32.AND P3, PT, R4, UR28, PT ;  /* 0x0000001c04007c0c */ /* 0x000fe4000bf61070 */
[----:B------:R-:W-:Y:S02]  /*1c90*/  ISETP.LT.U32.AND P4, PT, R5, UR27, PT ;  /* 0x0000001b05007c0c */ /* 0x000fe4000bf81070 */
[----:B------:R-:W-:-:S09]  /*1ca0*/  ISETP.GE.AND P2, PT, R19, RZ, PT ;  /* 0x000000ff1300720c */ /* 0x000fd20003f46270 */
[----:B------:R-:W-:Y:S01]  /*1cb0*/  @!P3 VIADD R4, R4, -UR28 ;  /* 0x8000001c0404bc36 */ /* 0x000fe20008000000 */
[----:B------:R-:W-:Y:S01]  /*1cc0*/  PLOP3.LUT P3, PT, PT, PT, UP4, 0x80, 0x0 ;  /* 0x000000000000781c */ /* 0x000fe20003f6f048 */
[----:B------:R-:W-:Y:S01]  /*1cd0*/  @!P4 VIADD R5, R5, -UR27 ;  /* 0x8000001b0505cc36 */ /* 0x000fe20008000000 */
[----:B------:R-:W-:Y:S01]  /*1ce0*/  PLOP3.LUT P4, PT, PT, PT, UP2, 0x80, 0x0 ;  /* 0x000000000000781c */ /* 0x000fe20003f8f028 */
[----:B------:R-:W-:-:S03]  /*1cf0*/  @!P2 IMAD.MOV R4, RZ, RZ, -R4 ;  /* 0x000000ffff04a224 */ /* 0x000fc600078e0a04 */
[----:B------:R-:W-:Y:S02]  /*1d00*/  @!P1 IADD3 R5, -R5, RZ, RZ ;  /* 0x000000ff05059210 */ /* 0x000fe40007ffe1ff */
[----:B------:R-:W-:Y:S02]  /*1d10*/  SEL R4, R17, R4, !P3 ;  /* 0x0000000411047207 */ /* 0x000fe40005800000 */
[----:B------:R-:W-:Y:S02]  /*1d20*/  SEL R5, R18, R5, !P4 ;  /* 0x0000000512057207 */ /* 0x000fe40006000000 */
[----:B------:R-:W-:Y:S01]  /*1d30*/  PLOP3.LUT P1, PT, PT, PT, UP3, 0x80, 0x0 ;  /* 0x000000000000781c */ /* 0x000fe20003f2f038 */
[----:B------:R-:W-:Y:S02]  /*1d40*/  IMAD.IADD R18, R19, 0x1, -R4 ;  /* 0x0000000113127824 */ /* 0x000fe400078e0a04 */
[----:B------:R-:W-:-:S04]  /*1d50*/  IMAD.IADD R5, R24, 0x1, -R5 ;  /* 0x0000000118057824 */ /* 0x000fc800078e0a05 */
[----:B------:R-:W-:Y:S01]  /*1d60*/  IMAD R29, R18, R5, RZ ;  /* 0x00000005121d7224 */ /* 0x000fe200078e02ff */
[----:B------:R-:W-:-:S04]  /*1d70*/  SEL R4, R5, R18, !P1 ;  /* 0x0000001205047207 */ /* 0x000fc80004800000 */
[----:B------:R-:W-:Y:S02]  /*1d80*/  SHF.R.S32.HI R5, RZ, 0x1f, R4 ;  /* 0x0000001fff057819 */ /* 0x000fe40000011404 */
[----:B------:R-:W-:-:S07]  /*1d90*/  SHF.R.S32.HI R30, RZ, 0x1f, R29 ;  /* 0x0000001fff1e7819 */ /* 0x000fce000001141d */
.L_x_12:
[----:B------:R-:W-:Y:S05]  /*1da0*/  BSYNC B0 ;  /* 0x0000000000007941 */ /* 0x000fea0003800000 */
.L_x_11:
[----:B------:R-:W1:Y:S01]  /*1db0*/  SHFL.UP PT, R18, R29, 0x1, RZ ;  /* 0x042000001d127989 */ /* 0x000e6200000e00ff */
[C---:B------:R-:W-:Y:S02]  /*1dc0*/  ISETP.NE.AND P2, PT, R21.reuse, RZ, PT ;  /* 0x000000ff1500720c */ /* 0x040fe40003f45270 */
[C---:B------:R-:W-:Y:S01]  /*1dd0*/  ISETP.GE.U32.AND P3, PT, R21.reuse, 0x2, PT ;  /* 0x000000021500780c */ /* 0x040fe20003f66070 */
[----:B------:R-:W2:Y:S01]  /*1de0*/  SHFL.UP PT, R17, R30, 0x1, RZ ;  /* 0x042000001e117989 */ /* 0x000ea200000e00ff */
[C---:B------:R-:W-:Y:S02]  /*1df0*/  ISETP.GE.U32.AND P4, PT, R21.reuse, 0x4, PT ;  /* 0x000000041500780c */ /* 0x040fe40003f86070 */
[C---:B------:R-:W-:Y:S02]  /*1e00*/  ISETP.GE.U32.AND P5, PT, R21.reuse, 0x8, PT ;  /* 0x000000081500780c */ /* 0x040fe40003fa6070 */
[----:B------:R-:W-:Y:S02]  /*1e10*/  ISETP.GE.U32.AND P6, PT, R21, 0x10, PT ;  /* 0x000000101500780c */ /* 0x000fe40003fc6070 */
[----:B-1----:R-:W-:-:S02]  /*1e20*/  SEL R18, R18, RZ, P2 ;  /* 0x000000ff12127207 */ /* 0x002fc40001000000 */
[----:B--2---:R-:W-:Y:S02]  /*1e30*/  SEL R17, R17, RZ, P2 ;  /* 0x000000ff11117207 */ /* 0x004fe40001000000 */
[----:B------:R-:W-:-:S04]  /*1e40*/  IADD3 R25, P1, R18, R29, RZ ;  /* 0x0000001d12197210 */ /* 0x000fc80007f3e0ff */
[----:B------:R-:W-:Y:S01]  /*1e50*/  IADD3.X R24, R17, R30, RZ, P1, !PT ;  /* 0x0000001e11187210 */ /* 0x000fe20000ffe4ff */
[----:B------:R-:W1:Y:S04]  /*1e60*/  SHFL.UP PT, R18, R25, 0x2, RZ ;  /* 0x0440000019127989 */ /* 0x000e6800000e00ff */
[----:B------:R-:W2:Y:S01]  /*1e70*/  SHFL.UP PT, R17, R24, 0x2, RZ ;  /* 0x0440000018117989 */ /* 0x000ea200000e00ff */
[----:B-1----:R-:W-:-:S04]  /*1e80*/  SEL R18, R18, RZ, P3 ;  /* 0x000000ff12127207 */ /* 0x002fc80001800000 */
[----:B------:R-:W-:Y:S02]  /*1e90*/  IADD3 R19, P1, R18, R25, RZ ;  /* 0x0000001912137210 */ /* 0x000fe40007f3e0ff */
[----:B--2---:R-:W-:-:S03]  /*1ea0*/  SEL R17, R17, RZ, P3 ;  /* 0x000000ff11117207 */ /* 0x004fc60001800000 */
[----:B------:R-:W1:Y:S02]  /*1eb0*/  SHFL.UP PT, R18, R19, 0x4, RZ ;  /* 0x0480000013127989 */ /* 0x000e6400000e00ff */
[----:B------:R-:W-:-:S05]  /*1ec0*/  IMAD.X R26, R17, 0x1, R24, P1 ;  /* 0x00000001111a7824 */ /* 0x000fca00008e0618 */
        /* <DEDUP_REMOVED lines=10> */
[----:B------:R-:W1:Y:S01]  /*1f70*/  SHFL.UP PT, R18, R19, 0x10, RZ ;  /* 0x0600000013127989 */ /* 0x000e6200000e00ff */
[----:B------:R-:W-:-:S05]  /*1f80*/  IADD3.X R26, R17, R24, RZ, P1, !PT ;  /* 0x00000018111a7210 */ /* 0x000fca0000ffe4ff */
[----:B------:R-:W2:Y:S01]  /*1f90*/  SHFL.UP PT, R17, R26, 0x10, RZ ;  /* 0x060000001a117989 */ /* 0x000ea200000e00ff */
[----:B-1----:R-:W-:-:S04]  /*1fa0*/  SEL R18, R18, RZ, P6 ;  /* 0x000000ff12127207 */ /* 0x002fc80003000000 */
[----:B------:R-:W-:Y:S02]  /*1fb0*/  IADD3 R24, P1, R18, R19, RZ ;  /* 0x0000001312187210 */ /* 0x000fe40007f3e0ff */
[----:B--2---:R-:W-:-:S05]  /*1fc0*/  SEL R17, R17, RZ, P6 ;  /* 0x000000ff11117207 */ /* 0x004fca0003000000 */
[----:B------:R-:W-:Y:S01]  /*1fd0*/  IMAD.X R25, R17, 0x1, R26, P1 ;  /* 0x0000000111197824 */ /* 0x000fe200008e061a */
[----:B------:R-:W-:-:S04]  /*1fe0*/  ISETP.GT.U32.AND P1, PT, R24, UR8, PT ;  /* 0x0000000818007c0c */ /* 0x000fc8000bf24070 */
[----:B------:R-:W-:-:S13]  /*1ff0*/  ISETP.GT.U32.AND.EX P1, PT, R25, UR7, PT, P1 ;  /* 0x0000000719007c0c */ /* 0x000fda000bf24110 */
[----:B------:R-:W-:-:S04]  /*2000*/  VOTE.ANY R17, PT, P1 ;  /* 0x0000000000117806 */ /* 0x000fc800008e0100 */
[----:B------:R-:W-:-:S13]  /*2010*/  ISETP.NE.AND P1, PT, R17, RZ, PT ;  /* 0x000000ff1100720c */ /* 0x000fda0003f25270 */
[----:B------:R-:W-:Y:S05]  /*2020*/  @P1 BRA `(.L_x_15) ;  /* 0x0000000800701947 */ /* 0x000fea0003800000 */
[----:B------:R-:W1:Y:S01]  /*2030*/  LDC R12, c[0x0][0x910] ;  /* 0x00024400ff0c7b82 */ /* 0x000e620000000800 */
[----:B------:R-:W-:Y:S01]  /*2040*/  IMAD.MOV.U32 R26, RZ, RZ, R24 ;  /* 0x000000ffff1a7224 */ /* 0x000fe200078e0018 */
[----:B------:R-:W-:Y:S01]  /*2050*/  ULDC UR13, c[0x0][0x8f4] ;  /* 0x00023d00000d7ab9 */ /* 0x000fe20000000800 */
[----:B------:R-:W-:Y:S01]  /*2060*/  ULDC UR6, c[0x0][0x8dc] ;  /* 0x0002370000067ab9 */ /* 0x000fe20000000800 */
[----:B------:R-:W-:Y:S01]  /*2070*/  ULDC UR19, c[0x0][0x8d8] ;  /* 0x0002360000137ab9 */ /* 0x000fe20000000800 */
[----:B------:R-:W-:Y:S01]  /*2080*/  ULDC UR24, c[0x0][0x8f0] ;  /* 0x00023c0000187ab9 */ /* 0x000fe20000000800 */
[----:B------:R-:W-:Y:S01]  /*2090*/  ULDC.64 UR20, c[0x0][0x8d0] ;  /* 0x0002340000147ab9 */ /* 0x000fe20000000a00 */
[----:B------:R-:W-:-:S05]  /*20a0*/  ULDC.64 UR22, c[0x0][0x8e8] ;  /* 0x00023a0000167ab9 */ /* 0x000fca0000000a00 */
.L_x_20:
[----:B------:R-:W-:Y:S01]  /*20b0*/  MOV R7, R11 ;  /* 0x0000000b00077202 */ /* 0x000fe20000000f00 */
[----:B------:R-:W-:Y:S01]  /*20c0*/  VIADD R11, R11, 0x20 ;  /* 0x000000200b0b7836 */ /* 0x000fe20000000000 */
[----:B-----5:R-:W-:Y:S01]  /*20d0*/  MOV R17, R8 ;  /* 0x0000000800117202 */ /* 0x020fe20000000f00 */
[----:B------:R-:W-:-:S03]  /*20e0*/  IMAD.MOV.U32 R24, RZ, RZ, R0 ;  /* 0x000000ffff187224 */ /* 0x000fc600078e0000 */
[----:B-1----:R-:W-:-:S13]  /*20f0*/  ISETP.GE.AND P1, PT, R11, R12, PT ;  /* 0x0000000c0b00720c */ /* 0x002fda0003f26270 */
[----:B------:R-:W1:Y:S01]  /*2100*/  @!P1 LDC.64 R18, c[0x0][0x918] ;  /* 0x00024600ff129b82 */ /* 0x000e620000000a00 */
[----:B------:R-:W-:Y:S01]  /*2110*/  @!P1 VIADD R13, R7, 0x20 ;  /* 0x00000020070d9836 */ /* 0x000fe20000000000 */
[----:B------:R2:W3:Y:S01]  /*2120*/  SHFL.IDX PT, R6, R25, 0x1f, 0x1f ;  /* 0x03e01f0019067f89 */ /* 0x0004e200000e0000 */
[----:B------:R-:W-:Y:S02]  /*2130*/  BSSY B0, `(.L_x_16) ;  /* 0x0000064000007945 */ /* 0x000fe40003800000 */
[----:B-1----:R-:W-:-:S05]  /*2140*/  @!P1 IMAD.WIDE R18, R13, 0xc, R18 ;  /* 0x0000000c0d129825 */ /* 0x002fca00078e0212 */
[----:B------:R2:W5:Y:S04]  /*2150*/  @!P1 LDG.E R8, desc[UR38][R18.64] ;  /* 0x0000002612089981 */ /* 0x000568000c1e1900 */
[----:B------:R2:W5:Y:S01]  /*2160*/  @!P1 LDG.E R0, desc[UR38][R18.64+0x4] ;  /* 0x0000042612009981 */ /* 0x000562000c1e1900 */
[----:B------:R-:W-:Y:S01]  /*2170*/  ISETP.GE.AND P1, PT, R7, R12, PT ;  /* 0x0000000c0700720c */ /* 0x000fe20003f26270 */
[----:B------:R-:W-:Y:S01]  /*2180*/  IMAD.MOV.U32 R29, RZ, RZ, 0x7fffffff ;  /* 0x7fffffffff1d7424 */ /* 0x000fe200078e00ff */
[----:B------:R-:W-:Y:S01]  /*2190*/  MOV R30, RZ ;  /* 0x000000ff001e7202 */ /* 0x000fe20000000f00 */
[----:B------:R2:W1:Y:S10]  /*21a0*/  SHFL.IDX PT, R13, R26, 0x1f, 0x1f ;  /* 0x03e01f001a0d7f89 */ /* 0x00047400000e0000 */
[----:B--23--:R-:W-:Y:S05]  /*21b0*/  @P1 BRA `(.L_x_17) ;  /* 0x00000004006c1947 */ /* 0x00cfea0003800000 */
[----:B------:R-:W-:Y:S02]  /*21c0*/  IABS R30, R9 ;  /* 0x00000009001e7213 */ /* 0x000fe40000000000 */
[C---:B------:R-:W-:Y:S02]  /*21d0*/  IADD3 R27, P1, R17.reuse, UR14, RZ ;  /* 0x0000000e111b7c10 */ /* 0x040fe4000ff3e0ff */
[----:B------:R-:W2:Y:S02]  /*21e0*/  I2F.RP R4, R30 ;  /* 0x0000001e00047306 */ /* 0x000ea40000209400 */
[----:B------:R-:W-:Y:S02]  /*21f0*/  LEA.HI.X.SX32 R28, R17, UR15, 0x1, P1 ;  /* 0x0000000f111c7c11 */ /* 0x000fe400088f0eff */
[----:B------:R-:W-:-:S04]  /*2200*/  IADD3 R17, P1, R24, UR16, RZ ;  /* 0x0000001018117c10 */ /* 0x000fc8000ff3e0ff */
[----:B------:R-:W-:Y:S02]  /*2210*/  LEA.HI.X.SX32 R26, R24, UR17, 0x1, P1 ;  /* 0x00000011181a7c11 */ /* 0x000fe400088f0eff */
[----:B------:R-:W-:Y:S01]  /*2220*/  PLOP3.LUT P1, PT, PT, PT, UP0, 0x80, 0x0 ;  /* 0x000000000000781c */ /* 0x000fe20003f2f008 */
[----:B--2---:R-:W2:Y:S02]  /*2230*/  MUFU.RCP R4, R4 ;  /* 0x0000000400047308 */ /* 0x004ea40000001000 */
[----:B--2---:R-:W-:-:S06]  /*2240*/  VIADD R5, R4, 0xffffffe ;  /* 0x0ffffffe04057836 */ /* 0x004fcc0000000000 */
[----:B------:R-:W2:Y:S02]  /*2250*/  F2I.FTZ.U32.TRUNC.NTZ R31, R5 ;  /* 0x00000005001f7305 */ /* 0x000ea4000021f000 */
[----:B--2---:R-:W-:Y:S02]  /*2260*/  IMAD.MOV R32, RZ, RZ, -R31 ;  /* 0x000000ffff207224 */ /* 0x004fe400078e0a1f */
[----:B------:R-:W-:Y:S05]  /*2270*/  @!P1 BRA `(.L_x_18) ;  /* 0x00000000002c9947 */ /* 0x000fea0003800000 */
[----:B------:R-:W-:-:S04]  /*2280*/  IADD3 R27, P1, R27, UR6, RZ ;  /* 0x000000061b1b7c10 */ /* 0x000fc8000ff3e0ff */
[----:B------:R-:W-:-:S05]  /*2290*/  IADD3.X R29, RZ, R28, RZ, P1, !PT ;  /* 0x0000001cff1d7210 */ /* 0x000fca0000ffe4ff */
[----:B------:R-:W-:-:S04]  /*22a0*/  IMAD.WIDE.U32 R4, R29, UR20, RZ ;  /* 0x000000141d047c25 */ /* 0x000fc8000f8e00ff */
[----:B------:R-:W-:-:S04]  /*22b0*/  IMAD.WIDE.U32 R18, P1, R27, UR21, R4 ;  /* 0x000000151b127c25 */ /* 0x000fc8000f820004 */
[----:B------:R-:W-:-:S04]  /*22c0*/  IMAD.WIDE.U32 R4, R27, UR20, RZ ;  /* 0x000000141b047c25 */ /* 0x000fc8000f8e00ff */
[----:B------:R-:W-:Y:S01]  /*22d0*/  IMAD.X R25, RZ, RZ, RZ, P1 ;  /* 0x000000ffff197224 */ /* 0x000fe200008e06ff */
[----:B------:R-:W-:Y:S01]  /*22e0*/  IADD3 RZ, P1, R5, R18, RZ ;  /* 0x0000001205ff7210 */ /* 0x000fe20007f3e0ff */
[----:B------:R-:W-:-:S04]  /*22f0*/  IMAD.MOV.U32 R24, RZ, RZ, R19 ;  /* 0x000000ffff187224 */ /* 0x000fc800078e0013 */
[----:B------:R-:W-:-:S04]  /*2300*/  IMAD.WIDE.U32.X R4, R29, UR21, R24, P1 ;  /* 0x000000151d047c25 */ /* 0x000fc800088e0418 */
[----:B------:R-:W-:Y:S01]  /*2310*/  IMAD.MOV.U32 R28, RZ, RZ, R5 ;  /* 0x000000ffff1c7224 */ /* 0x000fe200078e0005 */
[----:B------:R-:W-:-:S07]  /*2320*/  MOV R27, R4 ;  /* 0x00000004001b7202 */ /* 0x000fce0000000f00 */
.L_x_18:
[----:B------:R-:W-:Y:S05]  /*2330*/  @!P0 BRA `(.L_x_19) ;  /* 0x00000000002c8947 */ /* 0x000fea0003800000 */
        /* <DEDUP_REMOVED lines=11> */
.L_x_19:
[----:B------:R-:W-:Y:S01]  /*23f0*/  SHF.R.U64 R17, R17, UR24, R26 ;  /* 0x0000001811117c19 */ /* 0x000fe2000800121a */
[----:B------:R-:W-:Y:S01]  /*2400*/  IMAD.MOV.U32 R5, RZ, RZ, R32 ;  /* 0x000000ffff057224 */ /* 0x000fe200078e0020 */
[----:B------:R-:W-:Y:S02]  /*2410*/  IABS R4, R9 ;  /* 0x0000000900047213 */ /* 0x000fe40000000000 */
[----:B------:R-:W-:Y:S01]  /*2420*/  SHF.R.U64 R27, R27, UR19, R28 ;  /* 0x000000131b1b7c19 */ /* 0x000fe2000800121c */
[----:B------:R-:W-:Y:S01]  /*2430*/  VIADD R19, R17, UR5 ;  /* 0x0000000511137c36 */ /* 0x000fe20008000000 */
[----:B------:R-:W-:Y:S01]  /*2440*/  IADD3 R24, RZ, -R4, RZ ;  /* 0x80000004ff187210 */ /* 0x000fe20007ffe0ff */
[----:B------:R-:W-:Y:S02]  /*2450*/  IMAD R17, R5, R30, RZ ;  /* 0x0000001e05117224 */ /* 0x000fe400078e02ff */
[----:B------:R-:W-:Y:S01]  /*2460*/  IMAD.MOV.U32 R4, RZ, RZ, RZ ;  /* 0x000000ffff047224 */ /* 0x000fe200078e00ff */
[----:B------:R-:W-:Y:S01]  /*2470*/  IABS R18, R19 ;  /* 0x0000001300127213 */ /* 0x000fe20000000000 */
[----:B------:R-:W-:-:S02]  /*2480*/  IMAD.MOV.U32 R5, RZ, RZ, R31 ;  /* 0x000000ffff057224 */ /* 0x000fc400078e001f */
[----:B------:R-:W-:Y:S01]  /*2490*/  IMAD.HI.U32 R4, R31, R17, R4 ;  /* 0x000000111f047227 */ /* 0x000fe200078e0004 */
[----:B------:R-:W-:-:S03]  /*24a0*/  MOV R17, R18 ;  /* 0x0000001200117202 */ /* 0x000fc60000000f00 */
[----:B------:R-:W-:Y:S01]  /*24b0*/  IMAD.MOV.U32 R5, RZ, RZ, R24 ;  /* 0x000000ffff057224 */ /* 0x000fe200078e0018 */
[----:B------:R-:W-:Y:S01]  /*24c0*/  IABS R24, R10 ;  /* 0x0000000a00187213 */ /* 0x000fe20000000000 */
[----:B------:R-:W-:-:S03]  /*24d0*/  IMAD.HI.U32 R4, R4, R17, RZ ;  /* 0x0000001104047227 */ /* 0x000fc600078e00ff */
[----:B------:R-:W2:Y:S01]  /*24e0*/  I2F.RP R25, R24 ;  /* 0x0000001800197306 */ /* 0x000ea20000209400 */
[----:B------:R-:W-:Y:S02]  /*24f0*/  IMAD R17, R4, R5, R17 ;  /* 0x0000000504117224 */ /* 0x000fe400078e0211 */
[----:B------:R-:W-:-:S03]  /*2500*/  VIADD R18, R27, UR4 ;  /* 0x000000041b127c36 */ /* 0x000fc60008000000 */
[----:B------:R-:W-:Y:S02]  /*2510*/  ISETP.GT.U32.AND P1, PT, R30, R17, PT ;  /* 0x000000111e00720c */ /* 0x000fe40003f24070 */
[----:B------:R-:W-:Y:S01]  /*2520*/  IABS R28, R18 ;  /* 0x00000012001c7213 */ /* 0x000fe20000000000 */
[----:B--2---:R-:W2:Y:S10]  /*2530*/  MUFU.RCP R25, R25 ;  /* 0x0000001900197308 */ /* 0x004eb40000001000 */
[----:B------:R-:W-:Y:S01]  /*2540*/  @!P1 IMAD.IADD R17, R17, 0x1, -R30 ;  /* 0x0000000111119824 */ /* 0x000fe200078e0a1e */
[----:B--2---:R-:W-:-:S04]  /*2550*/  IADD3 R4, R25, 0xffffffe, RZ ;  /* 0x0ffffffe19047810 */ /* 0x004fc80007ffe0ff */
[----:B------:R2:W3:Y:S02]  /*2560*/  F2I.FTZ.U32.TRUNC.NTZ R5, R4 ;  /* 0x0000000400057305 */ /* 0x0004e4000021f000 */
[----:B--2---:R-:W-:Y:S01]  /*2570*/  MOV R4, RZ ;  /* 0x000000ff00047202 */ /* 0x004fe20000000f00 */
[----:B---3--:R-:W-:-:S04]  /*2580*/  IMAD.MOV R29, RZ, RZ, -R5 ;  /* 0x000000ffff1d7224 */ /* 0x008fc800078e0a05 */
[----:B------:R-:W-:Y:S01]  /*2590*/  IMAD R27, R29, R24, RZ ;  /* 0x000000181d1b7224 */ /* 0x000fe200078e02ff */
[----:B------:R-:W-:-:S03]  /*25a0*/  IABS R29, R10 ;  /* 0x0000000a001d7213 */ /* 0x000fc60000000000 */
[----:B------:R-:W-:-:S04]  /*25b0*/  IMAD.HI.U32 R26, R5, R27, R4 ;  /* 0x0000001b051a7227 */ /* 0x000fc800078e0004 */
[----:B------:R-:W-:Y:S02]  /*25c0*/  IMAD.MOV.U32 R5, RZ, RZ, R28 ;  /* 0x000000ffff057224 */ /* 0x000fe400078e001c */
[----:B------:R-:W-:Y:S02]  /*25d0*/  IMAD.MOV R25, RZ, RZ, -R29 ;  /* 0x000000ffff197224 */ /* 0x000fe400078e0a1d */
[----:B------:R-:W-:-:S04]  /*25e0*/  IMAD.HI.U32 R4, R26, R5, RZ ;  /* 0x000000051a047227 */ /* 0x000fc800078e00ff */
[----:B------:R-:W-:-:S05]  /*25f0*/  IMAD R5, R4, R25, R5 ;  /* 0x0000001904057224 */ /* 0x000fca00078e0205 */
[----:B------:R-:W-:-:S13]  /*2600*/  ISETP.GT.U32.AND P1, PT, R24, R5, PT ;  /* 0x000000051800720c */ /* 0x000fda0003f24070 */
[----:B------:R-:W-:Y:S02]  /*2610*/  @!P1 IADD3 R5, R5, -R24, RZ ;  /* 0x8000001805059210 */ /* 0x000fe40007ffe0ff */
[----:B------:R-:W-:-:S13]  /*2620*/  ISETP.GT.U32.AND P1, PT, R30, R17, PT ;  /* 0x000000111e00720c */ /* 0x000fda0003f24070 */
[----:B------:R-:W-:Y:S01]  /*2630*/  @!P1 IMAD.IADD R17, R17, 0x1, -R30 ;  /* 0x0000000111119824 */ /* 0x000fe200078e0a1e */
[----:B------:R-:W-:-:S04]  /*2640*/  ISETP.GT.U32.AND P1, PT, R24, R5, PT ;  /* 0x000000051800720c */ /* 0x000fc80003f24070 */
[----:B------:R-:W-:-:S09]  /*2650*/  MOV R4, R17 ;  /* 0x0000001100047202 */ /* 0x000fd20000000f00 */
[----:B------:R-:W-:Y:S01]  /*2660*/  @!P1 IMAD.IADD R5, R5, 0x1, -R24 ;  /* 0x0000000105059824 */ /* 0x000fe200078e0a18 */
[----:B------:R-:W-:-:S13]  /*2670*/  ISETP.GE.AND P1, PT, R19, RZ, PT ;  /* 0x000000ff1300720c */ /* 0x000fda0003f26270 */
[----:B------:R-:W-:Y:S01]  /*2680*/  @!P1 IMAD.MOV R4, RZ, RZ, -R4 ;  /* 0x000000ffff049224 */ /* 0x000fe200078e0a04 */
[----:B------:R-:W-:-:S13]  /*2690*/  ISETP.GE.AND P1, PT, R18, RZ, PT ;  /* 0x000000ff1200720c */ /* 0x000fda0003f26270 */
[----:B------:R-:W-:Y:S01]  /*26a0*/  @!P1 IMAD.MOV R5, RZ, RZ, -R5 ;  /* 0x000000ffff059224 */ /* 0x000fe200078e0a05 */
[----:B------:R-:W-:-:S13]  /*26b0*/  ISETP.NE.AND P1, PT, RZ, UR10, PT ;  /* 0x0000000aff007c0c */ /* 0x000fda000bf25270 */
[----:B------:R-:W-:Y:S02]  /*26c0*/  @!P1 LOP3.LUT R4, RZ, UR10, RZ, 0x33, !PT ;  /* 0x0000000aff049c12 */ /* 0x000fe4000f8e33ff */
[----:B------:R-:W-:Y:S02]  /*26d0*/  ISETP.NE.AND P1, PT, RZ, UR9, PT ;  /* 0x00000009ff007c0c */ /* 0x000fe4000bf25270 */
[----:B------:R-:W-:-:S11]  /*26e0*/  IADD3 R4, -R4, R19, RZ ;  /* 0x0000001304047210 */ /* 0x000fd60007ffe1ff */
[----:B------:R-:W-:Y:S02]  /*26f0*/  @!P1 LOP3.LUT R5, RZ, UR9, RZ, 0x33, !PT ;  /* 0x00000009ff059c12 */ /* 0x000fe4000f8e33ff */
[----:B------:R-:W-:-:S03]  /*2700*/  PLOP3.LUT P1, PT, PT, PT, UP3, 0x80, 0x0 ;  /* 0x000000000000781c */ /* 0x000fc60003f2f038 */
[----:B------:R-:W-:-:S04]  /*2710*/  IMAD.IADD R5, R18, 0x1, -R5 ;  /* 0x0000000112057824 */ /* 0x000fc800078e0a05 */
[CC--:B------:R-:W-:Y:S01]  /*2720*/  IMAD R29, R4.reuse, R5.reuse, RZ ;  /* 0x00000005041d7224 */ /* 0x0c0fe200078e02ff */
[----:B------:R-:W-:-:S04]  /*2730*/  SEL R17, R4, R5, !P1 ;  /* 0x0000000504117207 */ /* 0x000fc80004800000 */
[--C-:B------:R-:W-:Y:S01]  /*2740*/  SHF.R.S32.HI R5, RZ, 0x1f, R17.reuse ;  /* 0x0000001fff057819 */ /* 0x100fe20000011411 */
[----:B------:R-:W-:Y:S01]  /*2750*/  IMAD.MOV.U32 R4, RZ, RZ, R17 ;  /* 0x000000ffff047224 */ /* 0x000fe200078e0011 */
[----:B------:R-:W-:-:S07]  /*2760*/  SHF.R.S32.HI R30, RZ, 0x1f, R29 ;  /* 0x0000001fff1e7819 */ /* 0x000fce000001141d */
.L_x_17:
[----:B------:R-:W-:Y:S05]  /*2770*/  BSYNC B0 ;  /* 0x0000000000007941 */ /* 0x000fea0003800000 */
.L_x_16:
[----:B------:R-:W2:Y:S04]  /*2780*/  SHFL.UP PT, R18, R29, 0x1, RZ ;  /* 0x042000001d127989 */ /* 0x000ea800000e00ff */
[----:B------:R-:W3:Y:S01]  /*2790*/  SHFL.UP PT, R17, R30, 0x1, RZ ;  /* 0x042000001e117989 */ /* 0x000ee200000e00ff */
[----:B--2---:R-:W-:Y:S02]  /*27a0*/  SEL R18, R18, RZ, P2 ;  /* 0x000000ff12127207 */ /* 0x004fe40001000000 */
[----:B---3--:R-:W-:Y:S02]  /*27b0*/  SEL R17, R17, RZ, P2 ;  /* 0x000000ff11117207 */ /* 0x008fe40001000000 */
[----:B------:R-:W-:-:S04]  /*27c0*/  IADD3 R25, P1, R18, R29, RZ ;  /* 0x0000001d12197210 */ /* 0x000fc80007f3e0ff */
[----:B------:R-:W-:Y:S01]  /*27d0*/  IADD3.X R24, R17, R30, RZ, P1, !PT ;  /* 0x0000001e11187210 */ /* 0x000fe20000ffe4ff */
[----:B------:R-:W2:Y:S04]  /*27e0*/  SHFL.UP PT, R18, R25, 0x2, RZ ;  /* 0x0440000019127989 */ /* 0x000ea800000e00ff */
[----:B------:R-:W3:Y:S01]  /*27f0*/  SHFL.UP PT, R17, R24, 0x2, RZ ;  /* 0x0440000018117989 */ /* 0x000ee200000e00ff */
[----:B--2---:R-:W-:Y:S02]  /*2800*/  SEL R18, R18, RZ, P3 ;  /* 0x000000ff12127207 */ /* 0x004fe40001800000 */
[----:B---3--:R-:W-:Y:S02]  /*2810*/  SEL R17, R17, RZ, P3 ;  /* 0x000000ff11117207 */ /* 0x008fe40001800000 */
[----:B------:R-:W-:-:S05]  /*2820*/  IADD3 R27, P1, R18, R25, RZ ;  /* 0x00000019121b7210 */ /* 0x000fca0007f3e0ff */
[----:B------:R-:W-:Y:S01]  /*2830*/  IMAD.X R28, R17, 0x1, R24, P1 ;  /* 0x00000001111c7824 */ /* 0x000fe200008e0618 */
        /* <DEDUP_REMOVED lines=17> */
[----:B------:R-:W-:Y:S02]  /*2950*/  IADD3.X R19, R17, R24, RZ, P1, !PT ;  /* 0x0000001811137210 */ /* 0x000fe40000ffe4ff */
[----:B-1----:R-:W-:-:S05]  /*2960*/  IADD3 R26, P1, R18, R13, RZ ;  /* 0x0000000d121a7210 */ /* 0x002fca0007f3e0ff */
[----:B------:R-:W-:Y:S01]  /*2970*/  IMAD.X R25, R19, 0x1, R6, P1 ;  /* 0x0000000113197824 */ /* 0x000fe200008e0606 */
[----:B------:R-:W-:-:S04]  /*2980*/  ISETP.GT.U32.AND P1, PT, R26, UR8, PT ;  /* 0x000000081a007c0c */ /* 0x000fc8000bf24070 */
[----:B------:R-:W-:-:S13]  /*2990*/  ISETP.GT.U32.AND.EX P1, PT, R25, UR7, PT, P1 ;  /* 0x0000000719007c0c */ /* 0x000fda000bf24110 */
[----:B------:R-:W-:-:S04]  /*29a0*/  VOTE.ANY R17, PT, P1 ;  /* 0x0000000000117806 */ /* 0x000fc800008e0100 */
[----:B------:R-:W-:-:S13]  /*29b0*/  ISETP.NE.AND P1, PT, R17, RZ, PT ;  /* 0x000000ff1100720c */ /* 0x000fda0003f25270 */
[----:B------:R-:W-:Y:S05]  /*29c0*/  @!P1 BRA `(.L_x_20) ;  /* 0xfffffff400b89947 */ /* 0x000fea000383ffff */
[----:B------:R-:W-:Y:S01]  /*29d0*/  MOV R24, R18 ;  /* 0x0000001200187202 */ /* 0x000fe20000000f00 */
[----:B------:R-:W-:-:S07]  /*29e0*/  IMAD.MOV.U32 R25, RZ, RZ, R19 ;  /* 0x000000ffff197224 */ /* 0x000fce00078e0013 */
.L_x_15:
[----:B------:R-:W1:Y:S08]  /*29f0*/  BREV R17, R17 ;  /* 0x0000001100117301 */ /* 0x000e700000000000 */
[----:B-1----:R-:W1:Y:S02]  /*2a00*/  FLO.U32.SH R11, R17 ;  /* 0x00000011000b7300 */ /* 0x002e6400000e0400 */
[----:B-1----:R-:W1:Y:S02]  /*2a10*/  SHFL.IDX PT, R7, R7, R11, 0x1f ;  /* 0x00001f0b07077589 */ /* 0x002e6400000e0000 */
[----:B-1----:R-:W-:-:S13]  /*2a20*/  R2UR UR4, R7 ;  /* 0x00000000070472ca */ /* 0x002fda00000e0000 */
[----:B------:R-:W-:-:S04]  /*2a30*/  IADD3 R27, R21, UR4, RZ ;  /* 0x00000004151b7c10 */ /* 0x000fc8000fffe0ff */
[----:B------:R-:W-:-:S13]  /*2a40*/  ISETP.GE.AND P1, PT, R27, R12, PT ;  /* 0x0000000c1b00720c */ /* 0x000fda0003f26270 */
[----:B------:R-:W1:Y:S02]  /*2a50*/  @!P1 LDC.64 R18, c[0x0][0x918] ;  /* 0x00024600ff129b82 */ /* 0x000e640000000a00 */
[----:B-1----:R-:W-:-:S05]  /*2a60*/  @!P1 IMAD.WIDE R18, R27, 0xc, R18 ;  /* 0x0000000c1b129825 */ /* 0x002fca00078e0212 */
[----:B-----5:R1:W5:Y:S04]  /*2a70*/  @!P1 LDG.E R8, desc[UR38][R18.64] ;  /* 0x0000002612089981 */ /* 0x020368000c1e1900 */
[----:B------:R1:W5:Y:S01]  /*2a80*/  @!P1 LDG.E R0, desc[UR38][R18.64+0x4] ;  /* 0x0000042612009981 */ /* 0x000362000c1e1900 */
[----:B------:R-:W-:-:S03]  /*2a90*/  IADD3 R24, P1, P2, R24, R13, -R29 ;  /* 0x0000000d18187210 */ /* 0x000fc60007a3e81d */
[----:B------:R-:W-:Y:S01]  /*2aa0*/  SHFL.IDX PT, R7, R30, R11, 0x1f ;  /* 0x00001f0b1e077589 */ /* 0x000fe200000e0000 */
[----:B------:R-:W-:-:S03]  /*2ab0*/  IADD3.X R26, R25, R6, ~R30, P1, P2 ;  /* 0x00000006191a7210 */ /* 0x000fc60000fe4c1e */
[----:B------:R-:W2:Y:S04]  /*2ac0*/  SHFL.IDX PT, R24, R24, R11, 0x1f ;  /* 0x00001f0b18187589 */ /* 0x000ea800000e0000 */
[----:B------:R-:W3:Y:S04]  /*2ad0*/  SHFL.IDX PT, R26, R26, R11, 0x1f ;  /* 0x00001f0b1a1a7589 */ /* 0x000ee800000e0000 */
[----:B------:R1:W4:Y:S04]  /*2ae0*/  SHFL.IDX PT, R6, R29, R11, 0x1f ;  /* 0x00001f0b1d067589 */ /* 0x00032800000e0000 */
[----:B------:R1:W1:Y:S04]  /*2af0*/  SHFL.IDX PT, R5, R5, R11, 0x1f ;  /* 0x00001f0b05057589 */ /* 0x00026800000e0000 */
[----:B------:R1:W1:Y:S01]  /*2b00*/  SHFL.IDX PT, R4, R4, R11, 0x1f ;  /* 0x00001f0b04047589 */ /* 0x00026200000e0000 */
[----:B--2---:R-:W-:-:S02]  /*2b10*/  R2UR UR5, R24 ;  /* 0x00000000180572ca */ /* 0x004fc400000e0000 */
[----:B---3--:R-:W-:-:S15]  /*2b20*/  R2UR UR6, R26 ;  /* 0x000000001a0672ca */ /* 0x008fde00000e0000 */
.L_x_10:
[----:B------:R-:W-:Y:S01]  /*2b30*/  ISETP.LE.AND P1, PT, R12, UR4, PT ;  /* 0x000000040c007c0c */ /* 0x000fe2000bf23270 */
[----:B------:R-:W-:Y:S01]  /*2b40*/  IMAD.MOV.U32 R17, RZ, RZ, -0x1 ;  /* 0xffffffffff117424 */ /* 0x000fe200078e00ff */
[----:B-1----:R-:W-:-:S11]  /*2b50*/  MOV R18, 0xffffffff ;  /* 0xffffffff00127802 */ /* 0x002fd60000000f00 */
[----:B------:R-:W-:Y:S05]  /*2b60*/  @P1 BRA `(.L_x_9) ;  /* 0x0000000400041947 */ /* 0x000fea0003800000 */
[----:B------:R-:W-:Y:S01]  /*2b70*/  UIADD3 UR15, UP2, -UR5, UR8, URZ ;  /* 0x00000008050f7290 */ /* 0x000fe2000ff5e13f */
[----:B------:R-:W1:Y:S01]  /*2b80*/  S2UR UR19, SR_CTAID.Y ;  /* 0x00000000001379c3 */ /* 0x000e620000002600 */
[----:B------:R-:W-:Y:S01]  /*2b90*/  ULDC UR17, c[0x0][0x8c0] ;  /* 0x0002300000117ab9 */ /* 0x000fe20000000800 */
[----:B------:R-:W-:Y:S01]  /*2ba0*/  ULDC UR21, c[0x0][0x8b0] ;  /* 0x00022c0000157ab9 */ /* 0x000fe20000000800 */
[----:B------:R-:W-:Y:S01]  /*2bb0*/  UIADD3.X UR11, ~UR6, UR7, URZ, UP2, !UPT ;  /* 0x00000007060b7290 */ /* 0x000fe200097fe53f */
[--C-:B------:R-:W-:Y:S01]  /*2bc0*/  SHF.R.U32.HI R25, RZ, UR21, R5.reuse ;  /* 0x00000015ff197c19 */ /* 0x100fe20008011605 */
[----:B------:R-:W-:Y:S01]  /*2bd0*/  ULDC UR20, c[0x0][0x904] ;  /* 0x0002410000147ab9 */ /* 0x000fe20000000800 */
[----:B------:R-:W-:Y:S01]  /*2be0*/  ULDC UR13, c[0x0][0x8a8] ;  /* 0x00022a00000d7ab9 */ /* 0x000fe20000000800 */
[----:B------:R-:W-:Y:S01]  /*2bf0*/  USHF.R.U32.HI UR16, URZ, UR17, UR11 ;  /* 0x000000113f107299 */ /* 0x000fe2000801160b */
[----:B------:R-:W-:Y:S01]  /*2c00*/  SHF.R.U64 R26, R4, UR21, R5 ;  /* 0x00000015041a7c19 */ /* 0x000fe20008001205 */
[----:B------:R-:W-:-:S02]  /*2c10*/  USHF.R.U64 UR15, UR15, UR17, UR11 ;  /* 0x000000110f0f7299 */ /* 0x000fc4000800120b */
[----:B------:R-:W-:Y:S02]  /*2c20*/  USHF.R.U32.HI UR14, URZ, UR21, UR16 ;  /* 0x000000153f0e7299 */ /* 0x000fe40008011610 */
[----:B------:R-:W-:Y:S02]  /*2c30*/  UIADD3 UR13, UR13, -0x1, URZ ;  /* 0xffffffff0d0d7890 */ /* 0x000fe4000fffe03f */
[----:B------:R-:W-:Y:S02]  /*2c40*/  USHF.R.U32.HI UR22, URZ, UR20, UR14 ;  /* 0x000000143f167299 */ /* 0x000fe4000801160e */
[----:B------:R-:W-:Y:S02]  /*2c50*/  USHF.R.U64 UR16, UR15, UR21, UR16 ;  /* 0x000000150f107299 */ /* 0x000fe40008001210 */
[----:B------:R-:W-:Y:S02]  /*2c60*/  ULOP3.LUT UR15, UR15, UR13, URZ, 0xc0, !UPT ;  /* 0x0000000d0f0f7292 */ /* 0x000fe4000f8ec03f */
[----:B------:R-:W-:Y:S01]  /*2c70*/  LOP3.LUT R11, R25, UR22, RZ, 0xfc, !PT ;  /* 0x00000016190b7c12 */ /* 0x000fe2000f8efcff */
[----:B------:R-:W-:-:S02]  /*2c80*/  USHF.R.U64 UR14, UR16, UR20, UR14 ;  /* 0x00000014100e7299 */ /* 0x000fc4000800120e */
[----:B-1----:R-:W-:Y:S01]  /*2c90*/  USEL UR11, UR53, UR19, !UP3 ;  /* 0x00000013350b7287 */ /* 0x002fe2000d800000 */
[----:B------:R-:W-:-:S13]  /*2ca0*/  ISETP.NE.U32.AND P1, PT, R11, RZ, PT ;  /* 0x000000ff0b00720c */ /* 0x000fda0003f25070 */
[----:B------:R-:W-:Y:S05]  /*2cb0*/  @!P1 BRA `(.L_x_21) ;  /* 0x0000000000149947 */ /* 0x000fea0003800000 */
[----:B------:R-:W-:-:S07]  /*2cc0*/  MOV R12, 0x2ce0 ;  /* 0x00002ce0000c7802 */ /* 0x000fce0000000f00 */
[----:B----45:R-:W-:Y:S05]  /*2cd0*/  CALL.REL.NOINC `($__internal_0_$__cuda_sm20_div_u64) ;  /* 0x0000020c00e87944 */ /* 0x030fea0003c00000 */
[----:B------:R-:W-:-:S04]  /*2ce0*/  IMAD.MOV R13, RZ, RZ, -R11 ;  /* 0x000000ffff0d7224 */ /* 0x000fc800078e0a0b */
[----:B------:R-:W-:Y:S01]  /*2cf0*/  IMAD R13, R26, R13, UR14 ;  /* 0x0000000e1a0d7e24 */ /* 0x000fe2000f8e020d */
[----:B------:R-:W-:Y:S06]  /*2d00*/  BRA `(.L_x_22) ;  /* 0x0000000000507947 */ /* 0x000fec0003800000 */
.L_x_21:
[----:B------:R-:W1:Y:S01]  /*2d10*/  I2F.U32.RP R11, R26 ;  /* 0x0000001a000b7306 */ /* 0x000e620000209000 */
[----:B------:R-:W-:-:S07]  /*2d20*/  ISETP.NE.U32.AND P3, PT, R26, RZ, PT ;  /* 0x000000ff1a00720c */ /* 0x000fce0003f65070 */
[----:B-1----:R-:W1:Y:S02]  /*2d30*/  MUFU.RCP R11, R11 ;  /* 0x0000000b000b7308 */ /* 0x002e640000001000 */
[----:B-1----:R-:W-:-:S06]  /*2d40*/  IADD3 R12, R11, 0xffffffe, RZ ;  /* 0x0ffffffe0b0c7810 */ /* 0x002fcc0007ffe0ff */
[----:B------:R1:W2:Y:S02]  /*2d50*/  F2I.FTZ.U32.TRUNC.NTZ R13, R12 ;  /* 0x0000000c000d7305 */ /* 0x0002a4000021f000 */
[----:B-1----:R-:W-:Y:S01]  /*2d60*/  MOV R12, RZ ;  /* 0x000000ff000c7202 */ /* 0x002fe20000000f00 */
[----:B--2---:R-:W-:-:S04]  /*2d70*/  IMAD.MOV R17, RZ, RZ, -R13 ;  /* 0x000000ffff117224 */ /* 0x004fc800078e0a0d */
[----:B------:R-:W-:-:S04]  /*2d80*/  IMAD R17, R17, R26, RZ ;  /* 0x0000001a11117224 */ /* 0x000fc800078e02ff */
[----:B------:R-:W-:-:S06]  /*2d90*/  IMAD.HI.U32 R13, R13, R17, R12 ;  /* 0x000000110d0d7227 */ /* 0x000fcc00078e000c */
[----:B------:R-:W-:-:S04]  /*2da0*/  IMAD.HI.U32 R11, R13, UR14, RZ ;  /* 0x0000000e0d0b7c27 */ /* 0x000fc8000f8e00ff */
[----:B------:R-:W-:-:S04]  /*2db0*/  IMAD.MOV R13, RZ, RZ, -R11 ;  /* 0x000000ffff0d7224 */ /* 0x000fc800078e0a0b */
[----:B------:R-:W-:-:S05]  /*2dc0*/  IMAD R13, R26, R13, UR14 ;  /* 0x0000000e1a0d7e24 */ /* 0x000fca000f8e020d */
[----:B------:R-:W-:-:S13]  /*2dd0*/  ISETP.GE.U32.AND P1, PT, R13, R26, PT ;  /* 0x0000001a0d00720c */ /* 0x000fda0003f26070 */
[----:B------:R-:W-:Y:S01]  /*2de0*/  @P1 IADD3 R13, R13, -R26, RZ ;  /* 0x8000001a0d0d1210 */ /* 0x000fe20007ffe0ff */
[----:B------:R-:W-:-:S03]  /*2df0*/  @P1 VIADD R11, R11, 0x1 ;  /* 0x000000010b0b1836 */ /* 0x000fc60000000000 */
[----:B------:R-:W-:-:S13]  /*2e00*/  ISETP.GE.U32.AND P2, PT, R13, R26, PT ;  /* 0x0000001a0d00720c */ /* 0x000fda0003f46070 */
[----:B------:R-:W-:Y:S02]  /*2e10*/  @P2 IADD3 R11, R11, 0x1, RZ ;  /* 0x000000010b0b2810 */ /* 0x000fe40007ffe0ff */
[----:B------:R-:W-:-:S05]  /*2e20*/  @!P3 LOP3.LUT R11, RZ, R26, RZ, 0x33, !PT ;  /* 0x0000001aff0bb212 */ /* 0x000fca00078e33ff */
[----:B------:R-:W-:-:S04]  /*2e30*/  IMAD.MOV R13, RZ, RZ, -R11 ;  /* 0x000000ffff0d7224 */ /* 0x000fc800078e0a0b */
[----:B------:R-:W-:-:S07]  /*2e40*/  IMAD R13, R26, R13, UR14 ;  /* 0x0000000e1a0d7e24 */ /* 0x000fce000f8e020d */
.L_x_22:
[----:B------:R-:W1:Y:S01]  /*2e50*/  LDC R18, c[0x0][0x8a8] ;  /* 0x00022a00ff127b82 */ /* 0x000e620000000800 */
[----:B------:R-:W-:Y:S01]  /*2e60*/  ULDC UR14, c[0x0][0x904] ;  /* 0x00024100000e7ab9 */ /* 0x000fe20000000800 */
[----:B------:R-:W-:Y:S01]  /*2e70*/  UMOV UR13, 0xffffffff ;  /* 0xffffffff000d7882 */ /* 0x000fe20000000000 */
[----:B------:R-:W-:Y:S01]  /*2e80*/  PLOP3.LUT P1, PT, PT, PT, UP3, 0x80, 0x0 ;  /* 0x000000000000781c */ /* 0x000fe20003f2f038 */
[----:B------:R-:W-:-:S04]  /*2e90*/  USHF.L.U32 UR13, UR13, UR14, URZ ;  /* 0x0000000e0d0d7299 */ /* 0x000fc8000800063f */
[----:B------:R-:W2:Y:S02]  /*2ea0*/  LDC R16, c[0x0][0x8b8] ;  /* 0x00022e00ff107b82 */ /* 0x000ea40000000800 */
[----:B------:R-:W-:Y:S01]  /*2eb0*/  LOP3.LUT R12, RZ, UR13, RZ, 0x33, !PT ;  /* 0x0000000dff0c7c12 */ /* 0x000fe2000f8e33ff */
[----:B------:R-:W-:Y:S02]  /*2ec0*/  UMOV UR13, 0x1 ;  /* 0x00000001000d7882 */ /* 0x000fe40000000000 */
[----:B------:R-:W-:Y:S01]  /*2ed0*/  USHF.L.U32 UR13, UR13, UR14, URZ ;  /* 0x0000000e0d0d7299 */ /* 0x000fe2000800063f */
[----:B------:R-:W-:-:S05]  /*2ee0*/  LOP3.LUT R12, R12, UR16, RZ, 0xc0, !PT ;  /* 0x000000100c0c7c12 */ /* 0x000fca000f8ec0ff */
[----:B------:R-:W-:Y:S02]  /*2ef0*/  IMAD R11, R11, UR13, R12 ;  /* 0x0000000d0b0b7c24 */ /* 0x000fe4000f8e020c */
[----:B-1----:R-:W-:Y:S01]  /*2f00*/  IMAD R13, R13, R18, UR15 ;  /* 0x0000000f0d0d7e24 */ /* 0x002fe2000f8e0212 */
[----:B------:R-:W-:Y:S02]  /*2f10*/  @P1 MOV R18, UR4 ;  /* 0x0000000400121c02 */ /* 0x000fe40008000f00 */
[----:B------:R-:W-:Y:S01]  /*2f20*/  @!P1 MOV R18, UR4 ;  /* 0x0000000400129c02 */ /* 0x000fe20008000f00 */
[----:B--2---:R-:W-:Y:S01]  /*2f30*/  IMAD R17, R11, R16, UR11 ;  /* 0x0000000b0b117e24 */ /* 0x004fe2000f8e0210 */
[----:B------:R-:W-:Y:S01]  /*2f40*/  UMOV UR11, 0x1 ;  /* 0x00000001000b7882 */ /* 0x000fe20000000000 */
[----:B------:R-:W-:Y:S02]  /*2f50*/  @P1 IMAD.MOV.U32 R16, RZ, RZ, R13 ;  /* 0x000000ffff101224 */ /* 0x000fe400078e000d */
[----:B------:R-:W-:Y:S01]  /*2f60*/  @!P1 IMAD.MOV.U32 R16, RZ, RZ, R17 ;  /* 0x000000ffff109224 */ /* 0x000fe200078e0011 */
[----:B------:R-:W-:-:S07]  /*2f70*/  @!P1 MOV R17, R13 ;  /* 0x0000000d00119202 */ /* 0x000fce0000000f00 */
.L_x_9:
[----:B------:R-:W-:-:S13]  /*2f80*/  ISETP.NE.AND P1, PT, RZ, UR11, PT ;  /* 0x0000000bff007c0c */ /* 0x000fda000bf25270 */
[----:B------:R-:W-:Y:S05]  /*2f90*/  @!P1 EXIT ;  /* 0x000000000000994d */ /* 0x000fea0003800000 */
[----:B------:R-:W1:Y:S02]  /*2fa0*/  LDC.64 R24, c[0x0][0x290] ;  /* 0x0000a400ff187b82 */ /* 0x000e640000000a00 */
[----:B-1----:R-:W-:-:S05]  /*2fb0*/  IMAD.WIDE R12, R18, 0xc, R24 ;  /* 0x0000000c120c7825 */ /* 0x002fca00078e0218 */
[----:B------:R1:W5:Y:S01]  /*2fc0*/  LDG.E R11, desc[UR38][R12.64+0x8] ;  /* 0x000008260c0b7981 */ /* 0x000362000c1e1900 */
[----:B------:R-:W-:Y:S01]  /*2fd0*/  UISETP.NE.AND UP2, UPT, UR12, 0x2, UPT ;  /* 0x000000020c00788c */ /* 0x000fe2000bf45270 */
[----:B------:R-:W2:Y:S01]  /*2fe0*/  S2UR UR43, SR_CgaCtaId ;  /* 0x00000000002b79c3 */ /* 0x000ea20000008800 */
[----:B------:R-:W-:Y:S01]  /*2ff0*/  UMOV UR40, URZ ;  /* 0x0000003f00287c82 */ /* 0x000fe20008000000 */
[----:B------:R1:W-:Y:S01]  /*3000*/  STL [R1+0x200], RZ ;  /* 0x000200ff01007387 */ /* 0x0003e20000100800 */
[----:B------:R-:W-:Y:S01]  /*3010*/  UMOV UR41, URZ ;  /* 0x0000003f00297c82 */ /* 0x000fe20008000000 */
[----:B------:R-:W-:Y:S02]  /*3020*/  SHF.R.S32.HI R19, RZ, 0x1f, R18 ;  /* 0x0000001fff137819 */ /* 0x000fe40000011412 */
[----:B------:R-:W-:-:S13]  /*3030*/  PLOP3.LUT P1, PT, PT, PT, UP2, 0x80, 0x0 ;  /* 0x000000000000781c */ /* 0x000fda0003f2f028 */
[----:B-1----:R-:W-:Y:S05]  /*3040*/  @P1 BRA `(.L_x_23) ;  /* 0x0000000000941947 */ /* 0x002fea0003800000 */
[----:B------:R-:W-:-:S04]  /*3050*/  ULOP3.LUT UR11, UR59, 0x1, URZ, 0xfc, !UPT ;  /* 0x000000013b0b7892 */ /* 0x000fc8000f8efc3f */
[----:B------:R-:W-:-:S06]  /*3060*/  UISETP.NE.AND UP2, UPT, UR11, 0x3, UPT ;  /* 0x000000030b00788c */ /* 0x000fcc000bf45270 */
[----:B------:R-:W-:-:S13]  /*3070*/  PLOP3.LUT P2, PT, PT, PT, UP2, 0x80, 0x0 ;  /* 0x000000000000781c */ /* 0x000fda0003f4f028 */
[----:B------:R-:W-:Y:S05]  /*3080*/  @!P2 BRA `(.L_x_24) ;  /* 0x000000000004a947 */ /* 0x000fea0003800000 */
[----:B--2---:R-:W-:Y:S01]  /*3090*/  BPT.TRAP 0x1 ;  /* 0x000000040000795c */ /* 0x004fe20000300000 */
.L_x_24:
[----:B------:R-:W-:Y:S01]  /*30a0*/  UMOV UR11, 0x400 ;  /* 0x00000400000b7882 */ /* 0x000fe20000000000 */
[----:B------:R-:W-:Y:S01]  /*30b0*/  SHF.L.U32 R12, RZ, 0x1f, RZ ;  /* 0x0000001fff0c7819 */ /* 0x000fe200000006ff */
[----:B--2---:R-:W-:-:S09]  /*30c0*/  ULEA UR11, UR43, UR11, 0x18 ;  /* 0x0000000b2b0b7291 */ /* 0x004fd2000f8ec03f */
[----:B------:R-:W1:Y:S02]  /*30d0*/  SYNCS.PHASECHK.TRANS64.TRYWAIT P1, [UR11+0x34400], R12 ;  /* 0x0344000cff0075a7 */ /* 0x000e64000802014b */
[----:B-1----:R-:W-:Y:S05]  /*30e0*/  @!P1 BRA `(.L_x_25) ;  /* 0x000001f400389947 */ /* 0x002fea0003800000 */
.L_x_359:
[----:B------:R-:W2:Y:S01]  /*30f0*/  LDS.128 R16, [UR11+0x34510] ;  /* 0x0345100bff107984 */ /* 0x000ea20008000c00 */
[----:B------:R-:W-:Y:S01]  /*3100*/  @!PT LDS RZ, [RZ] ;  /* 0x00000000fffff984 */ /* 0x000fe20000000800 */
[----:B------:R-:W-:Y:S01]  /*3110*/  @!PT LDS RZ, [RZ] ;  /* 0x00000000fffff984 */ /* 0x000fe20000000800 */
[----:B------:R-:W-:Y:S01]  /*3120*/  @!PT LDS RZ, [RZ] ;  /* 0x00000000fffff984 */ /* 0x000fe20000000800 */
[----:B------:R-:W-:Y:S01]  /*3130*/  @!PT LDS RZ, [RZ] ;  /* 0x00000000fffff984 */ /* 0x000fe20000000800 */
[----:B------:R3:W-:Y:S06]  /*3140*/  MEMBAR.ALL.CTA ;  /* 0x0000000000007992 */ /* 0x0007ec0000008000 */
[----:B---3--:R-:W3:Y:S01]  /*3150*/  FENCE.VIEW.ASYNC.S ;  /* 0x00000000000073c6 */ /* 0x008ee20000000000 */
[----:B------:R-:W-:Y:S05]  /*3160*/  @!P2 BRA `(.L_x_26) ;  /* 0x000000000004a947 */ /* 0x000fea0003800000 */
[----:B------:R-:W-:Y:S01]  /*3170*/  BPT.TRAP 0x1 ;  /* 0x000000040000795c */ /* 0x000fe20000300000 */
.L_x_26:
[----:B------:R-:W-:Y:S01]  /*3180*/  UIADD3 UR11, UR11, 0x34440, URZ ;  /* 0x000344400b0b7890 */ /* 0x000fe2000fffe03f */
[----:B--2---:R-:W-:-:S03]  /*3190*/  ISETP.NE.AND P1, PT, R19, RZ, PT ;  /* 0x000000ff1300720c */ /* 0x004fc60003f25270 */
[----:B------:R-:W-:-:S09]  /*31a0*/  UPRMT UR11, UR43, 0x654, UR11 ;  /* 0x000006542b0b7896 */ /* 0x000fd2000800000b */
[----:B---3--:R-:W-:Y:S01]  /*31b0*/  SYNCS.ARRIVE.TRANS64.RED.A1T0 RZ, [UR11], RZ ;  /* 0x000000ffffff79a7 */ /* 0x008fe2000810040b */
[----:B------:R-:W-:Y:S05]  /*31c0*/  @!P1 EXIT ;  /* 0x000000000000994d */ /* 0x000fea0003800000 */
[----:B-1----:R-:W-:Y:S01]  /*31d0*/  IMAD.WIDE R12, R18, 0xc, R24 ;  /* 0x0000000c120c7825 */ /* 0x002fe200078e0218 */
[----:B-----5:R-:W-:-:S04]  /*31e0*/  R2UR UR11, R11 ;  /* 0x000000000b0b72ca */ /* 0x020fc800000e0000 */
[----:B------:R1:W5:Y:S01]  /*31f0*/  LDG.E R11, desc[UR38][R12.64+0x8] ;  /* 0x000008260c0b7981 */ /* 0x000362000c1e1900 */
[----:B------:R-:W-:-:S08]  /*3200*/  SHF.R.S32.HI R19, RZ, 0x1f, R18 ;  /* 0x0000001fff137819 */ /* 0x000fd00000011412 */
[----:B------:R-:W-:Y:S01]  /*3210*/  UIADD3 UR11, UR11, 0x7f, URZ ;  /* 0x0000007f0b0b7890 */ /* 0x000fe2000fffe03f */
[----:B-1----:R-:W-:-:S03]  /*3220*/  IMAD.MOV.U32 R12, RZ, RZ, 0x1 ;  /* 0x00000001ff0c7424 */ /* 0x002fc600078e00ff */
[----:B------:R-:W-:Y:S02]  /*3230*/  USHF.R.S32.HI UR13, URZ, 0x1f, UR11 ;  /* 0x0000001f3f0d7899 */ /* 0x000fe4000801140b */
[----:B------:R1:W-:Y:S02]  /*3240*/  STL [R1+0x200], R12 ;  /* 0x0002000c01007387 */ /* 0x0003e40000100800 */
[----:B------:R-:W-:-:S04]  /*3250*/  ULEA.HI UR13, UR13, UR11, URZ, 0x7 ;  /* 0x0000000b0d0d7291 */ /* 0x000fc8000f8f383f */
[----:B------:R-:W-:-:S04]  /*3260*/  USHF.R.S32.HI UR13, URZ, 0x7, UR13 ;  /* 0x000000073f0d7899 */ /* 0x000fc8000801140d */
[----:B------:R-:W-:Y:S02]  /*3270*/  USHF.R.U32.HI UR41, URZ, 0x1, UR13 ;  /* 0x000000013f297899 */ /* 0x000fe4000801160d */
[----:B------:R-:W-:Y:S02]  /*3280*/  ULOP3.LUT UR40, UR13, 0x1, URZ, 0xc0, !UPT ;  /* 0x000000010d287892 */ /* 0x000fe4000f8ec03f */
[----:B-1----:R-:W-:-:S12]  /*3290*/  ULOP3.LUT UR41, UR41, 0x1, URZ, 0xc0, !UPT ;  /* 0x0000000129297892 */ /* 0x002fd8000f8ec03f */
.L_x_23:
[----:B------:R-:W-:-:S04]  /*32a0*/  IMAD.WIDE.U32 R24, R18, 0xc, R24 ;  /* 0x0000000c12187825 */ /* 0x000fc800078e0018 */
[----:B------:R-:W-:-:S05]  /*32b0*/  IMAD R13, R19, 0xc, RZ ;  /* 0x0000000c130d7824 */ /* 0x000fca00078e02ff */
[----:B------:R-:W-:-:S05]  /*32c0*/  IADD3 R25, R25, R13, RZ ;  /* 0x0000000d19197210 */ /* 0x000fca0007ffe0ff */
[----:B------:R1:W5:Y:S04]  /*32d0*/  LDG.E R19, desc[UR38][R24.64+0x4] ;  /* 0x0000042618137981 */ /* 0x000368000c1e1900 */
[----:B------:R1:W5:Y:S01]  /*32e0*/  LDG.E R13, desc[UR38][R24.64] ;  /* 0x00000026180d7981 */ /* 0x000362000c1e1900 */
[----:B------:R-:W-:-:S13]  /*32f0*/  PLOP3.LUT P1, PT, PT, PT, UP1, 0x80, 0x0 ;  /* 0x000000000000781c */ /* 0x000fda0003f2f018 */
[----:B-1----:R-:W-:Y:S05]  /*3300*/  @!P1 BRA `(.L_x_27) ;  /* 0x0000018c00389947 */ /* 0x002fea0003800000 */
[----:B------:R-:W-:-:S06]  /*3310*/  UISETP.GT.U32.AND UP0, UPT, UR18, 0x1, UPT ;  /* 0x000000011200788c */ /* 0x000fcc000bf04070 */
[----:B------:R-:W-:-:S13]  /*3320*/  PLOP3.LUT P0, PT, PT, PT, UP0, 0x80, 0x0 ;  /* 0x000000000000781c */ /* 0x000fda0003f0f008 */
[----:B--2---:R-:W-:Y:S05]  /*3330*/  @P0 EXIT ;  /* 0x000000000000094d */ /* 0x004fea0003800000 */
.L_x_28:
[----:B------:R-:W-:-:S08]  /*3340*/  NOP ;  /* 0x0000000000007918 */ /* 0x000fd00000000000 */
[----:B------:R-:W1:Y:S02]  /*3350*/  USETMAXREG.TRY_ALLOC.CTAPOOL UP0, 0xe8 ;  /* 0x000000e8000079c8 */ /* 0x000e640008000600 */
[----:B-1----:R-:W-:-:S13]  /*3360*/  PLOP3.LUT P0, PT, PT, PT, UP0, 0x80, 0x0 ;  /* 0x000000000000781c */ /* 0x002fda0003f0f008 */
[----:B------:R-:W-:Y:S05]  /*3370*/  @!P0 BRA `(.L_x_28) ;  /* 0xfffffffc00f08947 */ /* 0x000fea000383ffff */
[----:B------:R-:W1:Y:S01]  /*3380*/  SHFL.IDX PT, R14, R14, RZ, 0x1f ;  /* 0x00001fff0e0e7589 */ /* 0x000e6200000e0000 */
[----:B------:R-:W2:Y:S01]  /*3390*/  S2UR UR4, SR_CTAID.Y ;  /* 0x00000000000479c3 */ /* 0x000ea20000002600 */
[----:B------:R-:W-:Y:S01]  /*33a0*/  UMOV UR36, URZ ;  /* 0x0000003f00247c82 */ /* 0x000fe20008000000 */
[----:B------:R-:W-:Y:S01]  /*33b0*/  UMOV UR37, URZ ;  /* 0x0000003f00257c82 */ /* 0x000fe20008000000 */
[----:B-1----:R-:W-:Y:S01]  /*33c0*/  LOP3.LUT P0, RZ, R14, 0x3, RZ, 0xc0, !PT ;  /* 0x000000030eff7812 */ /* 0x002fe2000780c0ff */
[----:B--2---:R-:W-:-:S12]  /*33d0*/  UIMAD UR4, UR4, UR60, UR53 ;  /* 0x0000003c040472a4 */ /* 0x004fd8000f8e0235 */
[----:B------:R-:W-:Y:S05]  /*33e0*/  @P0 BRA `(.L_x_29) ;  /* 0x0000000000a40947 */ /* 0x000fea0003800000 */
[----:B------:R-:W-:Y:S01]  /*33f0*/  ELECT P0, URZ, PT ;  /* 0x00000000003f782f */ /* 0x000fe20003800000 */
[----:B------:R-:W-:-:S12]  /*3400*/  BSSY B0, `(.L_x_30) ;  /* 0x0000020000007945 */ /* 0x000fd80003800000 */
[----:B------:R-:W-:Y:S05]  /*3410*/  @!P0 BRA `(.L_x_31) ;  /* 0x0000000000788947 */ /* 0x000fea0003800000 */
[----:B------:R-:W1:Y:S01]  /*3420*/  S2UR UR6, SR_CgaCtaId ;  /* 0x00000000000679c3 */ /* 0x000e620000008800 */
[----:B------:R-:W-:Y:S01]  /*3430*/  UISETP.NE.AND UP0, UPT, UR12, 0x1, UPT ;  /* 0x000000010c00788c */ /* 0x000fe2000bf05270 */
[----:B------:R-:W-:-:S06]  /*3440*/  UMOV UR5, 0x400 ;  /* 0x0000040000057882 */ /* 0x000fcc0000000000 */
[----:B------:R-:W2:Y:S08]  /*3450*/  LDC.64 R4, c[0x0][0x700] ;  /* 0x0001c000ff047b82 */ /* 0x000eb00000000a00 */
[----:B----4-:R-:W2:Y:S08]  /*3460*/  LDC.64 R6, c[0x0][0x708] ;  /* 0x0001c200ff067b82 */ /* 0x010eb00000000a00 */
[----:B-----5:R-:W3:Y:S01]  /*3470*/  LDC.64 R8, c[0x0][0x710] ;  /* 0x0001c400ff087b82 */ /* 0x020ee20000000a00 */
[----:B-1----:R-:W-:-:S04]  /*3480*/  ULEA UR5, UR6, UR5, 0x18 ;  /* 0x0000000506057291 */ /* 0x002fc8000f8ec03f */
[----:B------:R-:W-:Y:S02]  /*3490*/  UIADD3 UR6, UR5, 0x80, URZ ;  /* 0x0000008005067890 */ /* 0x000fe4000fffe03f */
[----:B------:R-:W-:Y:S01]  /*34a0*/  @!UP0 UIADD3 UR6, UR5, URZ, URZ ;  /* 0x0000003f05068290 */ /* 0x000fe2000fffe03f */
[----:B------:R-:W3:Y:S08]  /*34b0*/  LDC.64 R10, c[0x0][0x718] ;  /* 0x0001c600ff0a7b82 */ /* 0x000ef00000000a00 */
[----:B------:R-:W1:Y:S01]  /*34c0*/  LDC.64 R24, c[0x0][0x720] ;  /* 0x0001c800ff187b82 */ /* 0x000e620000000a00 */
[----:B--2---:R2:W-:Y:S07]  /*34d0*/  STS.128 [UR6+0x34780], R4 ;  /* 0x03478004ff007988 */ /* 0x0045ee0008000c06 */
[----:B------:R-:W1:Y:S08]  /*34e0*/  LDC.64 R26, c[0x0][0x728] ;  /* 0x0001ca00ff1a7b82 */ /* 0x000e700000000a00 */
[----:B------:R-:W4:Y:S01]  /*34f0*/  LDC.64 R28, c[0x0][0x730] ;  /* 0x0001cc00ff1c7b82 */ /* 0x000f220000000a00 */
[----:B---3--:R2:W-:Y:S07]  /*3500*/  STS.128 [UR6+0x34790], R8 ;  /* 0x03479008ff007988 */ /* 0x0085ee0008000c06 */
[----:B------:R-:W4:Y:S08]  /*3510*/  LDC.64 R30, c[0x0][0x738] ;  /* 0x0001ce00ff1e7b82 */ /* 0x000f300000000a00 */
[----:B------:R-:W3:Y:S01]  /*3520*/  LDC.64 R32, c[0x0][0x740] ;  /* 0x0001d000ff207b82 */ /* 0x000ee20000000a00 */
[----:B-1----:R2:W-:Y:S07]  /*3530*/  STS.128 [UR6+0x347a0], R24 ;  /* 0x0347a018ff007988 */ /* 0x0025ee0008000c06 */
[----:B------:R-:W3:Y:S08]  /*3540*/  LDC.64 R34, c[0x0][0x748] ;  /* 0x0001d200ff227b82 */ /* 0x000ef00000000a00 */
[----:B------:R-:W1:Y:S01]  /*3550*/  LDC.64 R36, c[0x0][0x750] ;  /* 0x0001d400ff247b82 */ /* 0x000e620000000a00 */
[----:B----4-:R2:W-:Y:S07]  /*3560*/  STS.128 [UR6+0x347b0], R28 ;  /* 0x0347b01cff007988 */ /* 0x0105ee0008000c06 */
[----:B------:R-:W1:Y:S08]  /*3570*/  LDC.64 R38, c[0x0][0x758] ;  /* 0x0001d600ff267b82 */ /* 0x000e700000000a00 */
[----:B------:R-:W4:Y:S01]  /*3580*/  LDC.64 R40, c[0x0][0x760] ;  /* 0x0001d800ff287b82 */ /* 0x000f220000000a00 */
[----:B---3--:R2:W-:Y:S07]  /*3590*/  STS.128 [UR6+0x347c0], R32 ;  /* 0x0347c020ff007988 */ /* 0x0085ee0008000c06 */
[----:B------:R-:W4:Y:S08]  /*35a0*/  LDC.64 R42, c[0x0][0x768] ;  /* 0x0001da00ff2a7b82 */ /* 0x000f300000000a00 */
[----:B------:R-:W3:Y:S01]  /*35b0*/  LDC.64 R44, c[0x0][0x770] ;  /* 0x0001dc00ff2c7b82 */ /* 0x000ee20000000a00 */
[----:B-1----:R2:W-:Y:S07]  /*35c0*/  STS.128 [UR6+0x347d0], R36 ;  /* 0x0347d024ff007988 */ /* 0x0025ee0008000c06 */
[----:B------:R-:W3:Y:S01]  /*35d0*/  LDC.64 R46, c[0x0][0x778] ;  /* 0x0001de00ff2e7b82 */ /* 0x000ee20000000a00 */
[----:B----4-:R2:W-:Y:S04]  /*35e0*/  STS.128 [UR6+0x347e0], R40 ;  /* 0x0347e028ff007988 */ /* 0x0105e80008000c06 */
[----:B---3--:R2:W-:Y:S02]  /*35f0*/  STS.128 [UR6+0x347f0], R44 ;  /* 0x0347f02cff007988 */ /* 0x0085e40008000c06 */
.L_x_31:
[----:B------:R-:W-:Y:S05]  /*3600*/  BSYNC B0 ;  /* 0x0000000000007941 */ /* 0x000fea0003800000 */
.L_x_30:
[----:B------:R-:W-:Y:S01]  /*3610*/  UISETP.NE.AND UP0, UPT, UR12, 0x1, UPT ;  /* 0x000000010c00788c */ /* 0x000fe2000bf05270 */
[----:B------:R-:W-:Y:S01]  /*3620*/  NOP ;  /* 0x0000000000007918 */ /* 0x000fe20000000000 */
[----:B------:R-:W-:Y:S01]  /*3630*/  ULDC UR5, c[0x0][0x884] ;  /* 0x0002210000057ab9 */ /* 0x000fe20000000800 */
[----:B------:R-:W-:Y:S01]  /*3640*/  ULDC.64 UR36, c[0x0][0x800] ;  /* 0x0002000000247ab9 */ /* 0x000fe20000000a00 */
[----:B------:R-:W-:-:S04]  /*3650*/  USEL UR5, UR5, URZ, UP0 ;  /* 0x0000003f05057287 */ /* 0x000fc80008000000 */
[----:B------:R-:W-:-:S04]  /*3660*/  UIADD3 UR5, UR4, UR5, URZ ;  /* 0x0000000504057290 */ /* 0x000fc8000fffe03f */
[----:B------:R-:W-:-:S12]  /*3670*/  UIMAD.WIDE UR36, UR5, 0x80, UR36 ;  /* 0x00000080052478a5 */ /* 0x000fd8000f8e0224 */
.L_x_29:
[----:B------:R-:W-:-:S13]  /*3680*/  ISETP.NE.AND P0, PT, RZ, UR52, PT ;  /* 0x00000034ff007c0c */ /* 0x000fda000bf05270 */
[----:B------:R-:W-:Y:S05]  /*3690*/  @P0 BRA `(.L_x_32) ;  /* 0x00000004000c0947 */ /* 0x000fea0003800000 */
[----:B------:R-:W-:Y:S01]  /*36a0*/  ELECT P0, URZ, PT ;  /* 0x00000000003f782f */ /* 0x000fe20003800000 */
[----:B------:R-:W-:-:S12]  /*36b0*/  BSSY B0, `(.L_x_33) ;  /* 0x000002c000007945 */ /* 0x000fd80003800000 */
[----:B------:R-:W-:Y:S05]  /*36c0*/  @!P0 BRA `(.L_x_34) ;  /* 0x0000000000a88947 */ /* 0x000fea0003800000 */
[----:B--2-4-:R-:W1:Y:S08]  /*36d0*/  LDC.64 R6, c[0x0][0x820] ;  /* 0x00020800ff067b82 */ /* 0x014e700000000a00 */
[----:B------:R-:W2:Y:S01]  /*36e0*/  LDC.64 R4, c[0x0][0x818] ;  /* 0x00020600ff047b82 */ /* 0x000ea20000000a00 */
[----:B-1----:R-:W-:-:S06]  /*36f0*/  IMAD.WIDE R6, R18, 0x8, R6 ;  /* 0x0000000812067825 */ /* 0x002fcc00078e0206 */
[----:B------:R-:W3:Y:S01]  /*3700*/  LDG.E.64 R6, desc[UR38][R6.64] ;  /* 0x0000002606067981 */ /* 0x000ee2000c1e1b00 */
[----:B--2---:R-:W-:-:S06]  /*3710*/  IMAD.WIDE R4, R18, 0x8, R4 ;  /* 0x0000000812047825 */ /* 0x004fcc00078e0204 */
[----:B------:R-:W2:Y:S01]  /*3720*/  LDG.E.64 R4, desc[UR38][R4.64] ;  /* 0x0000002604047981 */ /* 0x000ea2000c1e1b00 */
[----:B------:R-:W1:Y:S01]  /*3730*/  S2UR UR5, SR_CgaCtaId ;  /* 0x00000000000579c3 */ /* 0x000e620000008800 */
[----:B------:R-:W-:Y:S01]  /*3740*/  UISETP.NE.AND UP0, UPT, UR12, 0x1, UPT ;  /* 0x000000010c00788c */ /* 0x000fe2000bf05270 */
[----:B-----5:R-:W-:Y:S01]  /*3750*/  IADD3 R9, R19, -0x1, RZ ;  /* 0xffffffff13097810 */ /* 0x020fe20007ffe0ff */
[----:B------:R-:W-:Y:S01]  /*3760*/  UMOV UR4, 0x400 ;  /* 0x0000040000047882 */ /* 0x000fe20000000000 */
[----:B------:R-:W-:Y:S01]  /*3770*/  CS2R R10, SRZ ;  /* 0x00000000000a7805 */ /* 0x000fe2000001ff00 */
[----:B-1----:R-:W-:-:S04]  /*3780*/  ULEA UR4, UR5, UR4, 0x18 ;  /* 0x0000000405047291 */ /* 0x002fc8000f8ec03f */
[----:B------:R-:W-:-:S03]  /*3790*/  UIADD3 UR5, UR4, 0x80, URZ ;  /* 0x0000008004057890 */ /* 0x000fc6000fffe03f */
[----:B------:R-:W-:-:S04]  /*37a0*/  @!UP0 UIADD3 UR5, UR4, URZ, URZ ;  /* 0x0000003f04058290 */ /* 0x000fc8000fffe03f */
[----:B------:R-:W-:-:S05]  /*37b0*/  UIADD3 UR4, UR5, 0x34780, URZ ;  /* 0x0003478005047890 */ /* 0x000fca000fffe03f */
[----:B------:R-:W1:Y:S01]  /*37c0*/  LDS R0, [UR5+0x3479c] ;  /* 0x03479c05ff007984 */ /* 0x000e620008000800 */
[----:B------:R-:W-:-:S03]  /*37d0*/  IMAD.U32 R14, RZ, RZ, UR4 ;  /* 0x00000004ff0e7e24 */ /* 0x000fc6000f8e00ff */
[----:B------:R-:W-:Y:S02]  /*37e0*/  STS [UR5+0x347b0], RZ ;  /* 0x0347b0ffff007988 */ /* 0x000fe40008000805 */
[----:B------:R-:W-:-:S05]  /*37f0*/  SHF.R.U64 R14, R14, 0x4, RZ ;  /* 0x000000040e0e7819 */ /* 0x000fca00000012ff */
[----:B------:R-:W-:Y:S04]  /*3800*/  STS [UR5+0x34790], R14 ;  /* 0x0347900eff007988 */ /* 0x000fe80008000805 */
[----:B------:R-:W-:Y:S01]  /*3810*/  STS [UR5+0x34794], R14 ;  /* 0x0347940eff007988 */ /* 0x000fe20008000805 */
[----:B---3--:R-:W-:-:S04]  /*3820*/  SHF.L.U64.HI R21, R6, 0x1, R7 ;  /* 0x0000000106157819 */ /* 0x008fc80000010207 */
[----:B------:R-:W-:-:S04]  /*3830*/  LOP3.LUT R21, R21, 0x1fffffff, RZ, 0xc0, !PT ;  /* 0x1fffffff15157812 */ /* 0x000fc800078ec0ff */
[----:B------:R-:W-:Y:S01]  /*3840*/  SHF.R.U32.HI R7, RZ, 0x4, R21 ;  /* 0x00000004ff077819 */ /* 0x000fe20000011615 */
[----:B--2---:R-:W-:Y:S03]  /*3850*/  STS.64 [UR5+0x34780], R4 ;  /* 0x03478004ff007988 */ /* 0x004fe60008000a05 */
[----:B-1----:R-:W-:-:S05]  /*3860*/  LOP3.LUT R0, R0, 0xf, R7, 0xb8, !PT ;  /* 0x0000000f00007812 */ /* 0x002fca00078eb807 */
[----:B------:R1:W-:Y:S04]  /*3870*/  STS [UR5+0x3479c], R0 ;  /* 0x03479c00ff007988 */ /* 0x0003e80008000805 */
[----:B------:R-:W2:Y:S01]  /*3880*/  LDS R7, [UR5+0x3479c] ;  /* 0x03479c05ff077984 */ /* 0x000ea20008000800 */
[----:B-1----:R-:W-:-:S04]  /*3890*/  SHF.L.U32 R0, R6, 0x1, RZ ;  /* 0x0000000106007819 */ /* 0x002fc800000006ff */
[----:B------:R-:W-:-:S04]  /*38a0*/  LOP3.LUT R0, R0, 0xfffffffe, RZ, 0xc0, !PT ;  /* 0xfffffffe00007812 */ /* 0x000fc800078ec0ff */
[----:B------:R-:W-:-:S05]  /*38b0*/  SHF.R.U64 R0, R0, 0x4, R21 ;  /* 0x0000000400007819 */ /* 0x000fca0000001215 */
[----:B------:R-:W-:Y:S01]  /*38c0*/  STS [UR5+0x3478c], R0 ;  /* 0x03478c00ff007988 */ /* 0x000fe20008000805 */
[----:B--2---:R-:W-:-:S05]  /*38d0*/  LOP3.LUT R7, R7, 0xf0, RZ, 0xb8, !PT ;  /* 0x000000f007077812 */ /* 0x004fca00078eb8ff */
[----:B------:R-:W-:Y:S04]  /*38e0*/  STS [UR5+0x3479c], R7 ;  /* 0x03479c07ff007988 */ /* 0x000fe80008000805 */
[----:B------:R-:W1:Y:S02]  /*38f0*/  LDS R8, [UR5+0x3479c] ;  /* 0x03479c05ff087984 */ /* 0x000e640008000800 */
[----:B-1----:R-:W-:Y:S01]  /*3900*/  LOP3.LUT R15, R8, 0xf00, RZ, 0xb8, !PT ;  /* 0x00000f00080f7812 */ /* 0x002fe200078eb8ff */
[----:B------:R-:W-:-:S04]  /*3910*/  VIADD R8, R13, 0xffffffff ;  /* 0xffffffff0d087836 */ /* 0x000fc80000000000 */
[----:B------:R-:W-:Y:S04]  /*3920*/  STS.64 [UR5+0x34798], R14 ;  /* 0x0347980eff007988 */ /* 0x000fe80008000a05 */
[----:B------:R-:W1:Y:S04]  /*3930*/  LDS R12, [UR5+0x3479c] ;  /* 0x03479c05ff0c7984 */ /* 0x000e680008000800 */
[----:B------:R3:W-:Y:S01]  /*3940*/  STS.128 [UR5+0x347a0], R8 ;  /* 0x0347a008ff007988 */ /* 0x0007e20008000c05 */
[----:B-1----:R-:W-:-:S05]  /*3950*/  LOP3.LUT R12, R12, 0xf000, RZ, 0xb8, !PT ;  /* 0x0000f0000c0c7812 */ /* 0x002fca00078eb8ff */
[----:B------:R3:W-:Y:S02]  /*3960*/  STS [UR5+0x3479c], R12 ;  /* 0x03479c0cff007988 */ /* 0x0007e40008000805 */
.L_x_34:
[----:B------:R-:W-:Y:S05]  /*3970*/  BSYNC B0 ;  /* 0x0000000000007941 */ /* 0x000fea0003800000 */
.L_x_33:
[----:B------:R-:W-:Y:S01]  /*3980*/  ELECT P0, URZ, PT ;  /* 0x00000000003f782f */ /* 0x000fe20003800000 */
[----:B------:R-:W-:Y:S01]  /*3990*/  NOP ;  /* 0x0000000000007918 */ /* 0x000fe20000000000 */
[----:B------:R-:W-:Y:S11]  /*39a0*/  BSSY B0, `(.L_x_35) ;  /* 0x0000004000007945 */ /* 0x000ff60003800000 */
[----:B------:R-:W-:Y:S05]  /*39b0*/  @!P0 BRA `(.L_x_36) ;  /* 0x0000000000088947 */ /* 0x000fea0003800000 */
[----:B------:R0:W-:Y:S01]  /*39c0*/  UTMACMDFLUSH ;  /* 0x00000000000079b7 */ /* 0x0001e20000000000 */
[----:B------:R-:W-:-:S04]  /*39d0*/  DEPBAR.LE SB0, 0x0 ;  /* 0x000080000000791a */ /* 0x000fc80000000000 */
.L_x_36:
[----:B------:R-:W-:Y:S05]  /*39e0*/  BSYNC B0 ;  /* 0x0000000000007941 */ /* 0x000fea0003800000 */
.L_x_35:
[----:B------:R-:W1:Y:S01]  /*39f0*/  S2UR UR5, SR_CgaCtaId ;  /* 0x00000000000579c3 */ /* 0x000e620000008800 */
[----:B-----5:R-:W2:Y:S01]  /*3a00*/  S2R R0, SR_LANEID ;  /* 0x0000000000007919 */ /* 0x020ea20000000000 */
[----:B------:R-:W-:Y:S01]  /*3a10*/  UISETP.NE.AND UP0, UPT, UR12, 0x1, UPT ;  /* 0x000000010c00788c */ /* 0x000fe2000bf05270 */
[----:B------:R-:W-:Y:S02]  /*3a20*/  UMOV UR4, 0x400 ;  /* 0x0000040000047882 */ /* 0x000fe40000000000 */
[----:B-1----:R-:W-:-:S04]  /*3a30*/  ULEA UR4, UR5, UR4, 0x18 ;  /* 0x0000000405047291 */ /* 0x002fc8000f8ec03f */
[----:B------:R-:W-:-:S04]  /*3a40*/  UIADD3 UR5, UR4, 0x80, URZ ;  /* 0x0000008004057890 */ /* 0x000fc8000fffe03f */
[----:B------:R-:W-:Y:S01]  /*3a50*/  @!UP0 UIADD3 UR5, UR4, URZ, URZ ;  /* 0x0000003f04058290 */ /* 0x000fe2000fffe03f */
[----:B--2---:R-:W-:-:S05]  /*3a60*/  IMAD.SHL.U32 R0, R0, 0x4, RZ ;  /* 0x0000000400007824 */ /* 0x004fca00078e00ff */
[----:B------:R-:W-:Y:S02]  /*3a70*/  MOV R5, UR5 ;  /* 0x0000000500057c02 */ /* 0x000fe40008000f00 */
[C---:B------:R-:W-:Y:S02]  /*3a80*/  IADD3 R4, P0, R0.reuse, UR36, RZ ;  /* 0x0000002400047c10 */ /* 0x040fe4000ff1e0ff */
[----:B----4-:R-:W-:-:S03]  /*3a90*/  IADD3 R6, R0, 0x34780, R5 ;  /* 0x0003478000067810 */ /* 0x010fc60007ffe005 */
[----:B------:R-:W-:Y:S02]  /*3aa0*/  IMAD.X R5, RZ, RZ, UR37, P0 ;  /* 0x00000025ff057e24 */ /* 0x000fe400080e06ff */
[----:B------:R-:W1:Y:S04]  /*3ab0*/  LDS R7, [R6] ;  /* 0x0000000006077984 */ /* 0x000e680000000800 */
[----:B-1----:R1:W5:Y:S02]  /*3ac0*/  ATOMG.E.EXCH.STRONG.GPU PT, RZ, [R4], R7 ;  /* 0x0000000704ff73a8 */ /* 0x00236400041ee100 */
.L_x_32:
[----:B-----5:R-:W-:Y:S01]  /*3ad0*/  SHF.L.U32 R0, R158, 0x6, RZ ;  /* 0x000000069e007819 */ /* 0x020fe200000006ff */
[----:B------:R-:W3:Y:S01]  /*3ae0*/  S2UR UR58, SR_CgaCtaId ;  /* 0x00000000003a79c3 */ /* 0x000ee20000008800 */
[-C--:B-12---:R-:W-:Y:S01]  /*3af0*/  LEA.HI R5, R3, R158.reuse, RZ, 0x5 ;  /* 0x0000009e03057211 */ /* 0x086fe200078f28ff */
[----:B------:R-:W-:Y:S01]  /*3b00*/  IMAD.SHL.U32 R2, R2, 0x8, RZ ;  /* 0x0000000802027824 */ /* 0x000fe200078e00ff */
[----:B------:R-:W-:Y:S01]  /*3b10*/  LOP3.LUT R4, R0, 0x40, RZ, 0xc0, !PT ;  /* 0x0000004000047812 */ /* 0x000fe200078ec0ff */
[----:B------:R-:W-:Y:S01]  /*3b20*/  UISETP.NE.AND UP1, UPT, UR12, 0x1, UPT ;  /* 0x000000010c00788c */ /* 0x000fe2000bf25270 */
[----:B------:R-:W-:Y:S01]  /*3b30*/  SHF.R.U32.HI R5, RZ, 0x1, R5 ;  /* 0x00000001ff057819 */ /* 0x000fe20000011605 */
[----:B------:R-:W-:Y:S01]  /*3b40*/  UISETP.NE.AND UP0, UPT, UR18, URZ, UPT ;  /* 0x0000003f1200728c */ /* 0x000fe2000bf05270 */
[-C--:B------:R-:W-:Y:S01]  /*3b50*/  LEA.HI R0, R158, R158.reuse, RZ, 0x1 ;  /* 0x0000009e9e007211 */ /* 0x080fe200078f08ff */
[----:B------:R-:W-:Y:S01]  /*3b60*/  UMOV UR48, 0x400 ;  /* 0x0000040000307882 */ /* 0x000fe20000000000 */
[----:B------:R-:W-:Y:S01]  /*3b70*/  LOP3.LUT R5, R4, 0x30, R5, 0xf8, !PT ;  /* 0x0000003004057812 */ /* 0x000fe200078ef805 */
[----:B------:R-:W-:Y:S01]  /*3b80*/  USEL UR4, URZ, 0x1, UP0 ;  /* 0x000000013f047887 */ /* 0x000fe20008000000 */
[----:B------:R-:W-:Y:S01]  /*3b90*/  SHF.R.S32.HI R0, RZ, 0x1, R0 ;  /* 0x00000001ff007819 */ /* 0x000fe20000011400 */
[----:B------:R-:W-:Y:S01]  /*3ba0*/  USHF.L.U32 UR51, UR18, 0x3, URZ ;  /* 0x0000000312337899 */ /* 0x000fe2000800063f */
[----:B------:R-:W-:Y:S01]  /*3bb0*/  LOP3.LUT R2, R5, 0x8, R2, 0xf8, !PT ;  /* 0x0000000805027812 */ /* 0x000fe200078ef802 */
[----:B------:R-:W-:Y:S01]  /*3bc0*/  IMAD.MOV.U32 R152, RZ, RZ, RZ ;  /* 0x000000ffff987224 */ /* 0x000fe200078e00ff */
[----:B------:R-:W-:Y:S01]  /*3bd0*/  LEA.HI R5, R3, R158, RZ, 0x4 ;  /* 0x0000009e03057211 */ /* 0x000fe200078f20ff */
[----:B------:R-:W-:Y:S01]  /*3be0*/  ULOP3.LUT UR55, UR51, 0x8, URZ, 0xc0, !UPT ;  /* 0x0000000833377892 */ /* 0x000fe2000f8ec03f */
[----:B------:R-:W-:Y:S01]  /*3bf0*/  SHF.L.U32 R0, R0, 0x7, RZ ;  /* 0x0000000700007819 */ /* 0x000fe200000006ff */
[----:B------:R-:W-:Y:S01]  /*3c00*/  ULOP3.LUT UR47, UR42, 0x1, URZ, 0xfc, !UPT ;  /* 0x000000012a2f7892 */ /* 0x000fe2000f8efc3f */
[----:B----4-:R-:W-:Y:S01]  /*3c10*/  SHF.R.S32.HI R6, RZ, 0x4, R5 ;  /* 0x00000004ff067819 */ /* 0x010fe20000011405 */
[----:B------:R-:W-:Y:S01]  /*3c20*/  ULOP3.LUT UR54, UR59, 0x1, URZ, 0xfc, !UPT ;  /* 0x000000013b367892 */ /* 0x000fe2000f8efc3f */
[----:B------:R-:W-:Y:S01]  /*3c30*/  LOP3.LUT R3, R0, 0x180, RZ, 0xc0, !PT ;  /* 0x0000018000037812 */ /* 0x000fe200078ec0ff */
[----:B------:R-:W-:Y:S01]  /*3c40*/  ULOP3.LUT UR56, UR61, 0x1, URZ, 0xfc, !UPT ;  /* 0x000000013d387892 */ /* 0x000fe2000f8efc3f */
[----:B------:R-:W-:Y:S01]  /*3c50*/  LEA.HI R5, R5, R6, RZ, 0x1 ;  /* 0x0000000605057211 */ /* 0x000fe200078f08ff */
[----:B---3--:R-:W-:Y:S01]  /*3c60*/  ULEA UR48, UR58, UR48, 0x18 ;  /* 0x000000303a307291 */ /* 0x008fe2000f8ec03f */
[----:B------:R-:W-:Y:S01]  /*3c70*/  LOP3.LUT R4, R3, R4, RZ, 0xfc, !PT ;  /* 0x0000000403047212 */ /* 0x000fe200078efcff */
[----:B------:R-:W-:Y:S01]  /*3c80*/  ULOP3.LUT UR57, UR51, 0x8, URZ, 0xc, !UPT ;  /* 0x0000000833397892 */ /* 0x000fe2000f8e0c3f */
[----:B------:R-:W-:Y:S01]  /*3c90*/  LOP3.LUT R5, R5, 0x7ffffe, RZ, 0xc0, !PT ;  /* 0x007ffffe05057812 */ /* 0x000fe200078ec0ff */
[----:B------:R-:W-:Y:S01]  /*3ca0*/  UIADD3 UR49, UR48, 0x80, URZ ;  /* 0x0000008030317890 */ /* 0x000fe2000fffe03f */
[----:B------:R-:W-:Y:S01]  /*3cb0*/  SHF.R.U32.HI R4, RZ, 0x3, R4 ;  /* 0x00000003ff047819 */ /* 0x000fe20000011604 */
[----:B------:R-:W-:Y:S01]  /*3cc0*/  UIADD3 UR50, UR48, 0x344f0, URZ ;  /* 0x000344f030327890 */ /* 0x000fe2000fffe03f */
[----:B------:R-:W-:Y:S01]  /*3cd0*/  MOV R7, 0x1 ;  /* 0x0000000100077802 */ /* 0x000fe20000000f00 */
[----:B------:R-:W-:Y:S01]  /*3ce0*/  IMAD.IADD R5, R6, 0x1, -R5 ;  /* 0x0000000106057824 */ /* 0x000fe200078e0a05 */
[----:B------:R-:W-:Y:S01]  /*3cf0*/  LOP3.LUT R2, R4, R2, R3, 0x1e, !PT ;  /* 0x0000000204027212 */ /* 0x000fe200078e1e03 */
[----:B------:R-:W-:Y:S01]  /*3d00*/  @!UP1 UIADD3 UR49, UR48, URZ, URZ ;  /* 0x0000003f30319290 */ /* 0x000fe2000fffe03f */
[----:B------:R-:W-:Y:S01]  /*3d10*/  IADD3 R158, R158, 0x1f, RZ ;  /* 0x0000001f9e9e7810 */ /* 0x000fe20007ffe0ff */
[----:B------:R-:W-:Y:S01]  /*3d20*/  ULOP3.LUT UR55, UR55, 0x18, URZ, 0x3c, !UPT ;  /* 0x0000001837377892 */ /* 0x000fe2000f8e3c3f */
[----:B------:R-:W-:Y:S01]  /*3d30*/  MOV R153, UR4 ;  /* 0x0000000400997c02 */ /* 0x000fe20008000f00 */
[----:B------:R-:W-:Y:S01]  /*3d40*/  IMAD R157, R5, 0x200, R2 ;  /* 0x00000200059d7824 */ /* 0x000fe200078e0202 */
[----:B------:R-:W-:-:S02]  /*3d50*/  UIADD3 UR5, UR51, UR50, URZ ;  /* 0x0000003233057290 */ /* 0x000fc4000fffe03f */
[----:B------:R-:W-:-:S12]  /*3d60*/  UIADD3 UR49, UR49, 0x34780, URZ ;  /* 0x0003478031317890 */ /* 0x000fd8000fffe03f */
.L_x_160:
[----:B-1-3--:R-:W1:Y:S02]  /*3d70*/  LDC.64 R2, c[0x0][0x290] ;  /* 0x0000a400ff027b82 */ /* 0x00ae640000000a00 */
[----:B-1----:R-:W-:-:S05]  /*3d80*/  IMAD.WIDE R2, R18, 0xc, R2 ;  /* 0x0000000c12027825 */ /* 0x002fca00078e0202 */
[----:B--2---:R-:W2:Y:S01]  /*3d90*/  LDG.E R5, desc[UR38][R2.64+0x8] ;  /* 0x0000082602057981 */ /* 0x004ea2000c1e1900 */
[----:B------:R-:W-:Y:S01]  /*3da0*/  SHF.L.U32 R11, R153, 0x1f, RZ ;  /* 0x0000001f990b7819 */ /* 0x000fe200000006ff */
[----:B------:R-:W-:Y:S01]  /*3db0*/  IMAD.U32 R8, RZ, RZ, UR50 ;  /* 0x00000032ff087e24 */ /* 0x000fe2000f8e00ff */
[----:B------:R-:W-:-:S03]  /*3dc0*/  UMOV UR5, UR40 ;  /* 0x0000002800057c82 */ /* 0x000fc60008000000 */
[----:B------:R-:W1:Y:S01]  /*3dd0*/  SYNCS.PHASECHK.TRANS64.TRYWAIT P0, [R8+UR51], R11 ;  /* 0x0000000b080075a7 */ /* 0x000e620008000173 */
[----:B--2---:R-:W-:-:S04]  /*3de0*/  IADD3 R6, R5, 0x7f, RZ ;  /* 0x0000007f05067810 */ /* 0x004fc80007ffe0ff */
[----:B------:R-:W-:-:S04]  /*3df0*/  SHF.R.S32.HI R9, RZ, 0x1f, R6 ;  /* 0x0000001fff097819 */ /* 0x000fc80000011406 */
[----:B------:R-:W-:Y:S01]  /*3e00*/  LEA.HI R6, R9, R6, RZ, 0x7 ;  /* 0x0000000609067211 */ /* 0x000fe200078f38ff */
[----:B-1----:R-:W-:Y:S06]  /*3e10*/  @!P0 BRA `(.L_x_37) ;  /* 0x000001e800048947 */ /* 0x002fec0003800000 */
.L_x_360:
[----:B------:R2:W-:Y:S01]  /*3e20*/  STL [R1], RZ ;  /* 0x000000ff01007387 */ /* 0x0005e20000100800 */
[----:B------:R-:W-:Y:S01]  /*3e30*/  ISETP.GE.AND P0, PT, R5, 0x1, PT ;  /* 0x000000010500780c */ /* 0x000fe20003f06270 */
[----:B------:R-:W-:Y:S01]  /*3e40*/  UMOV UR4, URZ ;  /* 0x0000003f00047c82 */ /* 0x000fe20008000000 */
[--C-:B------:R-:W-:Y:S01]  /*3e50*/  IMAD.MOV.U32 R155, RZ, RZ, R18.reuse ;  /* 0x000000ffff9b7224 */ /* 0x100fe200078e0012 */
[----:B------:R2:W-:Y:S01]  /*3e60*/  STL [R1+0x4], RZ ;  /* 0x000004ff01007387 */ /* 0x0005e20000100800 */
[----:B------:R-:W-:Y:S02]  /*3e70*/  SHF.R.S32.HI R19, RZ, 0x1f, R18 ;  /* 0x0000001fff137819 */ /* 0x000fe40000011412 */
[----:B------:R-:W-:Y:S02]  /*3e80*/  CS2R R150, SRZ ;  /* 0x0000000000967805 */ /* 0x000fe4000001ff00 */
[----:B------:R-:W-:Y:S01]  /*3e90*/  MOV R2, UR41 ;  /* 0x0000002900027c02 */ /* 0x000fe20008000f00 */
[----:B------:R2:W-:Y:S01]  /*3ea0*/  STL [R1+0x8], RZ ;  /* 0x000008ff01007387 */ /* 0x0005e20000100800 */
[----:B------:R-:W-:-:S02]  /*3eb0*/  CS2R R24, SRZ ;  /* 0x0000000000187805 */ /* 0x000fc4000001ff00 */
[----:B------:R-:W-:Y:S02]  /*3ec0*/  CS2R R26, SRZ ;  /* 0x00000000001a7805 */ /* 0x000fe4000001ff00 */
[----:B------:R-:W-:Y:S01]  /*3ed0*/  CS2R R28, SRZ ;  /* 0x00000000001c7805 */ /* 0x000fe2000001ff00 */
[----:B------:R2:W-:Y:S01]  /*3ee0*/  STL [R1+0xc], RZ ;  /* 0x00000cff01007387 */ /* 0x0005e20000100800 */
[----:B------:R-:W-:Y:S02]  /*3ef0*/  CS2R R30, SRZ ;  /* 0x00000000001e7805 */ /* 0x000fe4000001ff00 */
[----:B------:R-:W-:Y:S02]  /*3f00*/  CS2R R32, SRZ ;  /* 0x0000000000207805 */ /* 0x000fe4000001ff00 */
[----:B------:R-:W-:Y:S01]  /*3f10*/  CS2R R34, SRZ ;  /* 0x0000000000227805 */ /* 0x000fe2000001ff00 */
        /* <DEDUP_REMOVED lines=65> */
[----:B------:R-:W-:-:S02]  /*4330*/  SHF.R.S32.HI R6, RZ, 0x7, R6 ;  /* 0x00000007ff067819 */ /* 0x000fc40000011406 */
        /* <DEDUP_REMOVED lines=11> */
[----:B------:R-:W-:-:S03]  /*43f0*/  CS2R R148, SRZ ;  /* 0x0000000000947805 */ /* 0x000fc6000001ff00 */
[----:B------:R2:W-:Y:S04]  /*4400*/  STL [R1+0x60], RZ ;  /* 0x000060ff01007387 */ /* 0x0005e80000100800 */
        /* <DEDUP_REMOVED lines=102> */
[----:B------:R2:W-:Y:S01]  /*4a70*/  STL [R1+0x1fc], RZ ;  /* 0x0001fcff01007387 */ /* 0x0005e20000100800 */
[----:B------:R-:W-:Y:S05]  /*4a80*/  @!P0 BRA `(.L_x_38) ;  /* 0x0000007800cc8947 */ /* 0x000fea0003800000 */
[----:B------:R-:W-:-:S06]  /*4a90*/  UISETP.NE.AND UP0, UPT, UR47, 0x3, UPT ;  /* 0x000000032f00788c */ /* 0x000fcc000bf05270 */
[----:B------:R-:W-:-:S13]  /*4aa0*/  PLOP3.LUT P1, PT, PT, PT, UP0, 0x80, 0x0 ;  /* 0x000000000000781c */ /* 0x000fda0003f2f008 */
[----:B------:R-:W-:Y:S05]  /*4ab0*/  @!P1 BRA `(.L_x_39) ;  /* 0x0000000000049947 */ /* 0x000fea0003800000 */
[----:B------:R-:W-:Y:S01]  /*4ac0*/  BPT.TRAP 0x1 ;  /* 0x000000040000795c */ /* 0x000fe20000300000 */
.L_x_39:
[----:B------:R-:W-:Y:S01]  /*4ad0*/  ULEA UR4, UR40, UR48, 0x3 ;  /* 0x0000003028047291 */ /* 0x000fe2000f8e183f */
[----:B-1----:R-:W-:-:S05]  /*4ae0*/  IMAD.U32 R0, RZ, RZ, UR41 ;  /* 0x00000029ff007e24 */ /* 0x002fca000f8e00ff */
[----:B------:R-:W-:-:S04]  /*4af0*/  SHF.L.U32 R0, R0, 0x1f, RZ ;  /* 0x0000001f00007819 */ /* 0x000fc800000006ff */
[----:B------:R1:W3:Y:S01]  /*4b00*/  SYNCS.PHASECHK.TRANS64.TRYWAIT P0, [UR4+0x34480], R0 ;  /* 0x03448000ff0075a7 */ /* 0x0002e20008000144 */
[----:B------:R-:W-:Y:S05]  /*4b10*/  @!P1 BRA `(.L_x_40) ;  /* 0x0000000000049947 */ /* 0x000fea0003800000 */
[----:B------:R-:W-:Y:S01]  /*4b20*/  BPT.TRAP 0x1 ;  /* 0x000000040000795c */ /* 0x000fe20000300000 */
.L_x_40:
[----:B---3--:R-:W-:Y:S05]  /*4b30*/  @P0 BRA `(.L_x_41) ;  /* 0x0000000000080947 */ /* 0x008fea0003800000 */
[----:B------:R-:W3:Y:S02]  /*4b40*/  SYNCS.PHASECHK.TRANS64.TRYWAIT P0, [UR4+0x34480], R0 ;  /* 0x03448000ff0075a7 */ /* 0x000ee40008000144 */
[----:B---3--:R-:W-:Y:S05]  /*4b50*/  @!P0 BRA `(.L_x_42) ;  /* 0x000001d800d08947 */ /* 0x008fea0003800000 */
.L_x_41:
[----:B------:R-:W-:Y:S01]  /*4b60*/  UIADD3 UR5, UR48, 0x10000, URZ ;  /* 0x0001000030057890 */ /* 0x000fe2000fffe03f */
[----:B------:R-:W-:Y:S01]  /*4b70*/  WARPGROUP.ARRIVE ;  /* 0x00000000000079c5 */ /* 0x000fe20000000000 */
[----:B------:R-:W-:Y:S01]  /*4b80*/  USHF.R.U32.HI UR4, URZ, 0x4, UR48 ;  /* 0x000000043f047899 */ /* 0x000fe20008011630 */
[----:B------:R4:W-:Y:S01]  /*4b90*/  STL [R1+0x310], R23 ;  /* 0x0003101701007387 */ /* 0x0009e20000100800 */
[----:B------:R-:W-:Y:S02]  /*4ba0*/  USHF.R.U32.HI UR5, URZ, 0x4, UR5 ;  /* 0x000000043f057899 */ /* 0x000fe40008011605 */
[----:B------:R-:W-:Y:S01]  /*4bb0*/  ULOP3.LUT UR4, UR4, 0x3fff, URZ, 0xc0, !UPT ;  /* 0x00003fff04047892 */ /* 0x000fe2000f8ec03f */
[----:B------:R1:W-:Y:S01]  /*4bc0*/  STL [R1+0x30c], R22 ;  /* 0x00030c1601007387 */ /* 0x0003e20000100800 */
[----:B------:R-:W-:Y:S02]  /*4bd0*/  ULOP3.LUT UR5, UR5, 0x3fff, URZ, 0xc0, !UPT ;  /* 0x00003fff05057892 */ /* 0x000fe4000f8ec03f */
[----:B------:R-:W-:Y:S01]  /*4be0*/  ULOP3.LUT UR6, UR4, 0x10000, URZ, 0xfc, !UPT ;  /* 0x0001000004067892 */ /* 0x000fe2000f8efc3f */
[----:B------:R2:W-:Y:S01]  /*4bf0*/  STL [R1+0x308], R19 ;  /* 0x0003081301007387 */ /* 0x0005e20000100800 */
[----:B------:R-:W-:-:S02]  /*4c00*/  ULOP3.LUT UR4, UR5, 0x10000, URZ, 0xfc, !UPT ;  /* 0x0001000005047892 */ /* 0x000fc4000f8efc3f */
[----:B------:R-:W-:Y:S01]  /*4c10*/  ULEA UR5, UR40, UR6, 0xb ;  /* 0x0000000628057291 */ /* 0x000fe2000f8e583f */
[----:B------:R3:W-:Y:S01]  /*4c20*/  STL [R1+0x304], R18 ;  /* 0x0003041201007387 */ /* 0x0007e20000100800 */
[----:B------:R-:W-:Y:S01]  /*4c30*/  ULEA UR4, UR40, UR4, 0xc ;  /* 0x0000000428047291 */ /* 0x000fe2000f8e603f */
[----:B------:R-:W-:Y:S01]  /*4c40*/  UMOV UR9, 0x40000040 ;  /* 0x4000004000097882 */ /* 0x000fe20000000000 */
[----:B------:R-:W-:Y:S01]  /*4c50*/  UMOV UR11, 0x40000040 ;  /* 0x40000040000b7882 */ /* 0x000fe20000000000 */
[----:B------:R3:W-:Y:S02]  /*4c60*/  STL [R1+0x300], R17 ;  /* 0x0003001101007387 */ /* 0x0007e40000100800 */
[----:B------:R-:W-:Y:S02]  /*4c70*/  UMOV UR8, UR5 ;  /* 0x0000000500087c82 */ /* 0x000fe40008000000 */
[----:B------:R-:W-:Y:S01]  /*4c80*/  UMOV UR10, UR4 ;  /* 0x00000004000a7c82 */ /* 0x000fe20008000000 */
[----:B------:R3:W-:Y:S01]  /*4c90*/  STL [R1+0x2fc], R16 ;  /* 0x0002fc1001007387 */ /* 0x0007e20000100800 */
[----:B------:R-:W-:Y:S01]  /*4ca0*/  HGMMA.64x256x16.F32.BF16 R24, gdesc[UR8], RZ, !UPT, gsb0 ;  /* 0x03e00000081879f0 */ /* 0x000fe2000c0018ff */
[----:B------:R-:W-:-:S02]  /*4cb0*/  UIADD3 UR8, UR5, 0x200, URZ ;  /* 0x0000020005087890 */ /* 0x000fc4000fffe03f */
[----:B------:R3:W-:Y:S01]  /*4cc0*/  STL [R1+0x2f8], R8 ;  /* 0x0002f80801007387 */ /* 0x0007e20000100800 */
[----:B------:R-:W-:-:S03]  /*4cd0*/  UMOV UR9, 0x40000040 ;  /* 0x4000004000097882 */ /* 0x000fc60000000000 */
[----:B------:R3:W-:Y:S04]  /*4ce0*/  STL [R1+0x2f4], R7 ;  /* 0x0002f40701007387 */ /* 0x0007e80000100800 */
[----:B------:R3:W-:Y:S04]  /*4cf0*/  STL [R1+0x2f0], R6 ;  /* 0x0002f00601007387 */ /* 0x0007e80000100800 */
[----:B------:R3:W-:Y:S01]  /*4d00*/  STL [R1+0x2ec], R5 ;  /* 0x0002ec0501007387 */ /* 0x0007e20000100800 */
[----:B------:R-:W-:-:S03]  /*4d10*/  WARPGROUP.DEPBAR.LE gsb0, 0x0 ;  /* 0x00008000000079c5 */ /* 0x000fc60000010000 */
[----:B------:R-:W-:Y:S01]  /*4d20*/  STL.64 [R1], R24 ;  /* 0x0000001801007387 */ /* 0x000fe20000100a00 */
[----:B------:R-:W-:Y:S01]  /*4d30*/  MOV R227, R58 ;  /* 0x0000003a00e37202 */ /* 0x000fe20000000f00 */
[----:B------:R-:W-:Y:S01]  /*4d40*/  IMAD.MOV.U32 R226, RZ, RZ, R59 ;  /* 0x000000ffffe27224 */ /* 0x000fe200078e003b */
[----:B------:R-:W-:Y:S01]  /*4d50*/  MOV R225, R60 ;  /* 0x0000003c00e17202 */ /* 0x000fe20000000f00 */
[----:B------:R-:W-:Y:S01]  /*4d60*/  STL.64 [R1+0x8], R26 ;  /* 0x0000081a01007387 */ /* 0x000fe20000100a00 */
[----:B------:R-:W-:Y:S01]  /*4d70*/  IMAD.MOV.U32 R224, RZ, RZ, R61 ;  /* 0x000000ffffe07224 */ /* 0x000fe200078e003d */
[----:B------:R-:W-:Y:S01]  /*4d80*/  MOV R223, R62 ;  /* 0x0000003e00df7202 */ /* 0x000fe20000000f00 */
[----:B------:R-:W-:Y:S01]  /*4d90*/  IMAD.MOV.U32 R222, RZ, RZ, R63 ;  /* 0x000000ffffde7224 */ /* 0x000fe200078e003f */
[----:B------:R-:W-:Y:S01]  /*4da0*/  STL.64 [R1+0x10], R28 ;  /* 0x0000101c01007387 */ /* 0x000fe20000100a00 */
        /* <DEDUP_REMOVED lines=78> */
[----:B----4-:R-:W-:Y:S01]  /*5290*/  IMAD.MOV.U32 R23, RZ, RZ, R129 ;  /* 0x000000ffff177224 */ /* 0x010fe200078e0081 */
[----:B-1----:R-:W-:Y:S01]  /*52a0*/  MOV R22, R130 ;  /* 0x0000008200167202 */ /* 0x002fe20000000f00 */
[----:B------:R-:W-:Y:S01]  /*52b0*/  IMAD.MOV.U32 R21, RZ, RZ, R131 ;  /* 0x000000ffff157224 */ /* 0x000fe200078e0083 */
[----:B------:R-:W-:Y:S01]  /*52c0*/  MOV R20, R132 ;  /* 0x0000008400147202 */ /* 0x000fe20000000f00 */
[----:B--2---:R-:W-:Y:S01]  /*52d0*/  IMAD.MOV.U32 R19, RZ, RZ, R133 ;  /* 0x000000ffff137224 */ /* 0x004fe200078e0085 */
[----:B---3--:R-:W-:Y:S01]  /*52e0*/  MOV R18, R134 ;  /* 0x0000008600127202 */ /* 0x008fe20000000f00 */
        /* <DEDUP_REMOVED lines=16> */
[----:B------:R1:W-:Y:S01]  /*53f0*/  STL.64 [R1+0x80], R56 ;  /* 0x0000803801007387 */ /* 0x0003e20000100a00 */
[----:B------:R-:W-:-:S03]  /*5400*/  IMAD.MOV.U32 R0, RZ, RZ, R151 ;  /* 0x000000ffff007224 */ /* 0x000fc600078e0097 */
[----:B------:R-:W-:Y:S04]  /*5410*/  STL [R1+0xbc8], R158 ;  /* 0x000bc89e01007387 */ /* 0x000fe80000100800 */
[----:B------:R-:W-:Y:S01]  /*5420*/  STL [R1+0xbc4], R157 ;  /* 0x000bc49d01007387 */ /* 0x000fe20000100800 */
[----:B-1----:R-:W-:-:S03]  /*5430*/  WARPGROUP.ARRIVE ;  /* 0x00000000000079c5 */ /* 0x002fc60000000000 */
[----:B------:R-:W-:Y:S04]  /*5440*/  STL [R1+0xbc0], R155 ;  /* 0x000bc09b01007387 */ /* 0x000fe80000100800 */
[----:B------:R-:W-:Y:S01]  /*5450*/  STL.64 [R1+0xbb8], R152 ;  /* 0x000bb89801007387 */ /* 0x000fe20000100a00 */
[----:B------:R-:W-:Y:S03]  /*5460*/  HGMMA.64x256x16.F32.BF16 R24, gdesc[UR8], RZ, !UPT, gsb0 ;  /* 0x03e00000081879f0 */ /* 0x000fe6000c0018ff */
[----:B------:R-:W-:Y:S02]  /*5470*/  WARPGROUP.DEPBAR.LE gsb0, 0x0 ;  /* 0x00008000000079c5 */ /* 0x000fe40000010000 */
[----:B------:R-:W-:Y:S04]  /*5480*/  STL.64 [R1+0xbb0], R150 ;  /* 0x000bb09601007387 */ /* 0x000fe80000100a00 */
        /* <DEDUP_REMOVED lines=24> */
[----:B------:R1:W-:Y:S04]  /*5610*/  STL.64 [R1+0xae8], R100 ;  /* 0x000ae86401007387 */ /* 0x0003e80000100a00 */
[----:B-1----:R-:W2:Y:S04]  /*5620*/  LDL.LU R100, [R1] ;  /* 0x0000000001647983 */ /* 0x002ea80000300800 */
[----:B------:R-:W2:Y:S04]  /*5630*/  LDL.LU R101, [R1+0x4] ;  /* 0x0000040001657983 */ /* 0x000ea80000300800 */
        /* <DEDUP_REMOVED lines=31> */
[----:B------:R-:W2:Y:S01]  /*5830*/  LDL.LU R133, [R1+0x84] ;  /* 0x0000840001857983 */ /* 0x000ea20000300800 */
        /* <DEDUP_REMOVED lines=46> */
[----:B------:R-:W-:-:S02]  /*5b20*/  UIADD3 UR8, UR5, 0x2, URZ ;  /* 0x0000000205087890 */ /* 0x000fc4000fffe03f */
[----:B------:R-:W-:Y:S01]  /*5b30*/  UIADD3 UR10, UR4, 0x2, URZ ;  /* 0x00000002040a7890 */ /* 0x000fe2000fffe03f */
[----:B------:R-:W-:Y:S01]  /*5b40*/  UMOV UR9, 0x40000040 ;  /* 0x4000004000097882 */ /* 0x000fe20000000000 */
[----:B------:R-:W-:Y:S01]  /*5b50*/  UMOV UR11, 0x40000040 ;  /* 0x40000040000b7882 */ /* 0x000fe20000000000 */
[----:B--2---:R-:W-:-:S06]  /*5b60*/  WARPGROUP.ARRIVE ;  /* 0x00000000000079c5 */ /* 0x004fcc0000000000 */
[----:B------:R-:W-:Y:S03]  /*5b70*/  HGMMA.64x256x16.F32.BF16 R100, gdesc[UR8], R100, gsb0 ;  /* 0x03e00000086479f0 */ /* 0x000fe60008001864 */
[----:B------:R-:W-:Y:S02]  /*5b80*/  WARPGROUP.DEPBAR.LE gsb0, 0x0 ;  /* 0x00008000000079c5 */ /* 0x000fe40000010000 */
[----:B------:R-:W-:Y:S04]  /*5b90*/  STL.64 [R1], R100 ;  /* 0x0000006401007387 */ /* 0x000fe80000100a00 */
        /* <DEDUP_REMOVED lines=63> */
[----:B-1----:R-:W2:Y:S04]  /*5f90*/  LDL.LU R158, [R1+0xbc8] ;  /* 0x000bc800019e7983 */ /* 0x002ea80000300800 */
[----:B------:R-:W3:Y:S04]  /*5fa0*/  LDL.LU R157, [R1+0xbc4] ;  /* 0x000bc400019d7983 */ /* 0x000ee80000300800 */
[----:B------:R-:W4:Y:S04]  /*5fb0*/  LDL.LU R155, [R1+0xbc0] ;  /* 0x000bc000019b7983 */ /* 0x000f280000300800 */
[----:B------:R-:W4:Y:S04]  /*5fc0*/  LDL.LU.64 R152, [R1+0xbb8] ;  /* 0x000bb80001987983 */ /* 0x000f280000300a00 */
[----:B------:R-:W2:Y:S04]  /*5fd0*/  LDL.LU.64 R150, [R1+0xbb0] ;  /* 0x000bb00001967983 */ /* 0x000ea80000300a00 */
        /* <DEDUP_REMOVED lines=24> */
[----:B------:R-:W2:Y:S01]  /*6160*/  LDL.LU.64 R100, [R1+0xae8] ;  /* 0x000ae80001647983 */ /* 0x000ea20000300a00 */
[----:B------:R-:W-:Y:S01]  /*6170*/  UIADD3 UR8, UR5, 0x202, URZ ;  /* 0x0000020205087890 */ /* 0x000fe2000fffe03f */
[----:B------:R-:W-:Y:S01]  /*6180*/  UMOV UR9, 0x40000040 ;  /* 0x4000004000097882 */ /* 0x000fe20000000000 */
[----:B--2---:R-:W-:-:S07]  /*6190*/  WARPGROUP.ARRIVE ;  /* 0x00000000000079c5 */ /* 0x004fce0000000000 */
[----:B------:R-:W-:Y:S03]  /*61a0*/  HGMMA.64x256x16.F32.BF16 R24, gdesc[UR8], R24, gsb0 ;  /* 0x03e00000081879f0 */ /* 0x000fe60008001818 */
        /* <DEDUP_REMOVED lines=65> */
[----:B-1----:R-:W2:Y:S04]  /*65c0*/  LDL.LU.64 R24, [R1] ;  /* 0x0000000001187983 */ /* 0x002ea80000300a00 */
        /* <DEDUP_REMOVED lines=63> */
[----:B------:R-:W-:-:S02]  /*69c0*/  UIADD3 UR8, UR5, 0x4, URZ ;  /* 0x0000000405087890 */ /* 0x000fc4000fffe03f */
[----:B------:R-:W-:Y:S01]  /*69d0*/  UIADD3 UR10, UR4, 0x4, URZ ;  /* 0x00000004040a7890 */ /* 0x000fe2000fffe03f */
[----:B------:R-:W-:Y:S01]  /*69e0*/  UMOV UR9, 0x40000040 ;  /* 0x4000004000097882 */ /* 0x000fe20000000000 */
[----:B------:R-:W-:Y:S01]  /*69f0*/  UMOV UR11, 0x40000040 ;  /* 0x40000040000b7882 */ /* 0x000fe20000000000 */
[----:B--2---:R-:W-:-:S06]  /*6a00*/  WARPGROUP.ARRIVE ;  /* 0x00000000000079c5 */ /* 0x004fcc0000000000 */
[----:B------:R-:W-:Y:S03]  /*6a10*/  HGMMA.64x256x16.F32.BF16 R24, gdesc[UR8], R24, gsb0 ;  /* 0x03e00000081879f0 */ /* 0x000fe60008001818 */
[----:B------:R-:W-:Y:S02]  /*6a20*/  WARPGROUP.DEPBAR.LE gsb0, 0x0 ;  /* 0x00008000000079c5 */ /* 0x000fe40000010000 */
        /* <DEDUP_REMOVED lines=64> */
[----:B------:R1:W-:Y:S01]  /*6e30*/  STL.64 [R1+0x80], R56 ;  /* 0x0000803801007387 */ /* 0x0003e20000100a00 */
[----:B------:R-:W-:Y:S01]  /*6e40*/  MOV R178, R102 ;  /* 0x0000006600b27202 */ /* 0x000fe20000000f00 */
[----:B------:R-:W-:Y:S01]  /*6e50*/  IMAD.MOV.U32 R179, RZ, RZ, R103 ;  /* 0x000000ffffb37224 */ /* 0x000fe200078e0067 */
[----:B------:R-:W-:Y:S01]  /*6e60*/  MOV R176, R100 ;  /* 0x0000006400b07202 */ /* 0x000fe20000000f00 */
[----:B------:R-:W2:Y:S01]  /*6e70*/  LDL.LU.64 R150, [R1+0xae0] ;  /* 0x000ae00001967983 */ /* 0x000ea20000300a00 */
[----:B------:R-:W-:Y:S01]  /*6e80*/  IMAD.MOV.U32 R177, RZ, RZ, R101 ;  /* 0x000000ffffb17224 */ /* 0x000fe200078e0065 */
[----:B------:R-:W-:Y:S01]  /*6e90*/  MOV R174, R98 ;  /* 0x0000006200ae7202 */ /* 0x000fe20000000f00 */
[----:B------:R-:W-:Y:S01]  /*6ea0*/  IMAD.MOV.U32 R175, RZ, RZ, R99 ;  /* 0x000000ffffaf7224 */ /* 0x000fe200078e0063 */
[----:B------:R-:W2:Y:S01]  /*6eb0*/  LDL.LU.64 R148, [R1+0xad8] ;  /* 0x000ad80001947983 */ /* 0x000ea20000300a00 */
        /* <DEDUP_REMOVED lines=52> */
[----:B------:R-:W-:-:S03]  /*7200*/  IMAD.MOV.U32 R226, RZ, RZ, R59 ;  /* 0x000000ffffe27224 */ /* 0x000fc600078e003b */
        /* <DEDUP_REMOVED lines=32> */
[----:B-1----:R-:W2:Y:S04]  /*7410*/  LDL.LU.64 R56, [R1+0x968] ;  /* 0x0009680001387983 */ /* 0x002ea80000300a00 */
        /* <DEDUP_REMOVED lines=17> */
[----:B------:R-:W-:-:S02]  /*7530*/  UMOV UR9, 0x40000040 ;  /* 0x4000004000097882 */ /* 0x000fc40000000000 */
[----:B------:R-:W-:Y:S04]  /*7540*/  STL [R1+0x8e0], R158 ;  /* 0x0008e09e01007387 */ /* 0x000fe80000100800 */
[----:B---3--:R-:W-:Y:S04]  /*7550*/  STL [R1+0x8dc], R157 ;  /* 0x0008dc9d01007387 */ /* 0x008fe80000100800 */
[----:B----4-:R-:W-:Y:S04]  /*7560*/  STL [R1+0x8d8], R155 ;  /* 0x0008d89b01007387 */ /* 0x010fe80000100800 */
[----:B------:R-:W-:Y:S01]  /*7570*/  STL.64 [R1+0x8d0], R152 ;  /* 0x0008d09801007387 */ /* 0x000fe20000100a00 */
[----:B--2---:R-:W-:-:S06]  /*7580*/  WARPGROUP.ARRIVE ;  /* 0x00000000000079c5 */ /* 0x004fcc0000000000 */
        /* <DEDUP_REMOVED lines=361> */
[----:B------:R-:W-:Y:S01]  /*8c20*/  STL.64 [R1+0x60], R48 ;  /* 0x0000603001007387 */ /* 0x000fe20000100a00 */
[----:B------:R-:W-:-:S03]  /*8c30*/  MOV R2, R150 ;  /* 0x0000009600027202 */ /* 0x000fc60000000f00 */
[----:B------:R-:W-:Y:S01]  /*8c40*/  STL.64 [R1+0x68], R50 ;  /* 0x0000683201007387 */ /* 0x000fe20000100a00 */
[----:B------:R-:W-:-:S03]  /*8c50*/  IMAD.MOV.U32 R0, RZ, RZ, R151 ;  /* 0x000000ffff007224 */ /* 0x000fc600078e0097 */
[----:B------:R-:W-:Y:S01]  /*8c60*/  STL.64 [R1+0x70], R52 ;  /* 0x0000703401007387 */ /* 0x000fe20000100a00 */
[----:B------:R-:W-:Y:S01]  /*8c70*/  MOV R4, R148 ;  /* 0x0000009400047202 */ /* 0x000fe20000000f00 */
[----:B------:R-:W-:Y:S02]  /*8c80*/  IMAD.MOV.U32 R3, RZ, RZ, R149 ;  /* 0x000000ffff037224 */ /* 0x000fe400078e0095 */
[----:B------:R-:W-:Y:S01]  /*8c90*/  STL.64 [R1+0x78], R54 ;  /* 0x0000783601007387 */ /* 0x000fe20000100a00 */
[----:B------:R-:W-:Y:S01]  /*8ca0*/  MOV R6, R146 ;  /* 0x0000009200067202 */ /* 0x000fe20000000f00 */
[----:B------:R-:W-:Y:S02]  /*8cb0*/  IMAD.MOV.U32 R5, RZ, RZ, R147 ;  /* 0x000000ffff057224 */ /* 0x000fe400078e0093 */
[----:B------:R1:W-:Y:S01]  /*8cc0*/  STL.64 [R1+0x80], R56 ;  /* 0x0000803801007387 */ /* 0x0003e20000100a00 */
[----:B------:R-:W-:Y:S01]  /*8cd0*/  MOV R8, R144 ;  /* 0x0000009000087202 */ /* 0x000fe20000000f00 */
[----:B------:R-:W-:-:S02]  /*8ce0*/  IMAD.MOV.U32 R7, RZ, RZ, R145 ;  /* 0x000000ffff077224 */ /* 0x000fc400078e0091 */
[----:B------:R-:W2:Y:S01]  /*8cf0*/  LDL.LU.64 R150, [R1+0x7f8] ;  /* 0x0007f80001967983 */ /* 0x000ea20000300a00 */
[----:B------:R-:W-:Y:S01]  /*8d00*/  MOV R10, R142 ;  /* 0x0000008e000a7202 */ /* 0x000fe20000000f00 */
[----:B------:R-:W-:Y:S02]  /*8d10*/  IMAD.MOV.U32 R9, RZ, RZ, R143 ;  /* 0x000000ffff097224 */ /* 0x000fe400078e008f */
[----:B------:R-:W2:Y:S01]  /*8d20*/  LDL.LU.64 R148, [R1+0x7f0] ;  /* 0x0007f00001947983 */ /* 0x000ea20000300a00 */
[----:B------:R-:W-:Y:S01]  /*8d30*/  MOV R12, R140 ;  /* 0x0000008c000c7202 */ /* 0x000fe20000000f00 */
[----:B------:R-:W-:Y:S02]  /*8d40*/  IMAD.MOV.U32 R11, RZ, RZ, R141 ;  /* 0x000000ffff0b7224 */ /* 0x000fe400078e008d */
[----:B------:R-:W2:Y:S01]  /*8d50*/  LDL.LU.64 R146, [R1+0x7e8] ;  /* 0x0007e80001927983 */ /* 0x000ea20000300a00 */
        /* <DEDUP_REMOVED lines=779> */
[----:B------:R-:W-:Y:S01]  /*be10*/  UIADD3 UR8, UR5, 0x406, URZ ;  /* 0x0000040605087890 */ /* 0x000fe2000fffe03f */
[----:B------:R3:W5:Y:S01]  /*be20*/  LDL.LU R23, [R1+0x310] ;  /* 0x0003100001177983 */ /* 0x0007620000300800 */
[----:B------:R-:W-:Y:S01]  /*be30*/  UIADD3 UR10, UR4, 0x806, URZ ;  /* 0x00000806040a7890 */ /* 0x000fe2000fffe03f */
[----:B------:R-:W-:Y:S01]  /*be40*/  UMOV UR9, 0x40000040 ;  /* 0x4000004000097882 */ /* 0x000fe20000000000 */
[----:B------:R-:W-:Y:S01]  /*be50*/  UMOV UR11, 0x40000040 ;  /* 0x40000040000b7882 */ /* 0x000fe20000000000 */
[----:B------:R3:W5:Y:S04]  /*be60*/  LDL.LU R22, [R1+0x30c] ;  /* 0x00030c0001167983 */ /* 0x0007680000300800 */
[----:B------:R3:W5:Y:S04]  /*be70*/  LDL.LU R19, [R1+0x308] ;  /* 0x0003080001137983 */ /* 0x0007680000300800 */
[----:B------:R3:W5:Y:S04]  /*be80*/  LDL.LU R18, [R1+0x304] ;  /* 0x0003040001127983 */ /* 0x0007680000300800 */
[----:B------:R3:W5:Y:S04]  /*be90*/  LDL.LU R17, [R1+0x300] ;  /* 0x0003000001117983 */ /* 0x0007680000300800 */
[----:B------:R3:W5:Y:S04]  /*bea0*/  LDL.LU R16, [R1+0x2fc] ;  /* 0x0002fc0001107983 */ /* 0x0007680000300800 */
[----:B------:R3:W5:Y:S04]  /*beb0*/  LDL.LU R8, [R1+0x2f8] ;  /* 0x0002f80001087983 */ /* 0x0007680000300800 */
[----:B------:R3:W5:Y:S04]  /*bec0*/  LDL.LU R7, [R1+0x2f4] ;  /* 0x0002f40001077983 */ /* 0x0007680000300800 */
[----:B------:R3:W5:Y:S04]  /*bed0*/  LDL.LU R6, [R1+0x2f0] ;  /* 0x0002f00001067983 */ /* 0x0007680000300800 */
[----:B------:R3:W5:Y:S01]  /*bee0*/  LDL.LU R5, [R1+0x2ec] ;  /* 0x0002ec0001057983 */ /* 0x0007620000300800 */
        /* <DEDUP_REMOVED lines=67> */
[----:B-1----:R3:W5:Y:S04]  /*c320*/  LDL.LU R158, [R1+0x2e8] ;  /* 0x0002e800019e7983 */ /* 0x0027680000300800 */
[----:B------:R3:W5:Y:S04]  /*c330*/  LDL.LU R157, [R1+0x2e4] ;  /* 0x0002e400019d7983 */ /* 0x0007680000300800 */
[----:B------:R3:W5:Y:S04]  /*c340*/  LDL.LU R155, [R1+0x2e0] ;  /* 0x0002e000019b7983 */ /* 0x0007680000300800 */
[----:B------:R3:W5:Y:S04]  /*c350*/  LDL.LU.64 R152, [R1+0x2d8] ;  /* 0x0002d80001987983 */ /* 0x0007680000300a00 */
        /* <DEDUP_REMOVED lines=28> */
[----:B------:R-:W-:-:S04]  /*c520*/  UIADD3 UR5, UR40, 0x1, URZ ;  /* 0x0000000128057890 */ /* 0x000fc8000fffe03f */
[----:B------:R-:W-:-:S04]  /*c530*/  UISETP.NE.AND UP0, UPT, UR5, 0x2, UPT ;  /* 0x000000020500788c */ /* 0x000fc8000bf05270 */
[----:B------:R-:W-:-:S04]  /*c540*/  USEL UR4, URZ, 0x1, UP0 ;  /* 0x000000013f047887 */ /* 0x000fc80008000000 */
[----:B------:R-:W-:Y:S02]  /*c550*/  ULOP3.LUT UR4, UR41, UR4, URZ, 0x3c, !UPT ;  /* 0x0000000429047292 */ /* 0x000fe4000f8e3c3f */
[----:B------:R-:W-:-:S04]  /*c560*/  USEL UR5, UR5, URZ, UP0 ;  /* 0x0000003f05057287 */ /* 0x000fc80008000000 */
[----:B------:R-:W-:Y:S01]  /*c570*/  MOV R2, UR4 ;  /* 0x0000000400027c02 */ /* 0x000fe20008000f00 */
[----:B------:R-:W-:Y:S01]  /*c580*/  UMOV UR4, 0x1 ;  /* 0x0000000100047882 */ /* 0x000fe20000000000 */
[----:B--2---:R-:W-:-:S06]  /*c590*/  WARPGROUP.ARRIVE ;  /* 0x00000000000079c5 */ /* 0x004fcc0000000000 */
[----:B---3--:R-:W-:Y:S03]  /*c5a0*/  HGMMA.64x256x16.F32.BF16 R24, gdesc[UR8], R24, gsb0 ;  /* 0x03e00000081879f0 */ /* 0x008fe60008001818 */
[----:B------:R-:W-:Y:S02]  /*c5b0*/  WARPGROUP.DEPBAR.LE gsb0, 0x0 ;  /* 0x00008000000079c5 */ /* 0x000fe40000010000 */
.L_x_38:
[----:B-1---5:R-:W-:-:S05]  /*c5c0*/  VIMNMX R0, R6, 0x1, PT ;  /* 0x0000000106007848 */ /* 0x022fca0003fe0100 */
[----:B------:R-:W-:-:S05]  /*c5d0*/  IMAD.IADD R6, R6, 0x1, -R0 ;  /* 0x0000000106067824 */ /* 0x000fca00078e0a00 */
[----:B------:R-:W-:-:S13]  /*c5e0*/  ISETP.GE.AND P0, PT, R6, 0x1, PT ;  /* 0x000000010600780c */ /* 0x000fda0003f06270 */
[----:B------:R-:W-:Y:S05]  /*c5f0*/  @!P0 BRA `(.L_x_43) ;  /* 0x00000088001c8947 */ /* 0x000fea0003800000 */
[----:B------:R-:W-:Y:S01]  /*c600*/  MOV R3, R6 ;  /* 0x0000000600037202 */ /* 0x000fe20000000f00 */
[----:B------:R-:W-:-:S07]  /*c610*/  IMAD.U32 R0, RZ, RZ, UR40 ;  /* 0x00000028ff007e24 */ /* 0x000fce000f8e00ff */
.L_x_50:
[----:B------:R-:W-:-:S06]  /*c620*/  UISETP.NE.AND UP0, UPT, UR47, 0x3, UPT ;  /* 0x000000032f00788c */ /* 0x000fcc000bf05270 */
[----:B------:R-:W-:-:S13]  /*c630*/  PLOP3.LUT P1, PT, PT, PT, UP0, 0x80, 0x0 ;  /* 0x000000000000781c */ /* 0x000fda0003f2f008 */
[----:B------:R-:W-:Y:S05]  /*c640*/  @!P1 BRA `(.L_x_44) ;  /* 0x0000000000049947 */ /* 0x000fea0003800000 */
[----:B------:R-:W-:Y:S01]  /*c650*/  BPT.TRAP 0x1 ;  /* 0x000000040000795c */ /* 0x000fe20000300000 */
.L_x_44:
[----:B------:R-:W-:Y:S01]  /*c660*/  ULEA UR6, UR5, UR48, 0x3 ;  /* 0x0000003005067291 */ /* 0x000fe2000f8e183f */
[----:B------:R-:W-:-:S08]  /*c670*/  SHF.L.U32 R4, R2, 0x1f, RZ ;  /* 0x0000001f02047819 */ /* 0x000fd000000006ff */
[----:B------:R1:W3:Y:S01]  /*c680*/  SYNCS.PHASECHK.TRANS64.TRYWAIT P0, [UR6+0x34480], R4 ;  /* 0x03448004ff0075a7 */ /* 0x0002e20008000146 */
[----:B------:R-:W-:Y:S05]  /*c690*/  @!P1 BRA `(.L_x_45) ;  /* 0x0000000000049947 */ /* 0x000fea0003800000 */
[----:B------:R-:W-:Y:S01]  /*c6a0*/  BPT.TRAP 0x1 ;  /* 0x000000040000795c */ /* 0x000fe20000300000 */
.L_x_45:
[----:B---3--:R-:W-:Y:S05]  /*c6b0*/  @P0 BRA `(.L_x_46) ;  /* 0x0000000000080947 */ /* 0x008fea0003800000 */
[----:B------:R-:W3:Y:S02]  /*c6c0*/  SYNCS.PHASECHK.TRANS64.TRYWAIT P0, [UR6+0x34480], R4 ;  /* 0x03448004ff0075a7 */ /* 0x000ee40008000146 */
[----:B---3--:R-:W-:Y:S05]  /*c6d0*/  @!P0 BRA `(.L_x_47) ;  /* 0x0000016000088947 */ /* 0x008fea0003800000 */
.L_x_46:
        /* <DEDUP_REMOVED lines=64> */
[----:B----4-:R-:W4:Y:S04]  /*cae0*/  LDL.LU.64 R24, [R1] ;  /* 0x0000000001187983 */ /* 0x010f280000300a00 */
[----:B------:R-:W4:Y:S04]  /*caf0*/  LDL.LU.64 R26, [R1+0x8] ;  /* 0x00000800011a7983 */ /* 0x000f280000300a00 */
        /* <DEDUP_REMOVED lines=61> */
[----:B------:R-:W4:Y:S01]  /*ced0*/  LDL.LU.64 R150, [R1+0x1f8] ;  /* 0x0001f80001967983 */ /* 0x000f220000300a00 */
[----:B------:R-:W-:-:S02]  /*cee0*/  UIADD3 UR7, UR48, 0x10000, URZ ;  /* 0x0001000030077890 */ /* 0x000fc4000fffe03f */
[----:B------:R-:W-:Y:S01]  /*cef0*/  USHF.R.U32.HI UR6, URZ, 0x4, UR48 ;  /* 0x000000043f067899 */ /* 0x000fe20008011630 */
[----:B------:R-:W-:Y:S01]  /*cf00*/  STL [R1+0x31c], R23 ;  /* 0x00031c1701007387 */ /* 0x000fe20000100800 */
[----:B------:R-:W-:Y:S02]  /*cf10*/  USHF.R.U32.HI UR7, URZ, 0x4, UR7 ;  /* 0x000000043f077899 */ /* 0x000fe40008011607 */
[----:B------:R-:W-:Y:S01]  /*cf20*/  ULOP3.LUT UR6, UR6, 0x3fff, URZ, 0xc0, !UPT ;  /* 0x00003fff06067892 */ /* 0x000fe2000f8ec03f */
[----:B------:R-:W-:Y:S01]  /*cf30*/  STL [R1+0x318], R22 ;  /* 0x0003181601007387 */ /* 0x000fe20000100800 */
[----:B------:R-:W-:Y:S02]  /*cf40*/  ULOP3.LUT UR7, UR7, 0x3fff, URZ, 0xc0, !UPT ;  /* 0x00003fff07077892 */ /* 0x000fe4000f8ec03f */
[----:B------:R-:W-:Y:S01]  /*cf50*/  ULOP3.LUT UR6, UR6, 0x10000, URZ, 0xfc, !UPT ;  /* 0x0001000006067892 */ /* 0x000fe2000f8efc3f */
[----:B------:R-:W-:Y:S01]  /*cf60*/  STL [R1+0x314], R19 ;  /* 0x0003141301007387 */ /* 0x000fe20000100800 */
[----:B------:R-:W-:-:S02]  /*cf70*/  ULOP3.LUT UR8, UR7, 0x10000, URZ, 0xfc, !UPT ;  /* 0x0001000007087892 */ /* 0x000fc4000f8efc3f */
[----:B------:R-:W-:Y:S01]  /*cf80*/  UISETP.NE.U32.AND UP0, UPT, UR4, URZ, UPT ;  /* 0x0000003f0400728c */ /* 0x000fe2000bf05070 */
[----:B------:R-:W-:Y:S01]  /*cf90*/  STL [R1+0x310], R18 ;  /* 0x0003101201007387 */ /* 0x000fe20000100800 */
[----:B------:R-:W-:Y:S02]  /*cfa0*/  ULEA UR7, UR5, UR6, 0xb ;  /* 0x0000000605077291 */ /* 0x000fe4000f8e583f */
[----:B------:R-:W-:Y:S01]  /*cfb0*/  ULEA UR6, UR5, UR8, 0xc ;  /* 0x0000000805067291 */ /* 0x000fe2000f8e603f */
[----:B------:R-:W-:Y:S01]  /*cfc0*/  STL [R1+0x30c], R17 ;  /* 0x00030c1101007387 */ /* 0x000fe20000100800 */
[----:B------:R-:W-:Y:S01]  /*cfd0*/  UMOV UR9, 0x40000040 ;  /* 0x4000004000097882 */ /* 0x000fe20000000000 */
[----:B------:R-:W-:Y:S02]  /*cfe0*/  UMOV UR11, 0x40000040 ;  /* 0x40000040000b7882 */ /* 0x000fe40000000000 */
[----:B------:R-:W-:Y:S01]  /*cff0*/  UMOV UR8, UR7 ;  /* 0x0000000700087c82 */ /* 0x000fe20008000000 */
[----:B------:R-:W-:Y:S01]  /*d000*/  STL [R1+0x308], R16 ;  /* 0x0003081001007387 */ /* 0x000fe20000100800 */
[----:B------:R-:W-:-:S03]  /*d010*/  UMOV UR10, UR6 ;  /* 0x00000006000a7c82 */ /* 0x000fc60008000000 */
[----:B------:R-:W-:Y:S04]  /*d020*/  STL [R1+0x304], R8 ;  /* 0x0003040801007387 */ /* 0x000fe80000100800 */
[----:B------:R-:W-:Y:S04]  /*d030*/  STL [R1+0x300], R7 ;  /* 0x0003000701007387 */ /* 0x000fe80000100800 */
[----:B------:R-:W-:Y:S04]  /*d040*/  STL [R1+0x2fc], R6 ;  /* 0x0002fc0601007387 */ /* 0x000fe80000100800 */
[----:B------:R-:W-:Y:S04]  /*d050*/  STL [R1+0x2f8], R5 ;  /* 0x0002f80501007387 */ /* 0x000fe80000100800 */
[----:B------:R-:W-:Y:S04]  /*d060*/  STL [R1+0x2f4], R3 ;  /* 0x0002f40301007387 */ /* 0x000fe80000100800 */
[----:B------:R1:W-:Y:S04]  /*d070*/  STL [R1+0x2f0], R2 ;  /* 0x0002f00201007387 */ /* 0x0003e80000100800 */
[----:B------:R2:W-:Y:S01]  /*d080*/  STL [R1+0x2ec], R0 ;  /* 0x0002ec0001007387 */ /* 0x0005e20000100800 */
[----:B----4-:R-:W-:-:S06]  /*d090*/  WARPGROUP.ARRIVE ;  /* 0x00000000000079c5 */ /* 0x010fcc0000000000 */
[----:B------:R-:W-:Y:S03]  /*d0a0*/  HGMMA.64x256x16.F32.BF16 R24, gdesc[UR8], R24, UP0, gsb0 ;  /* 0x03e00000081879f0 */ /* 0x000fe6000b801818 */
[----:B------:R-:W-:Y:S02]  /*d0b0*/  WARPGROUP.DEPBAR.LE gsb0, 0x0 ;  /* 0x00008000000079c5 */ /* 0x000fe40000010000 */
[----:B------:R-:W-:Y:S01]  /*d0c0*/  STL.64 [R1], R24 ;  /* 0x0000001801007387 */ /* 0x000fe20000100a00 */
[----:B-1----:R-:W-:Y:S01]  /*d0d0*/  MOV R2, R150 ;  /* 0x0000009600027202 */ /* 0x002fe20000000f00 */
[----:B--2---:R-:W-:Y:S01]  /*d0e0*/  IMAD.MOV.U32 R0, RZ, RZ, R151 ;  /* 0x000000ffff007224 */ /* 0x004fe200078e0097 */
[----:B---3--:R-:W-:Y:S01]  /*d0f0*/  MOV R4, R148 ;  /* 0x0000009400047202 */ /* 0x008fe20000000f00 */
        /* <DEDUP_REMOVED lines=174> */
[----:B------:R-:W-:Y:S04]  /*dbe0*/  STL [R1+0xbcc], R157 ;  /* 0x000bcc9d01007387 */ /* 0x000fe80000100800 */
[----:B------:R-:W-:Y:S04]  /*dbf0*/  STL [R1+0xbc8], R155 ;  /* 0x000bc89b01007387 */ /* 0x000fe80000100800 */
[----:B------:R-:W-:Y:S01]  /*dc00*/  STL.64 [R1+0xbc0], R152 ;  /* 0x000bc09801007387 */ /* 0x000fe20000100a00 */
[----:B--2---:R-:W-:-:S06]  /*dc10*/  WARPGROUP.ARRIVE ;  /* 0x00000000000079c5 */ /* 0x004fcc0000000000 */
[----:B------:R-:W-:Y:S03]  /*dc20*/  HGMMA.64x256x16.F32.BF16 R24, gdesc[UR8], R24, UP0, gsb0 ;  /* 0x03e00000081879f0 */ /* 0x000fe6000b801818 */
        /* <DEDUP_REMOVED lines=112> */
[----:B------:R-:W-:Y:S03]  /*e330*/  HGMMA.64x256x16.F32.BF16 R100, gdesc[UR8], R100, UP0, gsb0 ;  /* 0x03e00000086479f0 */ /* 0x000fe6000b801864 */
        /* <DEDUP_REMOVED lines=1573> */
[----:B------:R-:W-:Y:S01]  /*14590*/  UIADD3 UR8, UR7, 0x406, URZ ;  /* 0x0000040607087890 */ /* 0x000fe2000fffe03f */
[----:B------:R-:W-:Y:S01]  /*145a0*/  MOV R227, R4 ;  /* 0x0000000400e37202 */ /* 0x000fe20000000f00 */
[----:B------:R-:W-:Y:S01]  /*145b0*/  UIADD3 UR10, UR6, 0x806, URZ ;  /* 0x00000806060a7890 */ /* 0x000fe2000fffe03f */
[----:B------:R1:W5:Y:S01]  /*145c0*/  LDL.LU R23, [R1+0x31c] ;  /* 0x00031c0001177983 */ /* 0x0003620000300800 */
[----:B------:R-:W-:Y:S01]  /*145d0*/  UMOV UR9, 0x40000040 ;  /* 0x4000004000097882 */ /* 0x000fe20000000000 */
[----:B------:R-:W-:-:S02]  /*145e0*/  UMOV UR11, 0x40000040 ;  /* 0x40000040000b7882 */ /* 0x000fc40000000000 */
        /* <DEDUP_REMOVED lines=79> */
[----:B--2---:R1:W5:Y:S04]  /*14ae0*/  LDL.LU R158, [R1+0x2e8] ;  /* 0x0002e800019e7983 */ /* 0x0043680000300800 */
        /* <DEDUP_REMOVED lines=34> */
[----:B-1----:R-:W-:Y:S05]  /*14d10*/  @!P1 BRA `(.L_x_48) ;  /* 0x0000000000049947 */ /* 0x002fea0003800000 */
[----:B------:R-:W-:Y:S01]  /*14d20*/  BPT.TRAP 0x1 ;  /* 0x000000040000795c */ /* 0x000fe20000300000 */
.L_x_48:
[----:B-----5:R-:W-:Y:S01]  /*14d30*/  ISETP.NE.AND P0, PT, R22, RZ, PT ;  /* 0x000000ff1600720c */ /* 0x020fe20003f05270 */
[----:B------:R-:W-:-:S12]  /*14d40*/  UISETP.GT.U32.AND UP0, UPT, UR42, 0x1, UPT ;  /* 0x000000012a00788c */ /* 0x000fd8000bf04070 */
[----:B------:R-:W-:-:S05]  /*14d50*/  @P0 LEA R4, R0, UR48, 0x3 ;  /* 0x0000003000040c11 */ /* 0x000fca000f8e18ff */
[----:B------:R-:W-:-:S05]  /*14d60*/  @P0 VIADD R4, R4, 0x34490 ;  /* 0x0003449004040836 */ /* 0x000fca0000000000 */
[----:B------:R-:W-:-:S04]  /*14d70*/  @P0 PRMT R4, R23, 0x654, R4 ;  /* 0x0000065417040816 */ /* 0x000fc80000000004 */
[----:B------:R1:W-:Y:S01]  /*14d80*/  @P0 SYNCS.ARRIVE.TRANS64.RED.A1T0 RZ, [R4+URZ], RZ ;  /* 0x000000ff04ff09a7 */ /* 0x0003e2000810043f */
[----:B------:R-:W-:-:S13]  /*14d90*/  PLOP3.LUT P0, PT, PT, PT, UP0, 0x80, 0x0 ;  /* 0x000000000000781c */ /* 0x000fda0003f0f008 */
[----:B-1----:R-:W-:Y:S05]  /*14da0*/  @P0 BRA `(.L_x_49) ;  /* 0x0000000000040947 */ /* 0x002fea0003800000 */
[----:B------:R-:W-:Y:S01]  /*14db0*/  BPT.TRAP 0x1 ;  /* 0x000000040000795c */ /* 0x000fe20000300000 */
.L_x_49:
[----:B------:R-:W-:Y:S01]  /*14dc0*/  UIADD3 UR5, UR5, 0x1, URZ ;  /* 0x0000000105057890 */ /* 0x000fe2000fffe03f */
[C---:B------:R-:W-:Y:S01]  /*14dd0*/  ISETP.GT.AND P1, PT, R3.reuse, 0x1, PT ;  /* 0x000000010300780c */ /* 0x040fe20003f24270 */
[----:B------:R-:W-:Y:S01]  /*14de0*/  VIADD R3, R3, 0xffffffff ;  /* 0xffffffff03037836 */ /* 0x000fe20000000000 */
[----:B------:R-:W-:Y:S01]  /*14df0*/  IADD3 R0, R0, 0x1, RZ ;  /* 0x0000000100007810 */ /* 0x000fe20007ffe0ff */
[----:B------:R-:W-:-:S03]  /*14e00*/  UISETP.NE.AND UP0, UPT, UR5, 0x2, UPT ;  /* 0x000000020500788c */ /* 0x000fc6000bf05270 */
[C---:B------:R-:W-:Y:S01]  /*14e10*/  ISETP.NE.AND P0, PT, R0.reuse, 0x2, PT ;  /* 0x000000020000780c */ /* 0x040fe20003f05270 */
[----:B------:R-:W-:Y:S02]  /*14e20*/  USEL UR6, URZ, 0x1, UP0 ;  /* 0x000000013f067887 */ /* 0x000fe40008000000 */
[----:B------:R-:W-:Y:S01]  /*14e30*/  USEL UR5, UR5, URZ, UP0 ;  /* 0x0000003f05057287 */ /* 0x000fe20008000000 */
[----:B------:R-:W-:-:S03]  /*14e40*/  SEL R0, R0, RZ, P0 ;  /* 0x000000ff00007207 */ /* 0x000fc60000000000 */
[----:B------:R-:W-:Y:S01]  /*14e50*/  LOP3.LUT R2, R2, UR6, RZ, 0x3c, !PT ;  /* 0x0000000602027c12 */ /* 0x000fe2000f8e3cff */
[----:B------:R-:W-:Y:S07]  /*14e60*/  @P1 BRA `(.L_x_50) ;  /* 0xffffff7400ec1947 */ /* 0x000fee000383ffff */
.L_x_43:
[----:B------:R-:W-:Y:S02]  /*14e70*/  ISETP.GE.AND P0, PT, R5, 0x1, PT ;  /* 0x000000010500780c */ /* 0x000fe40003f06270 */
[----:B------:R-:W-:-:S04]  /*14e80*/  MOV R0, UR57 ;  /* 0x0000003900007c02 */ /* 0x000fc80008000f00 */
[----:B------:R1:W-:Y:S07]  /*14e90*/  SYNCS.ARRIVE.TRANS64.A1T0 RZ, [R0+UR50], RZ ;  /* 0x000000ff00ff79a7 */ /* 0x0003ee0008100032 */
[----:B------:R-:W-:Y:S05]  /*14ea0*/  @!P0 BRA `(.L_x_51) ;  /* 0x0000000000408947 */ /* 0x000fea0003800000 */
[----:B------:R-:W-:-:S06]  /*14eb0*/  UISETP.NE.AND UP0, UPT, UR47, 0x3, UPT ;  /* 0x000000032f00788c */ /* 0x000fcc000bf05270 */
[----:B------:R-:W-:-:S13]  /*14ec0*/  PLOP3.LUT P0, PT, PT, PT, UP0, 0x80, 0x0 ;  /* 0x000000000000781c */ /* 0x000fda0003f0f008 */
[----:B------:R-:W-:Y:S05]  /*14ed0*/  @!P0 BRA `(.L_x_52) ;  /* 0x0000000000048947 */ /* 0x000fea0003800000 */
[----:B------:R-:W-:Y:S01]  /*14ee0*/  BPT.TRAP 0x1 ;  /* 0x000000040000795c */ /* 0x000fe20000300000 */
.L_x_52:
[----:B------:R-:W-:Y:S01]  /*14ef0*/  ISETP.NE.AND P0, PT, R22, RZ, PT ;  /* 0x000000ff1600720c */ /* 0x000fe20003f05270 */
[----:B------:R-:W-:Y:S01]  /*14f00*/  IMAD.U32 R2, RZ, RZ, UR48 ;  /* 0x00000030ff027e24 */ /* 0x000fe2000f8e00ff */
[----:B------:R-:W-:-:S11]  /*14f10*/  UISETP.GT.U32.AND UP0, UPT, UR42, 0x1, UPT ;  /* 0x000000012a00788c */ /* 0x000fd6000bf04070 */
[----:B------:R-:W-:-:S05]  /*14f20*/  @P0 VIADD R6, R6, UR40 ;  /* 0x0000002806060c36 */ /* 0x000fca0008000000 */
[----:B-1----:R-:W-:-:S04]  /*14f30*/  @P0 SHF.L.U32 R0, R6, 0x3, RZ ;  /* 0x0000000306000819 */ /* 0x002fc800000006ff */
[----:B------:R-:W-:-:S04]  /*14f40*/  @P0 LOP3.LUT R0, R0, 0x8, RZ, 0xc0, !PT ;  /* 0x0000000800000812 */ /* 0x000fc800078ec0ff */
[----:B------:R-:W-:-:S04]  /*14f50*/  @P0 IADD3 R0, R2, 0x34490, R0 ;  /* 0x0003449002000810 */ /* 0x000fc80007ffe000 */
[----:B------:R-:W-:-:S04]  /*14f60*/  @P0 PRMT R0, R23, 0x654, R0 ;  /* 0x0000065417000816 */ /* 0x000fc80000000000 */
[----:B------:R3:W-:Y:S01]  /*14f70*/  @P0 SYNCS.ARRIVE.TRANS64.RED.A1T0 RZ, [R0+URZ], RZ ;  /* 0x000000ff00ff09a7 */ /* 0x0007e2000810043f */
[----:B------:R-:W-:-:S13]  /*14f80*/  PLOP3.LUT P0, PT, PT, PT, UP0, 0x80, 0x0 ;  /* 0x000000000000781c */ /* 0x000fda0003f0f008 */
[----:B---3--:R-:W-:Y:S05]  /*14f90*/  @P0 BRA `(.L_x_51) ;  /* 0x0000000000040947 */ /* 0x008fea0003800000 */
[----:B------:R-:W-:Y:S01]  /*14fa0*/  BPT.TRAP 0x1 ;  /* 0x000000040000795c */ /* 0x000fe20000300000 */
.L_x_51:
[----:B-1----:R-:W-:Y:S02]  /*14fb0*/  SHF.L.U32 R0, R153, 0x1f, RZ ;  /* 0x0000001f99007819 */ /* 0x002fe400000006ff */
[----:B------:R-:W-:Y:S02]  /*14fc0*/  R2UR UR4, R5 ;  /* 0x00000000050472ca */ /* 0x000fe400000e0000 */
[----:B------:R-:W1:Y:S11]  /*14fd0*/  SYNCS.PHASECHK.TRANS64.TRYWAIT P0, [R8+UR51+0x10], R0 ;  /* 0x00001000080075a7 */ /* 0x000e760008000173 */
[----:B------:R-:W-:-:S04]  /*14fe0*/  UIADD3 UR4, UR4, 0x7f, URZ ;  /* 0x0000007f04047890 */ /* 0x000fc8000fffe03f */
[----:B------:R-:W-:-:S04]  /*14ff0*/  USHF.R.S32.HI UR5, URZ, 0x1f, UR4 ;  /* 0x0000001f3f057899 */ /* 0x000fc80008011404 */
[----:B------:R-:W-:-:S04]  /*15000*/  ULEA.HI UR5, UR5, UR4, URZ, 0x7 ;  /* 0x0000000405057291 */ /* 0x000fc8000f8f383f */
[----:B------:R-:W-:Y:S01]  /*15010*/  USHF.R.S32.HI UR5, URZ, 0x7, UR5 ;  /* 0x000000073f057899 */ /* 0x000fe20008011405 */
[----:B-1----:R-:W-:Y:S11]  /*15020*/  @!P0 BRA `(.L_x_53) ;  /* 0x000000d400cc8947 */ /* 0x002ff60003800000 */
.L_x_361:
[----:B------:R-:W-:Y:S01]  /*15030*/  UIADD3 UR40, UR5, UR40, URZ ;  /* 0x0000002805287290 */ /* 0x000fe2000fffe03f */
[----:B------:R-:W-:-:S03]  /*15040*/  LOP3.LUT P0, RZ, R7, 0xff, RZ, 0xc0, !PT ;  /* 0x000000ff07ff7812 */ /* 0x000fc6000780c0ff */
[----:B------:R-:W-:Y:S02]  /*15050*/  USHF.R.U32.HI UR4, URZ, 0x1, UR40 ;  /* 0x000000013f047899 */ /* 0x000fe40008011628 */
[----:B------:R-:W-:Y:S02]  /*15060*/  UISETP.GT.U32.AND UP0, UPT, UR40, 0x1, UPT ;  /* 0x000000012800788c */ /* 0x000fe4000bf04070 */
[----:B------:R-:W-:Y:S02]  /*15070*/  ULOP3.LUT UR4, UR4, 0x1, URZ, 0xc0, !UPT ;  /* 0x0000000104047892 */ /* 0x000fe4000f8ec03f */
[----:B------:R-:W-:Y:S02]  /*15080*/  UISETP.LT.U32.AND UP0, UPT, UR5, 0x2, UP0 ;  /* 0x000000020500788c */ /* 0x000fe40008701070 */
[----:B------:R-:W-:Y:S02]  /*15090*/  UISETP.NE.U32.AND UP1, UPT, UR4, 0x1, UPT ;  /* 0x000000010400788c */ /* 0x000fe4000bf25070 */
[----:B------:R-:W-:-:S02]  /*150a0*/  ULOP3.LUT UR40, UR40, 0x1, URZ, 0xc0, !UPT ;  /* 0x0000000128287892 */ /* 0x000fc4000f8ec03f */
[----:B------:R-:W-:Y:S02]  /*150b0*/  UISETP.GT.U32.AND UP1, UPT, UR5, 0x1, !UP1 ;  /* 0x000000010500788c */ /* 0x000fe4000cf24070 */
[----:B------:R-:W-:Y:S02]  /*150c0*/  USEL UR5, URZ, 0x1, !UP0 ;  /* 0x000000013f057887 */ /* 0x000fe4000c000000 */
[----:B------:R-:W-:-:S04]  /*150d0*/  USEL UR4, URZ, 0x1, !UP1 ;  /* 0x000000013f047887 */ /* 0x000fc8000c800000 */
[----:B------:R-:W-:Y:S01]  /*150e0*/  ULOP3.LUT UR41, UR4, UR41, UR5, 0x96, !UPT ;  /* 0x0000002904297292 */ /* 0x000fe2000f8e9605 */
[----:B------:R-:W-:Y:S11]  /*150f0*/  @!P0 BRA `(.L_x_54) ;  /* 0x00000000000c8947 */ /* 0x000ff60003800000 */
[----:B------:R-:W-:-:S04]  /*15100*/  DEPBAR {5,4,3,2,1,0} ;  /* 0x0000003f0000791a */ /* 0x000fc80000000000 */
[----:B------:R3:W-:Y:S02]  /*15110*/  UTMACCTL.IV [UR36] ;  /* 0x00000000240079b9 */ /* 0x0007e40008000000 */
[----:B---3--:R-:W-:Y:S01]  /*15120*/  NOP ;  /* 0x0000000000007918 */ /* 0x008fe20000000000 */
.L_x_54:
[----:B------:R-:W-:Y:S01]  /*15130*/  UIADD3 UR4, UR48, 0x30000, URZ ;  /* 0x0003000030047890 */ /* 0x000fe2000fffe03f */
[----:B------:R-:W-:Y:S02]  /*15140*/  R2UR UR45, R16 ;  /* 0x00000000102d72ca */ /* 0x000fe400000e0000 */
[----:B------:R-:W-:Y:S01]  /*15150*/  R2UR UR46, R17 ;  /* 0x00000000112e72ca */ /* 0x000fe200000e0000 */
[----:B------:R-:W-:-:S06]  /*15160*/  ULOP3.LUT UP0, URZ, UR4, 0x3ff, URZ, 0xc0, !UPT ;  /* 0x000003ff043f7892 */ /* 0x000fcc000f80c03f */
[----:B------:R-:W-:-:S04]  /*15170*/  PLOP3.LUT P0, PT, PT, PT, UP0, 0x80, 0x0 ;  /* 0x000000000000781c */ /* 0x000fc80003f0f008 */
[----:B------:R-:W-:Y:S02]  /*15180*/  USHF.L.U32 UR45, UR45, 0x7, URZ ;  /* 0x000000072d2d7899 */ /* 0x000fe4000800063f */
[----:B------:R-:W-:-:S07]  /*15190*/  USHF.L.U32 UR46, UR46, 0x8, URZ ;  /* 0x000000082e2e7899 */ /* 0x000fce000800063f */
[----:B------:R-:W-:Y:S05]  /*151a0*/  @!P0 BRA `(.L_x_55) ;  /* 0x00000000007c8947 */ /* 0x000fea0003800000 */
[----:B------:R-:W-:Y:S01]  /*151b0*/  MOV R16, 0x0 ;  /* 0x0000000000107802 */ /* 0x000fe20000000f00 */
[----:B------:R-:W-:Y:S01]  /*151c0*/  ULDC.64 UR4, c[0x4][0x68] ;  /* 0x01001a0000047ab9 */ /* 0x000fe20000000a00 */
[----:B------:R-:W-:Y:S01]  /*151d0*/  ULDC.64 UR6, c[0x4][0x70] ;  /* 0x01001c0000067ab9 */ /* 0x000fe20000000a00 */
[----:B------:R-:W-:Y:S01]  /*151e0*/  ULDC.64 UR8, c[0x4][0x8] ;  /* 0x0100020000087ab9 */ /* 0x000fe20000000a00 */
[----:B-1----:R1:W3:Y:S01]  /*151f0*/  LDC.64 R2, c[0x4][R16] ;  /* 0x0100000010027b82 */ /* 0x0022e20000000a00 */
[----:B------:R-:W-:Y:S01]  /*15200*/  MOV R4, UR4 ;  /* 0x0000000400047c02 */ /* 0x000fe20008000f00 */
[----:B------:R-:W-:Y:S01]  /*15210*/  IMAD.U32 R5, RZ, RZ, UR5 ;  /* 0x00000005ff057e24 */ /* 0x000fe2000f8e00ff */
[----:B------:R-:W-:Y:S01]  /*15220*/  MOV R6, UR6 ;  /* 0x0000000600067c02 */ /* 0x000fe20008000f00 */
[----:B------:R-:W-:Y:S01]  /*15230*/  IMAD.U32 R7, RZ, RZ, UR7 ;  /* 0x00000007ff077e24 */ /* 0x000fe2000f8e00ff */
[----:B------:R-:W-:Y:S01]  /*15240*/  MOV R10, UR8 ;  /* 0x00000008000a7c02 */ /* 0x000fe20008000f00 */
[----:B------:R-:W-:Y:S01]  /*15250*/  IMAD.U32 R11, RZ, RZ, UR9 ;  /* 0x00000009ff0b7e24 */ /* 0x000fe2000f8e00ff */
[----:B------:R-:W-:Y:S01]  /*15260*/  MOV R8, 0x70 ;  /* 0x0000007000087802 */ /* 0x000fe20000000f00 */
[----:B------:R-:W-:Y:S01]  /*15270*/  IMAD.MOV.U32 R12, RZ, RZ, 0x1 ;  /* 0x00000001ff0c7424 */ /* 0x000fe200078e00ff */
[----:B-1----:R-:W-:-:S07]  /*15280*/  MOV R13, RZ ;  /* 0x000000ff000d7202 */ /* 0x002fce0000000f00 */
[----:B------:R-:W-:-:S07]  /*15290*/  LEPC R20, `(.L_x_56) ;  /* 0x000000001014794e */ /* 0x000fce0000000000 */
[----:B--23--:R-:W-:Y:S05]  /*152a0*/  CALL.ABS.NOINC R2 ;  /* 0x0000000002007343 */ /* 0x00cfea0003c00000 */
.L_x_56:
[----:B------:R1:W2:Y:S01]  /*152b0*/  LDC.64 R2, c[0x4][R16] ;  /* 0x0100000010027b82 */ /* 0x0002a20000000a00 */
[----:B------:R-:W-:Y:S01]  /*152c0*/  ULDC.64 UR4, c[0x4][0x68] ;  /* 0x01001a0000047ab9 */ /* 0x000fe20000000a00 */
[----:B------:R-:W-:Y:S01]  /*152d0*/  ULDC.64 UR6, c[0x4][0x70] ;  /* 0x01001c0000067ab9 */ /* 0x000fe20000000a00 */
[----:B------:R-:W-:Y:S01]  /*152e0*/  ULDC.64 UR8, c[0x4][0x8] ;  /* 0x0100020000087ab9 */ /* 0x000fe20000000a00 */
[----:B------:R-:W-:Y:S01]  /*152f0*/  IMAD.U32 R4, RZ, RZ, UR4 ;  /* 0x00000004ff047e24 */ /* 0x000fe2000f8e00ff */
[----:B------:R-:W-:Y:S01]  /*15300*/  MOV R5, UR5 ;  /* 0x0000000500057c02 */ /* 0x000fe20008000f00 */
[----:B------:R-:W-:Y:S01]  /*15310*/  IMAD.U32 R6, RZ, RZ, UR6 ;  /* 0x00000006ff067e24 */ /* 0x000fe2000f8e00ff */
[----:B------:R-:W-:Y:S01]  /*15320*/  MOV R7, UR7 ;  /* 0x0000000700077c02 */ /* 0x000fe20008000f00 */
[----:B------:R-:W-:Y:S01]  /*15330*/  IMAD.U32 R10, RZ, RZ, UR8 ;  /* 0x00000008ff0a7e24 */ /* 0x000fe2000f8e00ff */
[----:B------:R-:W-:Y:S01]  /*15340*/  MOV R11, UR9 ;  /* 0x00000009000b7c02 */ /* 0x000fe20008000f00 */
[----:B------:R-:W-:Y:S01]  /*15350*/  IMAD.MOV.U32 R8, RZ, RZ, 0x70 ;  /* 0x00000070ff087424 */ /* 0x000fe200078e00ff */
[----:B------:R-:W-:Y:S01]  /*15360*/  MOV R12, 0x1 ;  /* 0x00000001000c7802 */ /* 0x000fe20000000f00 */
[----:B-1----:R-:W-:-:S07]  /*15370*/  IMAD.MOV.U32 R13, RZ, RZ, RZ ;  /* 0x000000ffff0d7224 */ /* 0x002fce00078e00ff */
[----:B------:R-:W-:-:S07]  /*15380*/  LEPC R20, `(.L_x_55) ;  /* 0x000000001014794e */ /* 0x000fce0000000000 */
[----:B--2---:R-:W-:Y:S05]  /*15390*/  CALL.ABS.NOINC R2 ;  /* 0x0000000002007343 */ /* 0x004fea0003c00000 */
.L_x_55:
[----:B------:R-:W-:Y:S02]  /*153a0*/  ULDC.64 UR4, c[0x0][0x590] ;  /* 0x0001640000047ab9 */ /* 0x000fe40000000a00 */
[----:B------:R-:W-:-:S04]  /*153b0*/  ISETP.NE.U32.AND P0, PT, RZ, UR4, PT ;  /* 0x00000004ff007c0c */ /* 0x000fc8000bf05070 */
[----:B------:R-:W-:-:S13]  /*153c0*/  ISETP.NE.AND.EX P0, PT, RZ, UR5, PT, P0 ;  /* 0x00000005ff007c0c */ /* 0x000fda000bf05300 */
[----:B------:R-:W-:Y:S05]  /*153d0*/  @!P0 BRA `(.L_x_57) ;  /* 0x0000000000148947 */ /* 0x000fea0003800000 */
[----:B-1----:R-:W-:-:S04]  /*153e0*/  LEA R2, P0, R18, UR4, 0x3 ;  /* 0x0000000412027c11 */ /* 0x002fc8000f8018ff */
[----:B------:R-:W-:-:S06]  /*153f0*/  LEA.HI.X R3, R18, UR5, R19, 0x3, P0 ;  /* 0x0000000512037c11 */ /* 0x000fcc00080f1c13 */
[----:B------:R-:W3:Y:S04]  /*15400*/  LDG.E.64 R2, desc[UR38][R2.64] ;  /* 0x0000002602027981 */ /* 0x000ee8000c1e1b00 */
[----:B---3--:R1:W5:Y:S01]  /*15410*/  LD.E R0, desc[UR38][R2.64] ;  /* 0x0000002602007980 */ /* 0x008362000c101900 */
[----:B------:R-:W-:Y:S05]  /*15420*/  BRA `(.L_x_58) ;  /* 0x0000000000307947 */ /* 0x000fea0003800000 */
.L_x_57:
[----:B------:R-:W-:Y:S02]  /*15430*/  ULDC.64 UR4, c[0x0][0x588] ;  /* 0x0001620000047ab9 */ /* 0x000fe40000000a00 */
[----:B------:R-:W-:-:S04]  /*15440*/  ISETP.NE.U32.AND P0, PT, RZ, UR4, PT ;  /* 0x00000004ff007c0c */ /* 0x000fc8000bf05070 */
[----:B------:R-:W-:-:S13]  /*15450*/  ISETP.NE.AND.EX P0, PT, RZ, UR5, PT, P0 ;  /* 0x00000005ff007c0c */ /* 0x000fda000bf05300 */
[----:B------:R-:W-:Y:S05]  /*15460*/  @!P0 BRA `(.L_x_59) ;  /* 0x0000000000188947 */ /* 0x000fea0003800000 */
[----:B------:R-:W3:Y:S01]  /*15470*/  LDC.64 R4, c[0x0][0x588] ;  /* 0x00016200ff047b82 */ /* 0x000ee20000000a00 */
[----:B------:R-:W-:Y:S02]  /*15480*/  ULDC UR4, c[0x0][0x598] ;  /* 0x0001660000047ab9 */ /* 0x000fe40000000800 */
[----:B-1----:R-:W-:-:S04]  /*15490*/  IMAD R2, R18, UR4, RZ ;  /* 0x0000000412027c24 */ /* 0x002fc8000f8e02ff */
[----:B---3--:R-:W-:-:S05]  /*154a0*/  IMAD.WIDE R2, R2, 0x4, R4 ;  /* 0x0000000402027825 */ /* 0x008fca00078e0204 */
[----:B------:R3:W5:Y:S01]  /*154b0*/  LDG.E R0, desc[UR38][R2.64] ;  /* 0x0000002602007981 */ /* 0x000762000c1e1900 */
[----:B------:R-:W-:Y:S05]  /*154c0*/  BRA `(.L_x_58) ;  /* 0x0000000000087947 */ /* 0x000fea0003800000 */
.L_x_59:
[----:B------:R-:W-:Y:S02]  /*154d0*/  ULDC UR4, c[0x0][0x580] ;  /* 0x0001600000047ab9 */ /* 0x000fe40000000800 */
[----:B-1----:R-:W-:-:S07]  /*154e0*/  MOV R0, UR4 ;  /* 0x0000000400007c02 */ /* 0x002fce0008000f00 */
.L_x_58:
[----:B------:R-:W-:Y:S02]  /*154f0*/  ULDC.64 UR4, c[0x0][0x5b8] ;  /* 0x00016e0000047ab9 */ /* 0x000fe40000000a00 */
[----:B------:R-:W-:-:S04]  /*15500*/  ISETP.NE.U32.AND P0, PT, RZ, UR4, PT ;  /* 0x00000004ff007c0c */ /* 0x000fc8000bf05070 */
[----:B------:R-:W-:-:S13]  /*15510*/  ISETP.NE.AND.EX P0, PT, RZ, UR5, PT, P0 ;  /* 0x00000005ff007c0c */ /* 0x000fda000bf05300 */
[----:B------:R-:W-:Y:S05]  /*15520*/  @!P0 BRA `(.L_x_60) ;  /* 0x0000000000148947 */ /* 0x000fea0003800000 */
[----:B-1-3--:R-:W-:-:S04]  /*15530*/  LEA R2, P0, R18, UR4, 0x3 ;  /* 0x0000000412027c11 */ /* 0x00afc8000f8018ff */
[----:B------:R-:W-:-:S06]  /*15540*/  LEA.HI.X R3, R18, UR5, R19, 0x3, P0 ;  /* 0x0000000512037c11 */ /* 0x000fcc00080f1c13 */
[----:B------:R-:W3:Y:S04]  /*15550*/  LDG.E.64 R2, desc[UR38][R2.64] ;  /* 0x0000002602027981 */ /* 0x000ee8000c1e1b00 */
[----:B---3--:R3:W5:Y:S01]  /*15560*/  LD.E R2, desc[UR38][R2.64] ;  /* 0x0000002602027980 */ /* 0x008762000c101900 */
[----:B------:R-:W-:Y:S05]  /*15570*/  BRA `(.L_x_61) ;  /* 0x0000000000307947 */ /* 0x000fea0003800000 */
.L_x_60:
[----:B------:R-:W-:Y:S02]  /*15580*/  ULDC.64 UR4, c[0x0][0x5b0] ;  /* 0x00016c0000047ab9 */ /* 0x000fe40000000a00 */
[----:B------:R-:W-:-:S04]  /*15590*/  ISETP.NE.U32.AND P0, PT, RZ, UR4, PT ;  /* 0x00000004ff007c0c */ /* 0x000fc8000bf05070 */
[----:B------:R-:W-:-:S13]  /*155a0*/  ISETP.NE.AND.EX P0, PT, RZ, UR5, PT, P0 ;  /* 0x00000005ff007c0c */ /* 0x000fda000bf05300 */
[----:B------:R-:W-:Y:S05]  /*155b0*/  @!P0 BRA `(.L_x_62) ;  /* 0x0000000000188947 */ /* 0x000fea0003800000 */
[----:B------:R-:W4:Y:S01]  /*155c0*/  LDC.64 R4, c[0x0][0x5b0] ;  /* 0x00016c00ff047b82 */ /* 0x000f220000000a00 */
[----:B------:R-:W-:Y:S02]  /*155d0*/  ULDC UR4, c[0x0][0x5c0] ;  /* 0x0001700000047ab9 */ /* 0x000fe40000000800 */
[----:B-1-3--:R-:W-:-:S04]  /*155e0*/  IMAD R2, R18, UR4, RZ ;  /* 0x0000000412027c24 */ /* 0x00afc8000f8e02ff */
[----:B----4-:R-:W-:-:S06]  /*155f0*/  IMAD.WIDE R2, R2, 0x4, R4 ;  /* 0x0000000402027825 */ /* 0x010fcc00078e0204 */
[----:B------:R1:W5:Y:S01]  /*15600*/  LDG.E R2, desc[UR38][R2.64] ;  /* 0x0000002602027981 */ /* 0x000362000c1e1900 */
[----:B------:R-:W-:Y:S05]  /*15610*/  BRA `(.L_x_61) ;  /* 0x0000000000087947 */ /* 0x000fea0003800000 */
.L_x_62:
[----:B------:R-:W-:Y:S02]  /*15620*/  ULDC UR4, c[0x0][0x5a8] ;  /* 0x00016a0000047ab9 */ /* 0x000fe40000000800 */
[----:B-1-3--:R-:W-:-:S07]  /*15630*/  IMAD.U32 R2, RZ, RZ, UR4 ;  /* 0x00000004ff027e24 */ /* 0x00afce000f8e00ff */
.L_x_61:
[----:B------:R-:W-:Y:S01]  /*15640*/  ISETP.GT.U32.AND P0, PT, R158, 0x3e, PT ;  /* 0x0000003e9e00780c */ /* 0x000fe20003f04070 */
[----:B------:R-:W-:Y:S01]  /*15650*/  BSSY B0, `(.L_x_63) ;  /* 0x0000007000007945 */ /* 0x000fe20003800000 */
[----:B------:R-:W-:-:S11]  /*15660*/  PRMT R16, RZ, 0x7610, R16 ;  /* 0x00007610ff107816 */ /* 0x000fd60000000010 */
[----:B------:R-:W-:Y:S05]  /*15670*/  @P0 BRA `(.L_x_64) ;  /* 0x0000000000100947 */ /* 0x000fea0003800000 */
[----:B------:R-:W-:-:S03]  /*15680*/  UMOV UR4, 0xffffffff ;  /* 0xffffffff00047882 */ /* 0x000fc60000000000 */
[----:B------:R-:W-:Y:S05]  /*15690*/  BRA.DIV UR4, `(.L_x_65) ;  /* 0x000000d2044c7947 */ /* 0x000fea000b800000 */
[----:B------:R-:W-:-:S13]  /*156a0*/  ELECT P6, URZ, PT ;  /* 0x00000000003f782f */ /* 0x000fda00038c0000 */
.L_x_363:
[----:B------:R-:W-:-:S07]  /*156b0*/  SEL R16, RZ, 0x1, !P6 ;  /* 0x00000001ff107807 */ /* 0x000fce0007000000 */
.L_x_64:
[----:B------:R-:W-:Y:S05]  /*156c0*/  BSYNC B0 ;  /* 0x0000000000007941 */ /* 0x000fea0003800000 */
.L_x_63:
[----:B-1-3--:R-:W-:-:S04]  /*156d0*/  MOV R3, UR56 ;  /* 0x0000003800037c02 */ /* 0x00afc80008000f00 */
[----:B------:R-:W-:-:S13]  /*156e0*/  ISETP.NE.AND P0, PT, R3, 0x3, PT ;  /* 0x000000030300780c */ /* 0x000fda0003f05270 */
[----:B------:R-:W-:Y:S05]  /*156f0*/  @!P0 BRA `(.L_x_66) ;  /* 0x0000000000048947 */ /* 0x000fea0003800000 */
[----:B------:R-:W-:Y:S01]  /*15700*/  BPT.TRAP 0x1 ;  /* 0x000000040000795c */ /* 0x000fe20000300000 */
.L_x_66:
[----:B------:R-:W-:Y:S02]  /*15710*/  SHF.L.U32 R159, RZ, 0x1f, RZ ;  /* 0x0000001fff9f7819 */ /* 0x000fe400000006ff */
[----:B-----5:R-:W-:Y:S02]  /*15720*/  FSETP.NEU.AND P1, PT, R0, RZ, PT ;  /* 0x000000ff0000720b */ /* 0x020fe40003f2d000 */
[----:B------:R-:W1:Y:S02]  /*15730*/  SYNCS.PHASECHK.TRANS64.TRYWAIT P2, [UR48+0x344a0], R159 ;  /* 0x0344a09fff0075a7 */ /* 0x000e640008040170 */
[----:B-1----:R-:W-:Y:S09]  /*15740*/  @!P2 BRA `(.L_x_67) ;  /* 0x000000d00038a947 */ /* 0x002ff20003800000 */
.L_x_364:
[----:B------:R-:W3:Y:S04]  /*15750*/  LDL.LU R3, [R1] ;  /* 0x0000000001037983 */ /* 0x000ee80000300800 */
[----:B------:R-:W4:Y:S04]  /*15760*/  LDL.LU R7, [R1+0x4] ;  /* 0x0000040001077983 */ /* 0x000f280000300800 */
[----:B------:R-:W5:Y:S01]  /*15770*/  LDL.LU R6, [R1+0x8] ;  /* 0x0000080001067983 */ /* 0x000f620000300800 */
[----:B------:R-:W-:Y:S01]  /*15780*/  IMAD.MOV.U32 R8, RZ, RZ, RZ ;  /* 0x000000ffff087224 */ /* 0x000fe200078e00ff */
[----:B-1----:R-:W-:Y:S01]  /*15790*/  @P1 LEA R4, R157, UR48, 0x1 ;  /* 0x000000309d041c11 */ /* 0x002fe2000f8e08ff */
[----:B------:R-:W-:Y:S05]  /*157a0*/  @P1 WARPSYNC.ALL ;  /* 0x0000000000001948 */ /* 0x000fea0003800000 */
[----:B------:R-:W1:Y:S01]  /*157b0*/  @P1 LDSM.16.MT88.4 R8, [R4+0x30000] ;  /* 0x030000000408183b */ /* 0x000e620000004200 */
[----:B------:R-:W-:Y:S01]  /*157c0*/  BSSY B0, `(.L_x_68) ;  /* 0x000000f000007945 */ /* 0x000fe20003800000 */
[----:B-1----:R-:W-:-:S02]  /*157d0*/  HADD2.F32 R5, -RZ, R8.H0_H0 ;  /* 0x20000008ff057230 */ /* 0x002fc40000004100 */
[----:B---3--:R-:W-:-:S04]  /*157e0*/  FMUL R3, R3, R2 ;  /* 0x0000000203037220 */ /* 0x008fc80000400000 */
[----:B------:R-:W-:Y:S01]  /*157f0*/  FFMA R5, R5, R0, R3 ;  /* 0x0000000005057223 */ /* 0x000fe20000000003 */
[----:B------:R-:W-:Y:S02]  /*15800*/  HADD2.F32 R3, -RZ, R8.H1_H1 ;  /* 0x30000008ff037230 */ /* 0x000fe40000004100 */
[-C--:B----4-:R-:W-:Y:S01]  /*15810*/  FMUL R12, R7, R2.reuse ;  /* 0x00000002070c7220 */ /* 0x090fe20000400000 */
[----:B-----5:R-:W-:-:S03]  /*15820*/  FMUL R13, R6, R2 ;  /* 0x00000002060d7220 */ /* 0x020fc60000400000 */
[----:B------:R-:W-:-:S05]  /*15830*/  FFMA R12, R3, R0, R12 ;  /* 0x00000000030c7223 */ /* 0x000fca000000000c */
[----:B------:R-:W-:Y:S02]  /*15840*/  F2FP.F16.F32.PACK_AB R12, R12, R5 ;  /* 0x000000050c0c723e */ /* 0x000fe400000000ff */
[----:B------:R-:W1:Y:S01]  /*15850*/  @P1 LDSM.16.MT88.4 R4, [R4+0x30800] ;  /* 0x030800000404183b */ /* 0x000e620000004200 */
[----:B------:R-:W-:Y:S05]  /*15860*/  @P1 BRA `(.L_x_69) ;  /* 0x0000000000101947 */ /* 0x000fea0003800000 */
[----:B------:R-:W-:Y:S02]  /*15870*/  MOV R9, RZ ;  /* 0x000000ff00097202 */ /* 0x000fe40000000f00 */
[----:B------:R-:W-:Y:S02]  /*15880*/  CS2R R10, SRZ ;  /* 0x00000000000a7805 */ /* 0x000fe4000001ff00 */
[----:B-1----:R-:W-:Y:S02]  /*15890*/  CS2R R4, SRZ ;  /* 0x0000000000047805 */ /* 0x002fe4000001ff00 */
[----:B------:R-:W-:-:S07]  /*158a0*/  CS2R R6, SRZ ;  /* 0x0000000000067805 */ /* 0x000fce000001ff00 */
.L_x_69:
[----:B------:R-:W-:Y:S05]  /*158b0*/  BSYNC B0 ;  /* 0x0000000000007941 */ /* 0x000fea0003800000 */
.L_x_68:
[----:B------:R-:W3:Y:S04]  /*158c0*/  LDL.LU R164, [R1+0xc] ;  /* 0x00000c0001a47983 */ /* 0x000ee80000300800 */
[----:B------:R-:W4:Y:S04]  /*158d0*/  LDL.LU R18, [R1+0x10] ;  /* 0x0000100001127983 */ /* 0x000f280000300800 */
[----:B------:R-:W5:Y:S04]  /*158e0*/  LDL.LU R17, [R1+0x14] ;  /* 0x0000140001117983 */ /* 0x000f680000300800 */
        /* <DEDUP_REMOVED lines=10> */
[--C-:B------:R-:W-:Y:S01]  /*15990*/  HADD2.F32 R3, -RZ, R9.reuse.H0_H0 ;  /* 0x20000009ff037230 */ /* 0x100fe20000004100 */
[----:B------:R-:W-:Y:S05]  /*159a0*/  WARPSYNC.ALL ;  /* 0x0000000000007948 */ /* 0x000fea0003800000 */
[----:B------:R-:W-:Y:S01]  /*159b0*/  FFMA R14, R3, R0, R13 ;  /* 0x00000000030e7223 */ /* 0x000fe2000000000d */
[----:B------:R-:W-:Y:S01]  /*159c0*/  HADD2.F32 R3, -RZ, R9.H1_H1 ;  /* 0x30000009ff037230 */ /* 0x000fe20000004100 */
[----:B------:R-:W-:Y:S01]  /*159d0*/  PRMT R16, R16, 0x9910, RZ ;  /* 0x0000991010107816 */ /* 0x000fe200000000ff */
[----:B------:R-:W-:Y:S01]  /*159e0*/  BSSY B0, `(.L_x_70) ;  /* 0x000003f000007945 */ /* 0x000fe20003800000 */
[----:B---3--:R-:W-:-:S04]  /*159f0*/  FMUL R13, R164, R2 ;  /* 0x00000002a40d7220 */ /* 0x008fc80000400000 */
[----:B------:R-:W-:Y:S01]  /*15a00*/  FFMA R13, R3, R0, R13 ;  /* 0x00000000030d7223 */ /* 0x000fe2000000000d */
[----:B----4-:R-:W-:-:S04]  /*15a10*/  FMUL R3, R18, R2 ;  /* 0x0000000212037220 */ /* 0x010fc80000400000 */
[----:B------:R-:W-:Y:S01]  /*15a20*/  F2FP.F16.F32.PACK_AB R13, R13, R14 ;  /* 0x0000000e0d0d723e */ /* 0x000fe200000000ff */
[----:B------:R-:W-:-:S05]  /*15a30*/  HADD2.F32 R14, -RZ, R10.H0_H0 ;  /* 0x2000000aff0e7230 */ /* 0x000fca0000004100 */
[----:B------:R-:W-:Y:S01]  /*15a40*/  FFMA R18, R14, R0, R3 ;  /* 0x000000000e127223 */ /* 0x000fe20000000003 */
[----:B------:R-:W-:Y:S02]  /*15a50*/  HADD2.F32 R14, -RZ, R10.H1_H1 ;  /* 0x3000000aff0e7230 */ /* 0x000fe40000004100 */
[----:B-----5:R-:W-:-:S04]  /*15a60*/  FMUL R3, R17, R2 ;  /* 0x0000000211037220 */ /* 0x020fc80000400000 */
[----:B------:R-:W-:Y:S01]  /*15a70*/  FFMA R17, R14, R0, R3 ;  /* 0x000000000e117223 */ /* 0x000fe20000000003 */
[----:B------:R-:W-:Y:S02]  /*15a80*/  HADD2.F32 R14, -RZ, R11.H0_H0 ;  /* 0x2000000bff0e7230 */ /* 0x000fe40000004100 */
[----:B--2---:R-:W-:-:S04]  /*15a90*/  FMUL R3, R15, R2 ;  /* 0x000000020f037220 */ /* 0x004fc80000400000 */
[----:B------:R-:W-:Y:S01]  /*15aa0*/  FFMA R15, R14, R0, R3 ;  /* 0x000000000e0f7223 */ /* 0x000fe20000000003 */
[----:B------:R-:W-:Y:S02]  /*15ab0*/  HADD2.F32 R14, -RZ, R11.H1_H1 ;  /* 0x3000000bff0e7230 */ /* 0x000fe40000004100 */
[----:B------:R-:W-:-:S04]  /*15ac0*/  FMUL R3, R163, R2 ;  /* 0x00000002a3037220 */ /* 0x000fc80000400000 */
[----:B------:R-:W-:Y:S01]  /*15ad0*/  FFMA R3, R14, R0, R3 ;  /* 0x000000000e037223 */ /* 0x000fe20000000003 */
[----:B------:R-:W-:-:S04]  /*15ae0*/  F2FP.F16.F32.PACK_AB R14, R17, R18 ;  /* 0x00000012110e723e */ /* 0x000fc800000000ff */
[----:B------:R-:W-:Y:S02]  /*15af0*/  F2FP.F16.F32.PACK_AB R15, R3, R15 ;  /* 0x0000000f030f723e */ /* 0x000fe400000000ff */
[----:B------:R-:W-:-:S05]  /*15b00*/  LEA R3, R157, UR48, 0x1 ;  /* 0x000000309d037c11 */ /* 0x000fca000f8e08ff */
[----:B------:R1:W-:Y:S02]  /*15b10*/  STSM.16.MT88.4 [R3+0x30000], R12 ;  /* 0x0300000c03007844 */ /* 0x0003e40000004200 */
[--C-:B-1----:R-:W-:Y:S02]  /*15b20*/  HADD2.F32 R13, -RZ, R4.reuse.H1_H1 ;  /* 0x30000004ff0d7230 */ /* 0x102fe40000004100 */
[-C--:B------:R-:W-:Y:S01]  /*15b30*/  FMUL R12, R21, R2.reuse ;  /* 0x00000002150c7220 */ /* 0x080fe20000400000 */
[----:B------:R-:W-:Y:S02]  /*15b40*/  HADD2.F32 R14, -RZ, R4.H0_H0 ;  /* 0x20000004ff0e7230 */ /* 0x000fe40000004100 */
[----:B------:R-:W-:Y:S01]  /*15b50*/  FMUL R15, R154, R2 ;  /* 0x000000029a0f7220 */ /* 0x000fe20000400000 */
[-C--:B------:R-:W-:Y:S01]  /*15b60*/  FFMA R21, R13, R0.reuse, R12 ;  /* 0x000000000d157223 */ /* 0x080fe2000000000c */
[--C-:B------:R-:W-:Y:S02]  /*15b70*/  HADD2.F32 R13, -RZ, R5.reuse.H1_H1 ;  /* 0x30000005ff0d7230 */ /* 0x100fe40000004100 */
[----:B------:R-:W-:Y:S01]  /*15b80*/  FFMA R154, R14, R0, R15 ;  /* 0x000000000e9a7223 */ /* 0x000fe2000000000f */
[----:B------:R-:W-:Y:S01]  /*15b90*/  FMUL R12, R19, R2 ;  /* 0x00000002130c7220 */ /* 0x000fe20000400000 */
[----:B------:R-:W-:-:S02]  /*15ba0*/  HADD2.F32 R14, -RZ, R5.H0_H0 ;  /* 0x20000005ff0e7230 */ /* 0x000fc40000004100 */
[----:B------:R-:W-:Y:S01]  /*15bb0*/  FMUL R15, R20, R2 ;  /* 0x00000002140f7220 */ /* 0x000fe20000400000 */
[-C--:B------:R-:W-:Y:S01]  /*15bc0*/  FFMA R19, R13, R0.reuse, R12 ;  /* 0x000000000d137223 */ /* 0x080fe2000000000c */
[--C-:B------:R-:W-:Y:S02]  /*15bd0*/  HADD2.F32 R13, -RZ, R6.reuse.H1_H1 ;  /* 0x30000006ff0d7230 */ /* 0x100fe40000004100 */
[----:B------:R-:W-:Y:S01]  /*15be0*/  FFMA R20, R14, R0, R15 ;  /* 0x000000000e147223 */ /* 0x000fe2000000000f */
[-C--:B------:R-:W-:Y:S01]  /*15bf0*/  FMUL R12, R161, R2.reuse ;  /* 0x00000002a10c7220 */ /* 0x080fe20000400000 */
[----:B------:R-:W-:Y:S02]  /*15c00*/  HADD2.F32 R14, -RZ, R6.H0_H0 ;  /* 0x20000006ff0e7230 */ /* 0x000fe40000004100 */
[----:B------:R-:W-:Y:S01]  /*15c10*/  FMUL R15, R162, R2 ;  /* 0x00000002a20f7220 */ /* 0x000fe20000400000 */
[----:B------:R-:W-:Y:S01]  /*15c20*/  FFMA R17, R13, R0, R12 ;  /* 0x000000000d117223 */ /* 0x000fe2000000000c */
[----:B------:R-:W-:-:S02]  /*15c30*/  HADD2.F32 R13, -RZ, R7.H0_H0 ;  /* 0x20000007ff0d7230 */ /* 0x000fc40000004100 */
[----:B------:R-:W-:Y:S01]  /*15c40*/  FFMA R18, R14, R0, R15 ;  /* 0x000000000e127223 */ /* 0x000fe2000000000f */
[----:B------:R-:W-:Y:S02]  /*15c50*/  HADD2.F32 R12, -RZ, R7.H1_H1 ;  /* 0x30000007ff0c7230 */ /* 0x000fe40000004100 */
[-C--:B------:R-:W-:Y:S01]  /*15c60*/  FMUL R14, R160, R2.reuse ;  /* 0x00000002a00e7220 */ /* 0x080fe20000400000 */
[----:B------:R-:W-:Y:S01]  /*15c70*/  FMUL R15, R156, R2 ;  /* 0x000000029c0f7220 */ /* 0x000fe20000400000 */
[----:B------:R-:W-:Y:S02]  /*15c80*/  IMAD.MOV.U32 R156, RZ, RZ, R16 ;  /* 0x000000ffff9c7224 */ /* 0x000fe400078e0010 */
[-C--:B------:R-:W-:Y:S01]  /*15c90*/  FFMA R16, R13, R0.reuse, R14 ;  /* 0x000000000d107223 */ /* 0x080fe2000000000e */
[----:B------:R-:W-:Y:S01]  /*15ca0*/  FFMA R15, R12, R0, R15 ;  /* 0x000000000c0f7223 */ /* 0x000fe2000000000f */
[----:B------:R-:W-:Y:S02]  /*15cb0*/  F2FP.F16.F32.PACK_AB R12, R21, R154 ;  /* 0x0000009a150c723e */ /* 0x000fe400000000ff */
[----:B------:R-:W-:-:S02]  /*15cc0*/  F2FP.F16.F32.PACK_AB R13, R19, R20 ;  /* 0x00000014130d723e */ /* 0x000fc400000000ff */
[----:B------:R-:W-:Y:S02]  /*15cd0*/  F2FP.F16.F32.PACK_AB R14, R17, R18 ;  /* 0x00000012110e723e */ /* 0x000fe400000000ff */
[----:B------:R-:W-:Y:S02]  /*15ce0*/  F2FP.F16.F32.PACK_AB R15, R15, R16 ;  /* 0x000000100f0f723e */ /* 0x000fe400000000ff */
[----:B------:R-:W-:-:S03]  /*15cf0*/  ISETP.NE.AND P2, PT, R156, RZ, PT ;  /* 0x000000ff9c00720c */ /* 0x000fc60003f45270 */
[----:B------:R1:W-:Y:S01]  /*15d00*/  STSM.16.MT88.4 [R3+0x30800], R12 ;  /* 0x0308000c03007844 */ /* 0x0003e20000004200 */
[----:B------:R-:W-:Y:S01]  /*15d10*/  @!PT LDS RZ, [RZ] ;  /* 0x00000000fffff984 */ /* 0x000fe20000000800 */
[----:B------:R-:W-:Y:S01]  /*15d20*/  @!PT LDS RZ, [RZ] ;  /* 0x00000000fffff984 */ /* 0x000fe20000000800 */
[----:B------:R-:W-:Y:S01]  /*15d30*/  @!PT LDS RZ, [RZ] ;  /* 0x00000000fffff984 */ /* 0x000fe20000000800 */
[----:B------:R-:W-:Y:S01]  /*15d40*/  @!PT LDS RZ, [RZ] ;  /* 0x00000000fffff984 */ /* 0x000fe20000000800 */
[----:B------:R2:W-:Y:S06]  /*15d50*/  MEMBAR.ALL.CTA ;  /* 0x0000000000007992 */ /* 0x0005ec0000008000 */
[----:B--2---:R-:W2:Y:S02]  /*15d60*/  FENCE.VIEW.ASYNC.S ;  /* 0x00000000000073c6 */ /* 0x004ea40000000000 */
[----:B--2---:R-:W-:Y:S06]  /*15d70*/  BAR.SYNC.DEFER_BLOCKING 0x1, 0x80 ;  /* 0x0042000000007b1d */ /* 0x004fec0000010000 */
[----:B------:R-:W-:Y:S05]  /*15d80*/  @!P2 BRA `(.L_x_71) ;  /* 0x000000000010a947 */ /* 0x000fea0003800000 */
[----:B------:R-:W-:-:S09]  /*15d90*/  UIADD3 UR44, UR48, 0x30000, URZ ;  /* 0x00030000302c7890 */ /* 0x000fd2000fffe03f */
[----:B------:R2:W-:Y:S01]  /*15da0*/  UTMASTG.2D [UR44], [UR36] ;  /* 0x0000002c240073b5 */ /* 0x0005e20008008000 */
[----:B------:R0:W-:Y:S01]  /*15db0*/  UTMACMDFLUSH ;  /* 0x00000000000079b7 */ /* 0x0001e20000000000 */
[----:B--2---:R-:W-:-:S04]  /*15dc0*/  DEPBAR.LE SB0, 0x1 ;  /* 0x000080400000791a */ /* 0x004fc80000000000 */
.L_x_71:
[----:B------:R-:W-:Y:S05]  /*15dd0*/  BSYNC B0 ;  /* 0x0000000000007941 */ /* 0x000fea0003800000 */
.L_x_70:
[----:B------:R-:W-:Y:S06]  /*15de0*/  BAR.SYNC.DEFER_BLOCKING 0x1, 0x80 ;  /* 0x0042000000007b1d */ /* 0x000fec0000010000 */
[----:B------:R-:W-:Y:S05]  /*15df0*/  @!P0 BRA `(.L_x_72) ;  /* 0x0000000000048947 */ /* 0x000fea0003800000 */
[----:B------:R-:W-:Y:S01]  /*15e00*/  BPT.TRAP 0x1 ;  /* 0x000000040000795c */ /* 0x000fe20000300000 */
.L_x_72:
[----:B------:R-:W2:Y:S02]  /*15e10*/  SYNCS.PHASECHK.TRANS64.TRYWAIT P3, [UR48+0x344a8], R159 ;  /* 0x0344a89fff0075a7 */ /* 0x000ea40008060170 */
[----:B--2---:R-:W-:Y:S05]  /*15e20*/  @!P3 BRA `(.L_x_73) ;  /* 0x000000c80098b947 */ /* 0x004fea0003800000 */
.L_x_365:
[----:B------:R-:W-:Y:S05]  /*15e30*/  @P1 WARPSYNC.ALL ;  /* 0x0000000000001948 */ /* 0x000fea0003800000 */
[----:B------:R-:W2:Y:S01]  /*15e40*/  @P1 LDSM.16.MT88.4 R8, [R3+0x31000] ;  /* 0x031000000308183b */ /* 0x000ea20000004200 */
[-C--:B------:R-:W-:Y:S01]  /*15e50*/  FMUL R28, R28, R2.reuse ;  /* 0x000000021c1c7220 */ /* 0x080fe20000400000 */
[-C--:B------:R-:W-:Y:S01]  /*15e60*/  FMUL R29, R29, R2.reuse ;  /* 0x000000021d1d7220 */ /* 0x080fe20000400000 */
[-C--:B------:R-:W-:Y:S01]  /*15e70*/  FMUL R24, R24, R2.reuse ;  /* 0x0000000218187220 */ /* 0x080fe20000400000 */
[----:B------:R-:W3:Y:S01]  /*15e80*/  @P1 LDSM.16.MT88.4 R4, [R3+0x31800] ;  /* 0x031800000304183b */ /* 0x000ee20000004200 */
[-C--:B------:R-:W-:Y:S01]  /*15e90*/  FMUL R26, R26, R2.reuse ;  /* 0x000000021a1a7220 */ /* 0x080fe20000400000 */
[-C--:B------:R-:W-:Y:S01]  /*15ea0*/  FMUL R30, R30, R2.reuse ;  /* 0x000000021e1e7220 */ /* 0x080fe20000400000 */
[-C--:B------:R-:W-:Y:S01]  /*15eb0*/  FMUL R25, R25, R2.reuse ;  /* 0x0000000219197220 */ /* 0x080fe20000400000 */
[-C--:B------:R-:W-:Y:S01]  /*15ec0*/  FMUL R27, R27, R2.reuse ;  /* 0x000000021b1b7220 */ /* 0x080fe20000400000 */
[-C--:B-1----:R-:W-:Y:S01]  /*15ed0*/  FMUL R15, R31, R2.reuse ;  /* 0x000000021f0f7220 */ /* 0x082fe20000400000 */
[----:B------:R-:W-:Y:S05]  /*15ee0*/  WARPSYNC.ALL ;  /* 0x0000000000007948 */ /* 0x000fea0003800000 */
[-C--:B------:R-:W-:Y:S01]  /*15ef0*/  FMUL R32, R32, R2.reuse ;  /* 0x0000000220207220 */ /* 0x080fe20000400000 */
[-C--:B------:R-:W-:Y:S01]  /*15f00*/  FMUL R33, R33, R2.reuse ;  /* 0x0000000221217220 */ /* 0x080fe20000400000 */
[-C--:B------:R-:W-:Y:S01]  /*15f10*/  FMUL R34, R34, R2.reuse ;  /* 0x0000000222227220 */ /* 0x080fe20000400000 */
[-C--:B------:R-:W-:Y:S01]  /*15f20*/  FMUL R35, R35, R2.reuse ;  /* 0x0000000223237220 */ /* 0x080fe20000400000 */
[-C--:B------:R-:W-:Y:S01]  /*15f30*/  FMUL R36, R36, R2.reuse ;  /* 0x0000000224247220 */ /* 0x080fe20000400000 */
[-C--:B------:R-:W-:Y:S01]  /*15f40*/  FMUL R37, R37, R2.reuse ;  /* 0x0000000225257220 */ /* 0x080fe20000400000 */
[-C--:B------:R-:W-:Y:S01]  /*15f50*/  FMUL R38, R38, R2.reuse ;  /* 0x0000000226267220 */ /* 0x080fe20000400000 */
[----:B------:R-:W-:Y:S01]  /*15f60*/  FMUL R39, R39, R2 ;  /* 0x0000000227277220 */ /* 0x000fe20000400000 */
[----:B------:R-:W-:Y:S01]  /*15f70*/  BSSY B0, `(.L_x_74) ;  /* 0x0000039000007945 */ /* 0x000fe20003800000 */
[----:B--2---:R-:W-:-:S02]  /*15f80*/  HADD2.F32 R14, -RZ, R10.H0_H0 ;  /* 0x2000000aff0e7230 */ /* 0x004fc40000004100 */
[----:B------:R-:W-:Y:S02]  /*15f90*/  HADD2.F32 R12, -RZ, R8.H0_H0 ;  /* 0x20000008ff0c7230 */ /* 0x000fe40000004100 */
[--C-:B------:R-:W-:Y:S02]  /*15fa0*/  HADD2.F32 R13, -RZ, R9.reuse.H0_H0 ;  /* 0x20000009ff0d7230 */ /* 0x100fe40000004100 */
[-C--:B------:R-:W-:Y:S01]  /*15fb0*/  FFMA R28, R14, R0.reuse, R28 ;  /* 0x000000000e1c7223 */ /* 0x080fe2000000001c */
[----:B------:R-:W-:Y:S02]  /*15fc0*/  HADD2.F32 R14, -RZ, R10.H1_H1 ;  /* 0x3000000aff0e7230 */ /* 0x000fe40000004100 */
[-C--:B------:R-:W-:Y:S01]  /*15fd0*/  FFMA R24, R12, R0.reuse, R24 ;  /* 0x000000000c187223 */ /* 0x080fe20000000018 */
[----:B------:R-:W-:Y:S02]  /*15fe0*/  HADD2.F32 R12, -RZ, R8.H1_H1 ;  /* 0x30000008ff0c7230 */ /* 0x000fe40000004100 */
[----:B------:R-:W-:Y:S01]  /*15ff0*/  FFMA R26, R13, R0, R26 ;  /* 0x000000000d1a7223 */ /* 0x000fe2000000001a */
[----:B------:R-:W-:-:S02]  /*16000*/  HADD2.F32 R13, -RZ, R9.H1_H1 ;  /* 0x30000009ff0d7230 */ /* 0x000fc40000004100 */
[-C--:B------:R-:W-:Y:S01]  /*16010*/  FFMA R29, R14, R0.reuse, R29 ;  /* 0x000000000e1d7223 */ /* 0x080fe2000000001d */
[--C-:B------:R-:W-:Y:S02]  /*16020*/  HADD2.F32 R14, -RZ, R11.reuse.H0_H0 ;  /* 0x2000000bff0e7230 */ /* 0x100fe40000004100 */
[-C--:B------:R-:W-:Y:S01]  /*16030*/  FFMA R12, R12, R0.reuse, R25 ;  /* 0x000000000c0c7223 */ /* 0x080fe20000000019 */
[-C--:B------:R-:W-:Y:S02]  /*16040*/  FFMA R13, R13, R0.reuse, R27 ;  /* 0x000000000d0d7223 */ /* 0x080fe4000000001b */
[----:B------:R-:W-:Y:S01]  /*16050*/  FFMA R30, R14, R0, R30 ;  /* 0x000000000e1e7223 */ /* 0x000fe2000000001e */
[----:B------:R-:W-:Y:S01]  /*16060*/  HADD2.F32 R14, -RZ, R11.H1_H1 ;  /* 0x3000000bff0e7230 */ /* 0x000fe20000004100 */
[----:B------:R-:W-:Y:S02]  /*16070*/  F2FP.F16.F32.PACK_AB R12, R12, R24 ;  /* 0x000000180c0c723e */ /* 0x000fe400000000ff */
[----:B------:R-:W-:-:S02]  /*16080*/  F2FP.F16.F32.PACK_AB R13, R13, R26 ;  /* 0x0000001a0d0d723e */ /* 0x000fc400000000ff */
[----:B------:R-:W-:Y:S01]  /*16090*/  FFMA R15, R14, R0, R15 ;  /* 0x000000000e0f7223 */ /* 0x000fe2000000000f */
[----:B------:R-:W-:-:S04]  /*160a0*/  F2FP.F16.F32.PACK_AB R14, R29, R28 ;  /* 0x0000001c1d0e723e */ /* 0x000fc800000000ff */
[----:B------:R-:W-:-:S05]  /*160b0*/  F2FP.F16.F32.PACK_AB R15, R15, R30 ;  /* 0x0000001e0f0f723e */ /* 0x000fca00000000ff */
[----:B------:R3:W-:Y:S02]  /*160c0*/  STSM.16.MT88.4 [R3+0x31000], R12 ;  /* 0x0310000c03007844 */ /* 0x0007e40000004200 */
[--C-:B---3--:R-:W-:Y:S02]  /*160d0*/  HADD2.F32 R13, -RZ, R4.reuse.H0_H0 ;  /* 0x20000004ff0d7230 */ /* 0x108fe40000004100 */
[----:B------:R-:W-:-:S03]  /*160e0*/  HADD2.F32 R12, -RZ, R4.H1_H1 ;  /* 0x30000004ff0c7230 */ /* 0x000fc60000004100 */
[-C--:B------:R-:W-:Y:S01]  /*160f0*/  FFMA R32, R13, R0.reuse, R32 ;  /* 0x000000000d207223 */ /* 0x080fe20000000020 */
[--C-:B------:R-:W-:Y:S02]  /*16100*/  HADD2.F32 R13, -RZ, R5.reuse.H0_H0 ;  /* 0x20000005ff0d7230 */ /* 0x100fe40000004100 */
[-C--:B------:R-:W-:Y:S01]  /*16110*/  FFMA R33, R12, R0.reuse, R33 ;  /* 0x000000000c217223 */ /* 0x080fe20000000021 */
[----:B------:R-:W-:Y:S02]  /*16120*/  HADD2.F32 R12, -RZ, R5.H1_H1 ;  /* 0x30000005ff0c7230 */ /* 0x000fe40000004100 */
[-C--:B------:R-:W-:Y:S01]  /*16130*/  FFMA R34, R13, R0.reuse, R34 ;  /* 0x000000000d227223 */ /* 0x080fe20000000022 */
[--C-:B------:R-:W-:Y:S02]  /*16140*/  HADD2.F32 R13, -RZ, R6.reuse.H0_H0 ;  /* 0x20000006ff0d7230 */ /* 0x100fe40000004100 */
[----:B------:R-:W-:Y:S01]  /*16150*/  FFMA R35, R12, R0, R35 ;  /* 0x000000000c237223 */ /* 0x000fe20000000023 */
[----:B------:R-:W-:-:S02]  /*16160*/  HADD2.F32 R12, -RZ, R6.H1_H1 ;  /* 0x30000006ff0c7230 */ /* 0x000fc40000004100 */
[-C--:B------:R-:W-:Y:S01]  /*16170*/  FFMA R36, R13, R0.reuse, R36 ;  /* 0x000000000d247223 */ /* 0x080fe20000000024 */
[--C-:B------:R-:W-:Y:S02]  /*16180*/  HADD2.F32 R13, -RZ, R7.reuse.H0_H0 ;  /* 0x20000007ff0d7230 */ /* 0x100fe40000004100 */
[-C--:B------:R-:W-:Y:S01]  /*16190*/  FFMA R14, R12, R0.reuse, R37 ;  /* 0x000000000c0e7223 */ /* 0x080fe20000000025 */
[----:B------:R-:W-:Y:S02]  /*161a0*/  HADD2.F32 R12, -RZ, R7.H1_H1 ;  /* 0x30000007ff0c7230 */ /* 0x000fe40000004100 */
[----:B------:R-:W-:Y:S01]  /*161b0*/  FFMA R38, R13, R0, R38 ;  /* 0x000000000d267223 */ /* 0x000fe20000000026 */
[----:B------:R-:W-:Y:S02]  /*161c0*/  F2FP.F16.F32.PACK_AB R13, R35, R34 ;  /* 0x00000022230d723e */ /* 0x000fe400000000ff */
[----:B------:R-:W-:Y:S01]  /*161d0*/  FFMA R15, R12, R0, R39 ;  /* 0x000000000c0f7223 */ /* 0x000fe20000000027 */
[----:B------:R-:W-:-:S02]  /*161e0*/  F2FP.F16.F32.PACK_AB R12, R33, R32 ;  /* 0x00000020210c723e */ /* 0x000fc400000000ff */
[----:B------:R-:W-:Y:S02]  /*161f0*/  F2FP.F16.F32.PACK_AB R14, R14, R36 ;  /* 0x000000240e0e723e */ /* 0x000fe400000000ff */
[----:B------:R-:W-:-:S05]  /*16200*/  F2FP.F16.F32.PACK_AB R15, R15, R38 ;  /* 0x000000260f0f723e */ /* 0x000fca00000000ff */
        /* <DEDUP_REMOVED lines=9> */
[----:B------:R-:W-:Y:S02]  /*162a0*/  UIADD3 UR5, UR45, 0x40, URZ ;  /* 0x000000402d057890 */ /* 0x000fe4000fffe03f */
[----:B------:R-:W-:Y:S01]  /*162b0*/  UIADD3 UR4, UR48, 0x31000, URZ ;  /* 0x0003100030047890 */ /* 0x000fe2000fffe03f */
[----:B------:R-:W-:-:S08]  /*162c0*/  UMOV UR6, UR46 ;  /* 0x0000002e00067c82 */ /* 0x000fd00008000000 */
[----:B------:R2:W-:Y:S01]  /*162d0*/  UTMASTG.2D [UR4], [UR36] ;  /* 0x00000004240073b5 */ /* 0x0005e20008008000 */
[----:B------:R0:W-:Y:S01]  /*162e0*/  UTMACMDFLUSH ;  /* 0x00000000000079b7 */ /* 0x0001e20000000000 */
[----:B--2---:R-:W-:-:S04]  /*162f0*/  DEPBAR.LE SB0, 0x1 ;  /* 0x000080400000791a */ /* 0x004fc80000000000 */
.L_x_75:
[----:B------:R-:W-:Y:S05]  /*16300*/  BSYNC B0 ;  /* 0x0000000000007941 */ /* 0x000fea0003800000 */
.L_x_74:
[----:B------:R-:W-:Y:S06]  /*16310*/  BAR.SYNC.DEFER_BLOCKING 0x1, 0x80 ;  /* 0x0042000000007b1d */ /* 0x000fec0000010000 */
[----:B------:R-:W-:Y:S05]  /*16320*/  @!P0 BRA `(.L_x_76) ;  /* 0x0000000000048947 */ /* 0x000fea0003800000 */
[----:B------:R-:W-:Y:S01]  /*16330*/  BPT.TRAP 0x1 ;  /* 0x000000040000795c */ /* 0x000fe20000300000 */
.L_x_76:
[----:B------:R-:W-:-:S04]  /*16340*/  UIADD3 UR7, UR48, 0x344c0, URZ ;  /* 0x000344c030077890 */ /* 0x000fc8000fffe03f */
[----:B------:R-:W-:-:S09]  /*16350*/  UPRMT UR7, UR58, 0x654, UR7 ;  /* 0x000006543a077896 */ /* 0x000fd20008000007 */
[----:B------:R-:W-:Y:S01]  /*16360*/  SYNCS.ARRIVE.TRANS64.RED.A1T0 RZ, [UR7], RZ ;  /* 0x000000ffffff79a7 */ /* 0x000fe20008100407 */
[----:B------:R-:W-:Y:S05]  /*16370*/  @!P0 BRA `(.L_x_77) ;  /* 0x0000000000048947 */ /* 0x000fea0003800000 */
[----:B------:R-:W-:Y:S01]  /*16380*/  BPT.TRAP 0x1 ;  /* 0x000000040000795c */ /* 0x000fe20000300000 */
.L_x_77:
[----:B------:R-:W2:Y:S02]  /*16390*/  SYNCS.PHASECHK.TRANS64.TRYWAIT P3, [UR48+0x344b0], R159 ;  /* 0x0344b09fff0075a7 */ /* 0x000ea40008060170 */
[----:B--2---:R-:W-:Y:S05]  /*163a0*/  @!P3 BRA `(.L_x_78) ;  /* 0x000000c40050b947 */ /* 0x004fea0003800000 */
.L_x_366:
[----:B-1----:R-:W2:Y:S04]  /*163b0*/  LDL.LU R12, [R1+0x40] ;  /* 0x00004000010c7983 */ /* 0x002ea80000300800 */
[----:B------:R-:W3:Y:S04]  /*163c0*/  LDL.LU R31, [R1+0x44] ;  /* 0x00004400011f7983 */ /* 0x000ee80000300800 */
[----:B------:R-:W4:Y:S04]  /*163d0*/  LDL.LU R15, [R1+0x48] ;  /* 0x00004800010f7983 */ /* 0x000f280000300800 */
[----:B------:R-:W5:Y:S04]  /*163e0*/  LDL.LU R30, [R1+0x4c] ;  /* 0x00004c00011e7983 */ /* 0x000f680000300800 */
        /* <DEDUP_REMOVED lines=11> */
[----:B------:R-:W5:Y:S01]  /*164a0*/  LDL.LU R24, [R1+0x7c] ;  /* 0x00007c0001187983 */ /* 0x000f620000300800 */
[----:B------:R-:W-:Y:S05]  /*164b0*/  @P1 WARPSYNC.ALL ;  /* 0x0000000000001948 */ /* 0x000fea0003800000 */
[----:B------:R-:W1:Y:S04]  /*164c0*/  @P1 LDSM.16.MT88.4 R8, [R3+0x32000] ;  /* 0x032000000308183b */ /* 0x000e680000004200 */
[----:B------:R-:W5:Y:S01]  /*164d0*/  @P1 LDSM.16.MT88.4 R4, [R3+0x32800] ;  /* 0x032800000304183b */ /* 0x000f620000004200 */
[----:B------:R-:W-:Y:S05]  /*164e0*/  WARPSYNC.ALL ;  /* 0x0000000000007948 */ /* 0x000fea0003800000 */
[----:B------:R-:W-:Y:S01]  /*164f0*/  BSSY B0, `(.L_x_79) ;  /* 0x0000049000007945 */ /* 0x000fe20003800000 */
[----:B--2---:R-:W-:Y:S01]  /*16500*/  FMUL R13, R12, R2 ;  /* 0x000000020c0d7220 */ /* 0x004fe20000400000 */
[----:B-1----:R-:W-:-:S05]  /*16510*/  HADD2.F32 R12, -RZ, R8.H0_H0 ;  /* 0x20000008ff0c7230 */ /* 0x002fca0000004100 */
[----:B------:R-:W-:Y:S01]  /*16520*/  FFMA R14, R12, R0, R13 ;  /* 0x000000000c0e7223 */ /* 0x000fe2000000000d */
[----:B------:R-:W-:Y:S02]  /*16530*/  HADD2.F32 R12, -RZ, R8.H1_H1 ;  /* 0x30000008ff0c7230 */ /* 0x000fe40000004100 */
[----:B---3--:R-:W-:-:S04]  /*16540*/  FMUL R13, R31, R2 ;  /* 0x000000021f0d7220 */ /* 0x008fc80000400000 */
[----:B------:R-:W-:Y:S01]  /*16550*/  FFMA R12, R12, R0, R13 ;  /* 0x000000000c0c7223 */ /* 0x000fe2000000000d */
[----:B------:R-:W-:-:S04]  /*16560*/  HADD2.F32 R13, -RZ, R9.H0_H0 ;  /* 0x20000009ff0d7230 */ /* 0x000fc80000004100 */
[----:B------:R-:W-:Y:S01]  /*16570*/  F2FP.F16.F32.PACK_AB R12, R12, R14 ;  /* 0x0000000e0c0c723e */ /* 0x000fe200000000ff */
[----:B----4-:R-:W-:-:S04]  /*16580*/  FMUL R14, R15, R2 ;  /* 0x000000020f0e7220 */ /* 0x010fc80000400000 */
[----:B------:R-:W-:Y:S01]  /*16590*/  FFMA R15, R13, R0, R14 ;  /* 0x000000000d0f7223 */ /* 0x000fe2000000000e */
[----:B------:R-:W-:Y:S02]  /*165a0*/  HADD2.F32 R13, -RZ, R9.H1_H1 ;  /* 0x30000009ff0d7230 */ /* 0x000fe40000004100 */
[----:B-----5:R-:W-:-:S04]  /*165b0*/  FMUL R14, R30, R2 ;  /* 0x000000021e0e7220 */ /* 0x020fc80000400000 */
[----:B------:R-:W-:Y:S01]  /*165c0*/  FFMA R13, R13, R0, R14 ;  /* 0x000000000d0d7223 */ /* 0x000fe2000000000e */
[----:B------:R-:W-:-:S04]  /*165d0*/  HADD2.F32 R14, -RZ, R10.H0_H0 ;  /* 0x2000000aff0e7230 */ /* 0x000fc80000004100 */
[----:B------:R-:W-:Y:S01]  /*165e0*/  F2FP.F16.F32.PACK_AB R13, R13, R15 ;  /* 0x0000000f0d0d723e */ /* 0x000fe200000000ff */
[----:B------:R-:W-:-:S04]  /*165f0*/  FMUL R15, R18, R2 ;  /* 0x00000002120f7220 */ /* 0x000fc80000400000 */
[----:B------:R-:W-:Y:S01]  /*16600*/  FFMA R18, R14, R0, R15 ;  /* 0x000000000e127223 */ /* 0x000fe2000000000f */
[----:B------:R-:W-:Y:S02]  /*16610*/  HADD2.F32 R14, -RZ, R10.H1_H1 ;  /* 0x3000000aff0e7230 */ /* 0x000fe40000004100 */
[----:B------:R-:W-:-:S04]  /*16620*/  FMUL R15, R17, R2 ;  /* 0x00000002110f7220 */ /* 0x000fc80000400000 */
[----:B------:R-:W-:Y:S01]  /*16630*/  FFMA R17, R14, R0, R15 ;  /* 0x000000000e117223 */ /* 0x000fe2000000000f */
[----:B------:R-:W-:Y:S02]  /*16640*/  HADD2.F32 R14, -RZ, R11.H0_H0 ;  /* 0x2000000bff0e7230 */ /* 0x000fe40000004100 */
[----:B------:R-:W-:-:S04]  /*16650*/  FMUL R15, R16, R2 ;  /* 0x00000002100f7220 */ /* 0x000fc80000400000 */
[----:B------:R-:W-:Y:S01]  /*16660*/  FFMA R16, R14, R0, R15 ;  /* 0x000000000e107223 */ /* 0x000fe2000000000f */
[----:B------:R-:W-:Y:S02]  /*16670*/  HADD2.F32 R14, -RZ, R11.H1_H1 ;  /* 0x3000000bff0e7230 */ /* 0x000fe40000004100 */
[----:B------:R-:W-:-:S04]  /*16680*/  FMUL R15, R29, R2 ;  /* 0x000000021d0f7220 */ /* 0x000fc80000400000 */
[----:B------:R-:W-:Y:S01]  /*16690*/  FFMA R15, R14, R0, R15 ;  /* 0x000000000e0f7223 */ /* 0x000fe2000000000f */
[----:B------:R-:W-:-:S04]  /*166a0*/  F2FP.F16.F32.PACK_AB R14, R17, R18 ;  /* 0x00000012110e723e */ /* 0x000fc800000000ff */
[----:B------:R-:W-:Y:S01]  /*166b0*/  F2FP.F16.F32.PACK_AB R15, R15, R16 ;  /* 0x000000100f0f723e */ /* 0x000fe200000000ff */
[----:B------:R-:W-:-:S04]  /*166c0*/  FMUL R16, R24, R2 ;  /* 0x0000000218107220 */ /* 0x000fc80000400000 */
[----:B------:R1:W-:Y:S02]  /*166d0*/  STSM.16.MT88.4 [R3+0x32000], R12 ;  /* 0x0320000c03007844 */ /* 0x0003e40000004200 */
[--C-:B-1----:R-:W-:Y:S02]  /*166e0*/  HADD2.F32 R13, -RZ, R4.reuse.H0_H0 ;  /* 0x20000004ff0d7230 */ /* 0x102fe40000004100 */
[-C--:B------:R-:W-:Y:S01]  /*166f0*/  FMUL R15, R21, R2.reuse ;  /* 0x00000002150f7220 */ /* 0x080fe20000400000 */
[----:B------:R-:W-:Y:S02]  /*16700*/  HADD2.F32 R12, -RZ, R4.H1_H1 ;  /* 0x30000004ff0c7230 */ /* 0x000fe40000004100 */
[----:B------:R-:W-:Y:S01]  /*16710*/  FMUL R14, R20, R2 ;  /* 0x00000002140e7220 */ /* 0x000fe20000400000 */
[-C--:B------:R-:W-:Y:S01]  /*16720*/  FFMA R21, R13, R0.reuse, R15 ;  /* 0x000000000d157223 */ /* 0x080fe2000000000f */
[--C-:B------:R-:W-:Y:S02]  /*16730*/  HADD2.F32 R13, -RZ, R5.reuse.H0_H0 ;  /* 0x20000005ff0d7230 */ /* 0x100fe40000004100 */
[----:B------:R-:W-:Y:S01]  /*16740*/  FFMA R20, R12, R0, R14 ;  /* 0x000000000c147223 */ /* 0x000fe2000000000e */
[----:B------:R-:W-:-:S02]  /*16750*/  HADD2.F32 R12, -RZ, R5.H1_H1 ;  /* 0x30000005ff0c7230 */ /* 0x000fc40000004100 */
[-C--:B------:R-:W-:Y:S01]  /*16760*/  FMUL R15, R28, R2.reuse ;  /* 0x000000021c0f7220 */ /* 0x080fe20000400000 */
[----:B------:R-:W-:-:S03]  /*16770*/  FMUL R14, R19, R2 ;  /* 0x00000002130e7220 */ /* 0x000fc60000400000 */
[-C--:B------:R-:W-:Y:S01]  /*16780*/  FFMA R19, R13, R0.reuse, R15 ;  /* 0x000000000d137223 */ /* 0x080fe2000000000f */
[----:B------:R-:W-:Y:S01]  /*16790*/  FFMA R18, R12, R0, R14 ;  /* 0x000000000c127223 */ /* 0x000fe2000000000e */
[--C-:B------:R-:W-:Y:S02]  /*167a0*/  HADD2.F32 R12, -RZ, R6.reuse.H0_H0 ;  /* 0x20000006ff0c7230 */ /* 0x100fe40000004100 */
[-C--:B------:R-:W-:Y:S01]  /*167b0*/  FMUL R15, R27, R2.reuse ;  /* 0x000000021b0f7220 */ /* 0x080fe20000400000 */
[----:B------:R-:W-:Y:S02]  /*167c0*/  HADD2.F32 R13, -RZ, R6.H1_H1 ;  /* 0x30000006ff0d7230 */ /* 0x000fe40000004100 */
[----:B------:R-:W-:Y:S01]  /*167d0*/  FMUL R14, R26, R2 ;  /* 0x000000021a0e7220 */ /* 0x000fe20000400000 */
[-C--:B------:R-:W-:Y:S01]  /*167e0*/  FFMA R17, R12, R0.reuse, R15 ;  /* 0x000000000c117223 */ /* 0x080fe2000000000f */
[--C-:B------:R-:W-:Y:S02]  /*167f0*/  HADD2.F32 R12, -RZ, R7.reuse.H1_H1 ;  /* 0x30000007ff0c7230 */ /* 0x100fe40000004100 */
[----:B------:R-:W-:Y:S01]  /*16800*/  FFMA R14, R13, R0, R14 ;  /* 0x000000000d0e7223 */ /* 0x000fe2000000000e */
[----:B------:R-:W-:-:S02]  /*16810*/  HADD2.F32 R13, -RZ, R7.H0_H0 ;  /* 0x20000007ff0d7230 */ /* 0x000fc40000004100 */
[----:B------:R-:W-:Y:S01]  /*16820*/  FMUL R15, R25, R2 ;  /* 0x00000002190f7220 */ /* 0x000fe20000400000 */
[-C--:B------:R-:W-:Y:S01]  /*16830*/  FFMA R16, R12, R0.reuse, R16 ;  /* 0x000000000c107223 */ /* 0x080fe20000000010 */
[----:B------:R-:W-:Y:S02]  /*16840*/  F2FP.F16.F32.PACK_AB R12, R20, R21 ;  /* 0x00000015140c723e */ /* 0x000fe400000000ff */
[----:B------:R-:W-:Y:S01]  /*16850*/  FFMA R15, R13, R0, R15 ;  /* 0x000000000d0f7223 */ /* 0x000fe2000000000f */
[----:B------:R-:W-:Y:S02]  /*16860*/  F2FP.F16.F32.PACK_AB R13, R18, R19 ;  /* 0x00000013120d723e */ /* 0x000fe400000000ff */
        /* <DEDUP_REMOVED lines=17> */
.L_x_80:
[----:B------:R-:W-:Y:S05]  /*16980*/  BSYNC B0 ;  /* 0x0000000000007941 */ /* 0x000fea0003800000 */
.L_x_79:
[----:B------:R-:W-:Y:S06]  /*16990*/  BAR.SYNC.DEFER_BLOCKING 0x1, 0x80 ;  /* 0x0042000000007b1d */ /* 0x000fec0000010000 */
[----:B------:R-:W-:Y:S05]  /*169a0*/  @!P0 BRA `(.L_x_81) ;  /* 0x0000000000048947 */ /* 0x000fea0003800000 */
[----:B------:R-:W-:Y:S01]  /*169b0*/  BPT.TRAP 0x1 ;  /* 0x000000040000795c */ /* 0x000fe20000300000 */
.L_x_81:
[----:B------:R-:W-:-:S04]  /*169c0*/  UIADD3 UR8, UR48, 0x344c8, URZ ;  /* 0x000344c830087890 */ /* 0x000fc8000fffe03f */
[----:B------:R-:W-:-:S09]  /*169d0*/  UPRMT UR8, UR58, 0x654, UR8 ;  /* 0x000006543a087896 */ /* 0x000fd20008000008 */
[----:B------:R-:W-:Y:S01]  /*169e0*/  SYNCS.ARRIVE.TRANS64.RED.A1T0 RZ, [UR8], RZ ;  /* 0x000000ffffff79a7 */ /* 0x000fe20008100408 */
[----:B------:R-:W-:Y:S05]  /*169f0*/  @!P0 BRA `(.L_x_82) ;  /* 0x0000000000048947 */ /* 0x000fea0003800000 */
[----:B------:R-:W-:Y:S01]  /*16a00*/  BPT.TRAP 0x1 ;  /* 0x000000040000795c */ /* 0x000fe20000300000 */
.L_x_82:
[----:B------:R-:W2:Y:S02]  /*16a10*/  SYNCS.PHASECHK.TRANS64.TRYWAIT P3, [UR48+0x344b8], R159 ;  /* 0x0344b89fff0075a7 */ /* 0x000ea40008060170 */
[----:B--2---:R-:W-:Y:S05]  /*16a20*/  @!P3 BRA `(.L_x_83) ;  /* 0x000000bc00c8b947 */ /* 0x004fea0003800000 */
.L_x_367:
[----:B------:R-:W-:Y:S05]  /*16a30*/  @P1 WARPSYNC.ALL ;  /* 0x0000000000001948 */ /* 0x000fea0003800000 */
[----:B------:R-:W2:Y:S01]  /*16a40*/  @P1 LDSM.16.MT88.4 R8, [R3+0x33000] ;  /* 0x033000000308183b */ /* 0x000ea20000004200 */
[-C--:B------:R-:W-:Y:S01]  /*16a50*/  FMUL R41, R41, R2.reuse ;  /* 0x0000000229297220 */ /* 0x080fe20000400000 */
[-C--:B-1----:R-:W-:Y:S01]  /*16a60*/  FMUL R13, R40, R2.reuse ;  /* 0x00000002280d7220 */ /* 0x082fe20000400000 */
[-C--:B------:R-:W-:Y:S01]  /*16a70*/  FMUL R43, R43, R2.reuse ;  /* 0x000000022b2b7220 */ /* 0x080fe20000400000 */
[----:B------:R-:W1:Y:S01]  /*16a80*/  @P1 LDSM.16.MT88.4 R4, [R3+0x33800] ;  /* 0x033800000304183b */ /* 0x000e620000004200 */
[-C--:B------:R-:W-:Y:S01]  /*16a90*/  FMUL R15, R44, R2.reuse ;  /* 0x000000022c0f7220 */ /* 0x080fe20000400000 */
[-C--:B------:R-:W-:Y:S01]  /*16aa0*/  FMUL R17, R46, R2.reuse ;  /* 0x000000022e117220 */ /* 0x080fe20000400000 */
[-C--:B------:R-:W-:Y:S01]  /*16ab0*/  FMUL R47, R47, R2.reuse ;  /* 0x000000022f2f7220 */ /* 0x080fe20000400000 */
[-C--:B------:R-:W-:Y:S01]  /*16ac0*/  FMUL R49, R49, R2.reuse ;  /* 0x0000000231317220 */ /* 0x080fe20000400000 */
[----:B------:R-:W-:Y:S05]  /*16ad0*/  WARPSYNC.ALL ;  /* 0x0000000000007948 */ /* 0x000fea0003800000 */
[-C--:B------:R-:W-:Y:S01]  /*16ae0*/  FMUL R19, R50, R2.reuse ;  /* 0x0000000232137220 */ /* 0x080fe20000400000 */
[-C--:B------:R-:W-:Y:S01]  /*16af0*/  FMUL R51, R51, R2.reuse ;  /* 0x0000000233337220 */ /* 0x080fe20000400000 */
[-C--:B------:R-:W-:Y:S01]  /*16b00*/  FMUL R53, R53, R2.reuse ;  /* 0x0000000235357220 */ /* 0x080fe20000400000 */
[----:B------:R-:W-:Y:S01]  /*16b10*/  FMUL R55, R55, R2 ;  /* 0x0000000237377220 */ /* 0x000fe20000400000 */
[----:B------:R-:W-:Y:S01]  /*16b20*/  BSSY B0, `(.L_x_84) ;  /* 0x000003e000007945 */ /* 0x000fe20003800000 */
[----:B--2---:R-:W-:-:S02]  /*16b30*/  HADD2.F32 R14, -RZ, R8.H1_H1 ;  /* 0x30000008ff0e7230 */ /* 0x004fc40000004100 */
[----:B------:R-:W-:Y:S02]  /*16b40*/  HADD2.F32 R12, -RZ, R8.H0_H0 ;  /* 0x20000008ff0c7230 */ /* 0x000fe40000004100 */
[----:B------:R-:W-:Y:S02]  /*16b50*/  HADD2.F32 R16, -RZ, R10.H1_H1 ;  /* 0x3000000aff107230 */ /* 0x000fe40000004100 */
[-C--:B------:R-:W-:Y:S01]  /*16b60*/  FFMA R41, R14, R0.reuse, R41 ;  /* 0x000000000e297223 */ /* 0x080fe20000000029 */
[----:B------:R-:W-:Y:S02]  /*16b70*/  HADD2.F32 R14, -RZ, R9.H0_H0 ;  /* 0x20000009ff0e7230 */ /* 0x000fe40000004100 */
[----:B------:R-:W-:Y:S01]  /*16b80*/  FFMA R12, R12, R0, R13 ;  /* 0x000000000c0c7223 */ /* 0x000fe2000000000d */
[----:B------:R-:W-:Y:S01]  /*16b90*/  FMUL R13, R42, R2 ;  /* 0x000000022a0d7220 */ /* 0x000fe20000400000 */
[----:B------:R-:W-:Y:S02]  /*16ba0*/  HADD2.F32 R18, -RZ, R11.H1_H1 ;  /* 0x3000000bff127230 */ /* 0x000fe40000004100 */
[----:B-1----:R-:W-:-:S02]  /*16bb0*/  HADD2.F32 R20, -RZ, R5.H1_H1 ;  /* 0x30000005ff147230 */ /* 0x002fc40000004100 */
[-C--:B------:R-:W-:Y:S01]  /*16bc0*/  FFMA R13, R14, R0.reuse, R13 ;  /* 0x000000000e0d7223 */ /* 0x080fe2000000000d */
[----:B------:R-:W-:Y:S02]  /*16bd0*/  HADD2.F32 R14, -RZ, R9.H1_H1 ;  /* 0x30000009ff0e7230 */ /* 0x000fe40000004100 */
[----:B------:R-:W-:Y:S01]  /*16be0*/  FFMA R47, R18, R0, R47 ;  /* 0x00000000122f7223 */ /* 0x000fe2000000002f */
[----:B------:R-:W-:Y:S01]  /*16bf0*/  HADD2.F32 R18, -RZ, R4.H1_H1 ;  /* 0x30000004ff127230 */ /* 0x000fe20000004100 */
[----:B------:R-:W-:Y:S01]  /*16c00*/  F2FP.F16.F32.PACK_AB R12, R41, R12 ;  /* 0x0000000c290c723e */ /* 0x000fe200000000ff */
[----:B------:R-:W-:-:S05]  /*16c10*/  FFMA R14, R14, R0, R43 ;  /* 0x000000000e0e7223 */ /* 0x000fca000000002b */
[----:B------:R-:W-:Y:S01]  /*16c20*/  F2FP.F16.F32.PACK_AB R13, R14, R13 ;  /* 0x0000000d0e0d723e */ /* 0x000fe200000000ff */
[----:B------:R-:W-:-:S05]  /*16c30*/  HADD2.F32 R14, -RZ, R10.H0_H0 ;  /* 0x2000000aff0e7230 */ /* 0x000fca0000004100 */
[----:B------:R-:W-:Y:S01]  /*16c40*/  FFMA R14, R14, R0, R15 ;  /* 0x000000000e0e7223 */ /* 0x000fe2000000000f */
[----:B------:R-:W-:-:S04]  /*16c50*/  FMUL R15, R45, R2 ;  /* 0x000000022d0f7220 */ /* 0x000fc80000400000 */
[----:B------:R-:W-:Y:S01]  /*16c60*/  FFMA R15, R16, R0, R15 ;  /* 0x00000000100f7223 */ /* 0x000fe2000000000f */
[----:B------:R-:W-:-:S04]  /*16c70*/  HADD2.F32 R16, -RZ, R11.H0_H0 ;  /* 0x2000000bff107230 */ /* 0x000fc80000004100 */
[----:B------:R-:W-:Y:S01]  /*16c80*/  F2FP.F16.F32.PACK_AB R14, R15, R14 ;  /* 0x0000000e0f0e723e */ /* 0x000fe200000000ff */
[----:B------:R-:W-:Y:S01]  /*16c90*/  FFMA R16, R16, R0, R17 ;  /* 0x0000000010107223 */ /* 0x000fe20000000011 */
[----:B------:R-:W-:-:S04]  /*16ca0*/  FMUL R17, R48, R2 ;  /* 0x0000000230117220 */ /* 0x000fc80000400000 */
[----:B------:R-:W-:Y:S01]  /*16cb0*/  F2FP.F16.F32.PACK_AB R15, R47, R16 ;  /* 0x000000102f0f723e */ /* 0x000fe200000000ff */
[----:B------:R-:W-:-:S04]  /*16cc0*/  HADD2.F32 R16, -RZ, R4.H0_H0 ;  /* 0x20000004ff107230 */ /* 0x000fc80000004100 */
[----:B------:R1:W-:Y:S01]  /*16cd0*/  STSM.16.MT88.4 [R3+0x33000], R12 ;  /* 0x0330000c03007844 */ /* 0x0003e20000004200 */
[-C--:B------:R-:W-:Y:S01]  /*16ce0*/  FFMA R16, R16, R0.reuse, R17 ;  /* 0x0000000010107223 */ /* 0x080fe20000000011 */
[----:B------:R-:W-:Y:S01]  /*16cf0*/  FFMA R17, R18, R0, R49 ;  /* 0x0000000012117223 */ /* 0x000fe20000000031 */
[----:B------:R-:W-:Y:S02]  /*16d00*/  HADD2.F32 R18, -RZ, R5.H0_H0 ;  /* 0x20000005ff127230 */ /* 0x000fe40000004100 */
[--C-:B-1----:R-:W-:Y:S02]  /*16d10*/  HADD2.F32 R12, -RZ, R6.reuse.H0_H0 ;  /* 0x20000006ff0c7230 */ /* 0x102fe40000004100 */
[----:B------:R-:W-:Y:S01]  /*16d20*/  FMUL R15, R52, R2 ;  /* 0x00000002340f7220 */ /* 0x000fe20000400000 */
[-C--:B------:R-:W-:Y:S01]  /*16d30*/  FFMA R13, R18, R0.reuse, R19 ;  /* 0x00000000120d7223 */ /* 0x080fe20000000013 */
[----:B------:R-:W-:Y:S01]  /*16d40*/  FFMA R14, R20, R0, R51 ;  /* 0x00000000140e7223 */ /* 0x000fe20000000033 */
[----:B------:R-:W-:-:S02]  /*16d50*/  HADD2.F32 R18, -RZ, R6.H1_H1 ;  /* 0x30000006ff127230 */ /* 0x000fc40000004100 */
[----:B------:R-:W-:Y:S01]  /*16d60*/  FFMA R15, R12, R0, R15 ;  /* 0x000000000c0f7223 */ /* 0x000fe2000000000f */
[--C-:B------:R-:W-:Y:S02]  /*16d70*/  HADD2.F32 R12, -RZ, R7.reuse.H0_H0 ;  /* 0x20000007ff0c7230 */ /* 0x100fe40000004100 */
[----:B------:R-:W-:Y:S01]  /*16d80*/  FMUL R19, R54, R2 ;  /* 0x0000000236137220 */ /* 0x000fe20000400000 */
[----:B------:R-:W-:Y:S02]  /*16d90*/  HADD2.F32 R20, -RZ, R7.H1_H1 ;  /* 0x30000007ff147230 */ /* 0x000fe40000004100 */
[-C--:B------:R-:W-:Y:S01]  /*16da0*/  FFMA R18, R18, R0.reuse, R53 ;  /* 0x0000000012127223 */ /* 0x080fe20000000035 */
[----:B------:R-:W-:Y:S01]  /*16db0*/  F2FP.F16.F32.PACK_AB R13, R14, R13 ;  /* 0x0000000d0e0d723e */ /* 0x000fe200000000ff */
[----:B------:R-:W-:Y:S01]  /*16dc0*/  FFMA R19, R12, R0, R19 ;  /* 0x000000000c137223 */ /* 0x000fe20000000013 */
[----:B------:R-:W-:Y:S01]  /*16dd0*/  F2FP.F16.F32.PACK_AB R12, R17, R16 ;  /* 0x00000010110c723e */ /* 0x000fe200000000ff */
[----:B------:R-:W-:Y:S01]  /*16de0*/  FFMA R20, R20, R0, R55 ;  /* 0x0000000014147223 */ /* 0x000fe20000000037 */
[----:B------:R-:W-:-:S04]  /*16df0*/  F2FP.F16.F32.PACK_AB R14, R18, R15 ;  /* 0x0000000f120e723e */ /* 0x000fc800000000ff */
        /* <DEDUP_REMOVED lines=11> */
[----:B------:R-:W-:Y:S02]  /*16eb0*/  UIADD3 UR5, UR45, 0x40, URZ ;  /* 0x000000402d057890 */ /* 0x000fe4000fffe03f */
[----:B------:R-:W-:-:S09]  /*16ec0*/  UIADD3 UR4, UR48, 0x33000, URZ ;  /* 0x0003300030047890 */ /* 0x000fd2000fffe03f */
[----:B------:R2:W-:Y:S01]  /*16ed0*/  UTMASTG.2D [UR4], [UR36] ;  /* 0x00000004240073b5 */ /* 0x0005e20008008000 */
[----:B------:R0:W-:Y:S01]  /*16ee0*/  UTMACMDFLUSH ;  /* 0x00000000000079b7 */ /* 0x0001e20000000000 */
[----:B--2---:R-:W-:-:S04]  /*16ef0*/  DEPBAR.LE SB0, 0x1 ;  /* 0x000080400000791a */ /* 0x004fc80000000000 */
.L_x_85:
[----:B------:R-:W-:Y:S05]  /*16f00*/  BSYNC B0 ;  /* 0x0000000000007941 */ /* 0x000fea0003800000 */
.L_x_84:
[----:B------:R-:W-:Y:S06]  /*16f10*/  BAR.SYNC.DEFER_BLOCKING 0x1, 0x80 ;  /* 0x0042000000007b1d */ /* 0x000fec0000010000 */
[----:B------:R-:W-:Y:S05]  /*16f20*/  @!P0 BRA `(.L_x_86) ;  /* 0x0000000000048947 */ /* 0x000fea0003800000 */
[----:B------:R-:W-:Y:S01]  /*16f30*/  BPT.TRAP 0x1 ;  /* 0x000000040000795c */ /* 0x000fe20000300000 */
.L_x_86:
[----:B------:R-:W-:-:S04]  /*16f40*/  UIADD3 UR9, UR48, 0x344d0, URZ ;  /* 0x000344d030097890 */ /* 0x000fc8000fffe03f */
[----:B------:R-:W-:-:S09]  /*16f50*/  UPRMT UR9, UR58, 0x654, UR9 ;  /* 0x000006543a097896 */ /* 0x000fd20008000009 */
[----:B------:R-:W-:Y:S01]  /*16f60*/  SYNCS.ARRIVE.TRANS64.RED.A1T0 RZ, [UR9], RZ ;  /* 0x000000ffffff79a7 */ /* 0x000fe20008100409 */
[----:B------:R-:W-:Y:S05]  /*16f70*/  @!P0 BRA `(.L_x_87) ;  /* 0x0000000000048947 */ /* 0x000fea0003800000 */
[----:B------:R-:W-:Y:S01]  /*16f80*/  BPT.TRAP 0x1 ;  /* 0x000000040000795c */ /* 0x000fe20000300000 */
.L_x_87:
[----:B------:R-:W-:-:S04]  /*16f90*/  MOV R20, 0x1 ;  /* 0x0000000100147802 */ /* 0x000fc80000000f00 */
[----:B------:R-:W-:-:S04]  /*16fa0*/  SHF.L.U32 R20, R20, 0x1f, RZ ;  /* 0x0000001f14147819 */ /* 0x000fc800000006ff */
[----:B------:R-:W2:Y:S02]  /*16fb0*/  SYNCS.PHASECHK.TRANS64.TRYWAIT P3, [UR48+0x344a0], R20 ;  /* 0x0344a014ff0075a7 */ /* 0x000ea40008060170 */
[----:B--2---:R-:W-:Y:S05]  /*16fc0*/  @!P3 BRA `(.L_x_88) ;  /* 0x000000b80078b947 */ /* 0x004fea0003800000 */
.L_x_368:
        /* <DEDUP_REMOVED lines=21> */
[----:B-1----:R-:W-:-:S02]  /*17120*/  HADD2.F32 R14, -RZ, R8.H1_H1 ;  /* 0x30000008ff0e7230 */ /* 0x002fc40000004100 */
[-C--:B--2---:R-:W-:Y:S01]  /*17130*/  FMUL R13, R13, R2.reuse ;  /* 0x000000020d0d7220 */ /* 0x084fe20000400000 */
[----:B---3--:R-:W-:Y:S01]  /*17140*/  FMUL R15, R12, R2 ;  /* 0x000000020c0f7220 */ /* 0x008fe20000400000 */
[----:B------:R-:W-:-:S03]  /*17150*/  HADD2.F32 R12, -RZ, R8.H0_H0 ;  /* 0x20000008ff0c7230 */ /* 0x000fc60000004100 */
[-C--:B------:R-:W-:Y:S01]  /*17160*/  FFMA R15, R14, R0.reuse, R15 ;  /* 0x000000000e0f7223 */ /* 0x080fe2000000000f */
[--C-:B------:R-:W-:Y:S02]  /*17170*/  HADD2.F32 R14, -RZ, R9.reuse.H0_H0 ;  /* 0x20000009ff0e7230 */ /* 0x100fe40000004100 */
[----:B------:R-:W-:Y:S01]  /*17180*/  FFMA R12, R12, R0, R13 ;  /* 0x000000000c0c7223 */ /* 0x000fe2000000000d */
[-C--:B----4-:R-:W-:Y:S01]  /*17190*/  FMUL R13, R17, R2.reuse ;  /* 0x00000002110d7220 */ /* 0x090fe20000400000 */
[----:B-----5:R-:W-:Y:S01]  /*171a0*/  FMUL R17, R16, R2 ;  /* 0x0000000210117220 */ /* 0x020fe20000400000 */
[----:B------:R-:W-:Y:S02]  /*171b0*/  HADD2.F32 R16, -RZ, R9.H1_H1 ;  /* 0x30000009ff107230 */ /* 0x000fe40000004100 */
[----:B------:R-:W-:Y:S01]  /*171c0*/  FFMA R13, R14, R0, R13 ;  /* 0x000000000e0d7223 */ /* 0x000fe2000000000d */
[----:B------:R-:W-:Y:S01]  /*171d0*/  F2FP.F16.F32.PACK_AB R12, R15, R12 ;  /* 0x0000000c0f0c723e */ /* 0x000fe200000000ff */
[----:B------:R-:W-:Y:S01]  /*171e0*/  FMUL R15, R32, R2 ;  /* 0x00000002200f7220 */ /* 0x000fe20000400000 */
[----:B------:R-:W-:Y:S01]  /*171f0*/  FFMA R14, R16, R0, R17 ;  /* 0x00000000100e7223 */ /* 0x000fe20000000011 */
[----:B------:R-:W-:-:S02]  /*17200*/  HADD2.F32 R16, -RZ, R10.H1_H1 ;  /* 0x3000000aff107230 */ /* 0x000fc40000004100 */
[----:B------:R-:W-:Y:S02]  /*17210*/  FMUL R17, R31, R2 ;  /* 0x000000021f117220 */ /* 0x000fe40000400000 */
[----:B------:R-:W-:Y:S01]  /*17220*/  F2FP.F16.F32.PACK_AB R13, R14, R13 ;  /* 0x0000000d0e0d723e */ /* 0x000fe200000000ff */
[----:B------:R-:W-:-:S05]  /*17230*/  HADD2.F32 R14, -RZ, R10.H0_H0 ;  /* 0x2000000aff0e7230 */ /* 0x000fca0000004100 */
[-C--:B------:R-:W-:Y:S01]  /*17240*/  FFMA R14, R14, R0.reuse, R15 ;  /* 0x000000000e0e7223 */ /* 0x080fe2000000000f */
[----:B------:R-:W-:Y:S01]  /*17250*/  FFMA R15, R16, R0, R17 ;  /* 0x00000000100f7223 */ /* 0x000fe20000000011 */
[-C--:B------:R-:W-:Y:S01]  /*17260*/  FMUL R17, R19, R2.reuse ;  /* 0x0000000213117220 */ /* 0x080fe20000400000 */
[-C--:B------:R-:W-:Y:S01]  /*17270*/  FMUL R19, R18, R2.reuse ;  /* 0x0000000212137220 */ /* 0x080fe20000400000 */
[--C-:B------:R-:W-:Y:S02]  /*17280*/  HADD2.F32 R16, -RZ, R11.reuse.H0_H0 ;  /* 0x2000000bff107230 */ /* 0x100fe40000004100 */
[----:B------:R-:W-:Y:S02]  /*17290*/  HADD2.F32 R18, -RZ, R11.H1_H1 ;  /* 0x3000000bff127230 */ /* 0x000fe40000004100 */
[----:B------:R-:W-:Y:S01]  /*172a0*/  FMUL R21, R21, R2 ;  /* 0x0000000215157220 */ /* 0x000fe20000400000 */
[----:B------:R-:W-:Y:S01]  /*172b0*/  F2FP.F16.F32.PACK_AB R14, R15, R14 ;  /* 0x0000000e0f0e723e */ /* 0x000fe200000000ff */
[-C--:B------:R-:W-:Y:S01]  /*172c0*/  FFMA R16, R16, R0.reuse, R17 ;  /* 0x0000000010107223 */ /* 0x080fe20000000011 */
[----:B------:R-:W-:Y:S01]  /*172d0*/  FFMA R17, R18, R0, R19 ;  /* 0x0000000012117223 */ /* 0x000fe20000000013 */
[----:B------:R-:W-:Y:S01]  /*172e0*/  FMUL R19, R24, R2 ;  /* 0x0000000218137220 */ /* 0x000fe20000400000 */
[----:B------:R-:W-:-:S02]  /*172f0*/  HADD2.F32 R18, -RZ, R4.H0_H0 ;  /* 0x20000004ff127230 */ /* 0x000fc40000004100 */
[----:B------:R-:W-:Y:S02]  /*17300*/  HADD2.F32 R24, -RZ, R4.H1_H1 ;  /* 0x30000004ff187230 */ /* 0x000fe40000004100 */
[----:B------:R-:W-:Y:S01]  /*17310*/  FMUL R25, R25, R2 ;  /* 0x0000000219197220 */ /* 0x000fe20000400000 */
[----:B------:R-:W-:Y:S01]  /*17320*/  F2FP.F16.F32.PACK_AB R15, R17, R16 ;  /* 0x00000010110f723e */ /* 0x000fe200000000ff */
[-C--:B------:R-:W-:Y:S01]  /*17330*/  FFMA R18, R18, R0.reuse, R19 ;  /* 0x0000000012127223 */ /* 0x080fe20000000013 */
[----:B------:R-:W-:Y:S01]  /*17340*/  FFMA R19, R24, R0, R21 ;  /* 0x0000000018137223 */ /* 0x000fe20000000015 */
[-C--:B------:R-:W-:Y:S01]  /*17350*/  FMUL R21, R26, R2.reuse ;  /* 0x000000021a157220 */ /* 0x080fe20000400000 */
[--C-:B------:R-:W-:Y:S02]  /*17360*/  HADD2.F32 R24, -RZ, R5.reuse.H0_H0 ;  /* 0x20000005ff187230 */ /* 0x100fe40000004100 */
[----:B------:R-:W-:Y:S01]  /*17370*/  FMUL R27, R27, R2 ;  /* 0x000000021b1b7220 */ /* 0x000fe20000400000 */
[----:B------:R-:W-:Y:S01]  /*17380*/  HADD2.F32 R26, -RZ, R5.H1_H1 ;  /* 0x30000005ff1a7230 */ /* 0x000fe20000004100 */
[----:B------:R-:W-:Y:S01]  /*17390*/  F2FP.F16.F32.PACK_AB R16, R19, R18 ;  /* 0x000000121310723e */ /* 0x000fe200000000ff */
[----:B------:R1:W-:Y:S01]  /*173a0*/  STSM.16.MT88.4 [R3+0x30000], R12 ;  /* 0x0300000c03007844 */ /* 0x0003e20000004200 */
[----:B------:R-:W-:-:S02]  /*173b0*/  FFMA R21, R24, R0, R21 ;  /* 0x0000000018157223 */ /* 0x000fc40000000015 */
[----:B------:R-:W-:Y:S01]  /*173c0*/  FFMA R24, R26, R0, R25 ;  /* 0x000000001a187223 */ /* 0x000fe20000000019 */
[-C--:B------:R-:W-:Y:S01]  /*173d0*/  FMUL R25, R28, R2.reuse ;  /* 0x000000021c197220 */ /* 0x080fe20000400000 */
[--C-:B------:R-:W-:Y:S02]  /*173e0*/  HADD2.F32 R26, -RZ, R6.reuse.H0_H0 ;  /* 0x20000006ff1a7230 */ /* 0x100fe40000004100 */
[----:B------:R-:W-:Y:S01]  /*173f0*/  FMUL R29, R29, R2 ;  /* 0x000000021d1d7220 */ /* 0x000fe20000400000 */
[----:B------:R-:W-:Y:S01]  /*17400*/  HADD2.F32 R28, -RZ, R6.H1_H1 ;  /* 0x30000006ff1c7230 */ /* 0x000fe20000004100 */
[----:B------:R-:W-:Y:S01]  /*17410*/  F2FP.F16.F32.PACK_AB R17, R24, R21 ;  /* 0x000000151811723e */ /* 0x000fe200000000ff */
[----:B------:R-:W-:-:S03]  /*17420*/  FFMA R25, R26, R0, R25 ;  /* 0x000000001a197223 */ /* 0x000fc60000000019 */
[----:B------:R-:W-:Y:S01]  /*17430*/  FFMA R26, R28, R0, R27 ;  /* 0x000000001c1a7223 */ /* 0x000fe2000000001b */
[----:B------:R-:W-:Y:S01]  /*17440*/  FMUL R27, R30, R2 ;  /* 0x000000021e1b7220 */ /* 0x000fe20000400000 */
[--C-:B------:R-:W-:Y:S02]  /*17450*/  HADD2.F32 R28, -RZ, R7.reuse.H0_H0 ;  /* 0x20000007ff1c7230 */ /* 0x100fe40000004100 */
[----:B------:R-:W-:Y:S01]  /*17460*/  HADD2.F32 R30, -RZ, R7.H1_H1 ;  /* 0x30000007ff1e7230 */ /* 0x000fe20000004100 */
[----:B------:R-:W-:Y:S02]  /*17470*/  F2FP.F16.F32.PACK_AB R18, R26, R25 ;  /* 0x000000191a12723e */ /* 0x000fe400000000ff */
[-C--:B------:R-:W-:Y:S02]  /*17480*/  FFMA R27, R28, R0.reuse, R27 ;  /* 0x000000001c1b7223 */ /* 0x080fe4000000001b */
[----:B------:R-:W-:-:S05]  /*17490*/  FFMA R28, R30, R0, R29 ;  /* 0x000000001e1c7223 */ /* 0x000fca000000001d */
        /* <DEDUP_REMOVED lines=16> */
.L_x_90:
[----:B------:R-:W-:Y:S05]  /*175a0*/  BSYNC B0 ;  /* 0x0000000000007941 */ /* 0x000fea0003800000 */
.L_x_89:
[----:B------:R-:W-:Y:S06]  /*175b0*/  BAR.SYNC.DEFER_BLOCKING 0x1, 0x80 ;  /* 0x0042000000007b1d */ /* 0x000fec0000010000 */
[----:B------:R-:W-:Y:S05]  /*175c0*/  @!P0 BRA `(.L_x_91) ;  /* 0x0000000000048947 */ /* 0x000fea0003800000 */
[----:B------:R-:W-:Y:S01]  /*175d0*/  BPT.TRAP 0x1 ;  /* 0x000000040000795c */ /* 0x000fe20000300000 */
.L_x_91:
[----:B------:R-:W-:-:S04]  /*175e0*/  UIADD3 UR10, UR48, 0x344d8, URZ ;  /* 0x000344d8300a7890 */ /* 0x000fc8000fffe03f */
[----:B------:R-:W-:-:S09]  /*175f0*/  UPRMT UR10, UR58, 0x654, UR10 ;  /* 0x000006543a0a7896 */ /* 0x000fd2000800000a */
[----:B------:R-:W-:Y:S01]  /*17600*/  SYNCS.ARRIVE.TRANS64.RED.A1T0 RZ, [UR10], RZ ;  /* 0x000000ffffff79a7 */ /* 0x000fe2000810040a */
[----:B------:R-:W-:Y:S05]  /*17610*/  @!P0 BRA `(.L_x_92) ;  /* 0x0000000000048947 */ /* 0x000fea0003800000 */
[----:B------:R-:W-:Y:S01]  /*17620*/  BPT.TRAP 0x1 ;  /* 0x000000040000795c */ /* 0x000fe20000300000 */
.L_x_92:
[----:B------:R-:W2:Y:S02]  /*17630*/  SYNCS.PHASECHK.TRANS64.TRYWAIT P3, [UR48+0x344a8], R20 ;  /* 0x0344a814ff0075a7 */ /* 0x000ea40008060170 */
[----:B--2---:R-:W-:Y:S05]  /*17640*/  @!P3 BRA `(.L_x_93) ;  /* 0x000000b000f0b947 */ /* 0x004fea0003800000 */
.L_x_369:
[----:B------:R-:W-:Y:S05]  /*17650*/  @P1 WARPSYNC.ALL ;  /* 0x0000000000001948 */ /* 0x000fea0003800000 */
[----:B------:R-:W2:Y:S01]  /*17660*/  @P1 LDSM.16.MT88.4 R8, [R3+0x31000] ;  /* 0x031000000308183b */ /* 0x000ea20000004200 */
[-C--:B-1----:R-:W-:Y:S01]  /*17670*/  FMUL R13, R56, R2.reuse ;  /* 0x00000002380d7220 */ /* 0x082fe20000400000 */
[-C--:B------:R-:W-:Y:S01]  /*17680*/  FMUL R57, R57, R2.reuse ;  /* 0x0000000239397220 */ /* 0x080fe20000400000 */
[-C--:B------:R-:W-:Y:S01]  /*17690*/  FMUL R15, R58, R2.reuse ;  /* 0x000000023a0f7220 */ /* 0x080fe20000400000 */
[----:B------:R-:W1:Y:S01]  /*176a0*/  @P1 LDSM.16.MT88.4 R4, [R3+0x31800] ;  /* 0x031800000304183b */ /* 0x000e620000004200 */
[-C--:B------:R-:W-:Y:S01]  /*176b0*/  FMUL R59, R59, R2.reuse ;  /* 0x000000023b3b7220 */ /* 0x080fe20000400000 */
        /* <DEDUP_REMOVED lines=12> */
[----:B------:R-:W-:Y:S05]  /*17780*/  WARPSYNC.ALL ;  /* 0x0000000000007948 */ /* 0x000fea0003800000 */
[----:B------:R-:W-:Y:S01]  /*17790*/  BSSY B0, `(.L_x_94) ;  /* 0x0000039000007945 */ /* 0x000fe20003800000 */
[----:B--2---:R-:W-:-:S02]  /*177a0*/  HADD2.F32 R12, -RZ, R8.H0_H0 ;  /* 0x20000008ff0c7230 */ /* 0x004fc40000004100 */
[----:B------:R-:W-:Y:S02]  /*177b0*/  HADD2.F32 R14, -RZ, R8.H1_H1 ;  /* 0x30000008ff0e7230 */ /* 0x000fe40000004100 */
[--C-:B------:R-:W-:Y:S02]  /*177c0*/  HADD2.F32 R16, -RZ, R9.reuse.H0_H0 ;  /* 0x20000009ff107230 */ /* 0x100fe40000004100 */
[-C--:B------:R-:W-:Y:S01]  /*177d0*/  FFMA R12, R12, R0.reuse, R13 ;  /* 0x000000000c0c7223 */ /* 0x080fe2000000000d */
[----:B------:R-:W-:Y:S02]  /*177e0*/  HADD2.F32 R18, -RZ, R9.H1_H1 ;  /* 0x30000009ff127230 */ /* 0x000fe40000004100 */
[-C--:B------:R-:W-:Y:S01]  /*177f0*/  FFMA R13, R14, R0.reuse, R57 ;  /* 0x000000000e0d7223 */ /* 0x080fe20000000039 */
[----:B------:R-:W-:Y:S02]  /*17800*/  HADD2.F32 R24, -RZ, R11.H0_H0 ;  /* 0x2000000bff187230 */ /* 0x000fe40000004100 */
[----:B------:R-:W-:Y:S01]  /*17810*/  FFMA R14, R16, R0, R15 ;  /* 0x00000000100e7223 */ /* 0x000fe2000000000f */
[----:B------:R-:W-:-:S02]  /*17820*/  HADD2.F32 R16, -RZ, R10.H0_H0 ;  /* 0x2000000aff107230 */ /* 0x000fc40000004100 */
[-C--:B------:R-:W-:Y:S01]  /*17830*/  FFMA R15, R18, R0.reuse, R59 ;  /* 0x00000000120f7223 */ /* 0x080fe2000000003b */
[----:B------:R-:W-:Y:S02]  /*17840*/  HADD2.F32 R18, -RZ, R10.H1_H1 ;  /* 0x3000000aff127230 */ /* 0x000fe40000004100 */
[-C--:B------:R-:W-:Y:S01]  /*17850*/  FFMA R19, R24, R0.reuse, R19 ;  /* 0x0000000018137223 */ /* 0x080fe20000000013 */
[----:B------:R-:W-:Y:S02]  /*17860*/  HADD2.F32 R26, -RZ, R11.H1_H1 ;  /* 0x3000000bff1a7230 */ /* 0x000fe40000004100 */
[-C--:B------:R-:W-:Y:S01]  /*17870*/  FFMA R17, R16, R0.reuse, R17 ;  /* 0x0000000010117223 */ /* 0x080fe20000000011 */
[----:B-1----:R-:W-:Y:S02]  /*17880*/  HADD2.F32 R24, -RZ, R4.H0_H0 ;  /* 0x20000004ff187230 */ /* 0x002fe40000004100 */
[----:B------:R-:W-:Y:S01]  /*17890*/  FFMA R16, R18, R0, R61 ;  /* 0x0000000012107223 */ /* 0x000fe2000000003d */
[----:B------:R-:W-:-:S02]  /*178a0*/  HADD2.F32 R28, -RZ, R5.H0_H0 ;  /* 0x20000005ff1c7230 */ /* 0x000fc40000004100 */
[-C--:B------:R-:W-:Y:S01]  /*178b0*/  FFMA R18, R26, R0.reuse, R63 ;  /* 0x000000001a127223 */ /* 0x080fe2000000003f */
[----:B------:R-:W-:Y:S02]  /*178c0*/  HADD2.F32 R26, -RZ, R4.H1_H1 ;  /* 0x30000004ff1a7230 */ /* 0x000fe40000004100 */
        /* <DEDUP_REMOVED lines=10> */
[----:B------:R-:W-:Y:S01]  /*17970*/  FFMA R29, R32, R0, R29 ;  /* 0x00000000201d7223 */ /* 0x000fe2000000001d */
[----:B------:R-:W-:Y:S01]  /*17980*/  F2FP.F16.F32.PACK_AB R12, R13, R12 ;  /* 0x0000000c0d0c723e */ /* 0x000fe200000000ff */
[----:B------:R-:W-:Y:S01]  /*17990*/  FFMA R28, R30, R0, R69 ;  /* 0x000000001e1c7223 */ /* 0x000fe20000000045 */
[----:B------:R-:W-:Y:S01]  /*179a0*/  F2FP.F16.F32.PACK_AB R13, R15, R14 ;  /* 0x0000000e0f0d723e */ /* 0x000fe200000000ff */
[----:B------:R-:W-:Y:S01]  /*179b0*/  FFMA R30, R34, R0, R71 ;  /* 0x00000000221e7223 */ /* 0x000fe20000000047 */
[----:B------:R-:W-:-:S02]  /*179c0*/  F2FP.F16.F32.PACK_AB R14, R16, R17 ;  /* 0x00000011100e723e */ /* 0x000fc400000000ff */
[----:B------:R-:W-:Y:S02]  /*179d0*/  F2FP.F16.F32.PACK_AB R15, R18, R19 ;  /* 0x00000013120f723e */ /* 0x000fe400000000ff */
[----:B------:R-:W-:Y:S02]  /*179e0*/  F2FP.F16.F32.PACK_AB R16, R24, R21 ;  /* 0x000000151810723e */ /* 0x000fe400000000ff */
[----:B------:R-:W-:Y:S01]  /*179f0*/  F2FP.F16.F32.PACK_AB R17, R26, R25 ;  /* 0x000000191a11723e */ /* 0x000fe200000000ff */
[----:B------:R1:W-:Y:S01]  /*17a00*/  STSM.16.MT88.4 [R3+0x31000], R12 ;  /* 0x0310000c03007844 */ /* 0x0003e20000004200 */
        /* <DEDUP_REMOVED lines=17> */
.L_x_95:
[----:B------:R-:W-:Y:S05]  /*17b20*/  BSYNC B0 ;  /* 0x0000000000007941 */ /* 0x000fea0003800000 */
.L_x_94:
[----:B------:R-:W-:Y:S06]  /*17b30*/  BAR.SYNC.DEFER_BLOCKING 0x1, 0x80 ;  /* 0x0042000000007b1d */ /* 0x000fec0000010000 */
[----:B------:R-:W-:Y:S05]  /*17b40*/  @!P0 BRA `(.L_x_96) ;  /* 0x0000000000048947 */ /* 0x000fea0003800000 */
[----:B------:R-:W-:Y:S01]  /*17b50*/  BPT.TRAP 0x1 ;  /* 0x000000040000795c */ /* 0x000fe20000300000 */
.L_x_96:
[----:B------:R-:W-:Y:S01]  /*17b60*/  SYNCS.ARRIVE.TRANS64.RED.A1T0 RZ, [UR7], RZ ;  /* 0x000000ffffff79a7 */ /* 0x000fe20008100407 */
[----:B------:R-:W-:Y:S05]  /*17b70*/  @!P0 BRA `(.L_x_97) ;  /* 0x0000000000048947 */ /* 0x000fea0003800000 */
[----:B------:R-:W-:Y:S01]  /*17b80*/  BPT.TRAP 0x1 ;  /* 0x000000040000795c */ /* 0x000fe20000300000 */
.L_x_97:
[----:B------:R-:W2:Y:S02]  /*17b90*/  SYNCS.PHASECHK.TRANS64.TRYWAIT P3, [UR48+0x344b0], R20 ;  /* 0x0344b014ff0075a7 */ /* 0x000ea40008060170 */
[----:B--2---:R-:W-:Y:S05]  /*17ba0*/  @!P3 BRA `(.L_x_98) ;  /* 0x000000ac00b0b947 */ /* 0x004fea0003800000 */
.L_x_370:
        /* <DEDUP_REMOVED lines=21> */
[----:B-1----:R-:W-:-:S02]  /*17d00*/  HADD2.F32 R16, -RZ, R9.H0_H0 ;  /* 0x20000009ff107230 */ /* 0x002fc40000004100 */
[----:B------:R-:W-:Y:S02]  /*17d10*/  HADD2.F32 R18, -RZ, R9.H1_H1 ;  /* 0x30000009ff127230 */ /* 0x000fe40000004100 */
[-C--:B--2---:R-:W-:Y:S01]  /*17d20*/  FMUL R13, R13, R2.reuse ;  /* 0x000000020d0d7220 */ /* 0x084fe20000400000 */
[-C--:B---3--:R-:W-:Y:S01]  /*17d30*/  FMUL R15, R14, R2.reuse ;  /* 0x000000020e0f7220 */ /* 0x088fe20000400000 */
[--C-:B------:R-:W-:Y:S02]  /*17d40*/  HADD2.F32 R14, -RZ, R8.reuse.H1_H1 ;  /* 0x30000008ff0e7230 */ /* 0x100fe40000004100 */
[----:B----4-:R-:W-:Y:S01]  /*17d50*/  FMUL R17, R12, R2 ;  /* 0x000000020c117220 */ /* 0x010fe20000400000 */
[----:B------:R-:W-:Y:S02]  /*17d60*/  HADD2.F32 R12, -RZ, R8.H0_H0 ;  /* 0x20000008ff0c7230 */ /* 0x000fe40000004100 */
[----:B------:R-:W-:Y:S01]  /*17d70*/  FFMA R15, R14, R0, R15 ;  /* 0x000000000e0f7223 */ /* 0x000fe2000000000f */
[----:B-----5:R-:W-:-:S02]  /*17d80*/  FMUL R19, R19, R2 ;  /* 0x0000000213137220 */ /* 0x020fc40000400000 */
[-C--:B------:R-:W-:Y:S01]  /*17d90*/  FFMA R12, R12, R0.reuse, R13 ;  /* 0x000000000c0c7223 */ /* 0x080fe2000000000d */
[-C--:B------:R-:W-:Y:S01]  /*17da0*/  FFMA R13, R16, R0.reuse, R17 ;  /* 0x00000000100d7223 */ /* 0x080fe20000000011 */
[----:B------:R-:W-:Y:S01]  /*17db0*/  FFMA R14, R18, R0, R19 ;  /* 0x00000000120e7223 */ /* 0x000fe20000000013 */
[--C-:B------:R-:W-:Y:S02]  /*17dc0*/  HADD2.F32 R16, -RZ, R10.reuse.H0_H0 ;  /* 0x2000000aff107230 */ /* 0x100fe40000004100 */
[-C--:B------:R-:W-:Y:S01]  /*17dd0*/  FMUL R17, R26, R2.reuse ;  /* 0x000000021a117220 */ /* 0x080fe20000400000 */
[----:B------:R-:W-:Y:S02]  /*17de0*/  HADD2.F32 R18, -RZ, R10.H1_H1 ;  /* 0x3000000aff127230 */ /* 0x000fe40000004100 */
[----:B------:R-:W-:Y:S01]  /*17df0*/  FMUL R19, R24, R2 ;  /* 0x0000000218137220 */ /* 0x000fe20000400000 */
[--C-:B------:R-:W-:Y:S02]  /*17e00*/  HADD2.F32 R24, -RZ, R11.reuse.H0_H0 ;  /* 0x2000000bff187230 */ /* 0x100fe40000004100 */
[----:B------:R-:W-:Y:S01]  /*17e10*/  FFMA R17, R16, R0, R17 ;  /* 0x0000000010117223 */ /* 0x000fe20000000011 */
[----:B------:R-:W-:-:S02]  /*17e20*/  HADD2.F32 R26, -RZ, R11.H1_H1 ;  /* 0x3000000bff1a7230 */ /* 0x000fc40000004100 */
[----:B------:R-:W-:Y:S01]  /*17e30*/  FMUL R21, R21, R2 ;  /* 0x0000000215157220 */ /* 0x000fe20000400000 */
[----:B------:R-:W-:Y:S01]  /*17e40*/  FFMA R16, R18, R0, R19 ;  /* 0x0000000012107223 */ /* 0x000fe20000000013 */
[----:B------:R-:W-:Y:S01]  /*17e50*/  F2FP.F16.F32.PACK_AB R13, R14, R13 ;  /* 0x0000000d0e0d723e */ /* 0x000fe200000000ff */
[----:B------:R-:W-:Y:S01]  /*17e60*/  FMUL R25, R25, R2 ;  /* 0x0000000219197220 */ /* 0x000fe20000400000 */
[----:B------:R-:W-:Y:S01]  /*17e70*/  FFMA R21, R24, R0, R21 ;  /* 0x0000000018157223 */ /* 0x000fe20000000015 */
[--C-:B------:R-:W-:Y:S01]  /*17e80*/  HADD2.F32 R24, -RZ, R4.reuse.H0_H0 ;  /* 0x20000004ff187230 */ /* 0x100fe20000004100 */
[----:B------:R-:W-:Y:S01]  /*17e90*/  F2FP.F16.F32.PACK_AB R12, R15, R12 ;  /* 0x0000000c0f0c723e */ /* 0x000fe200000000ff */
[----:B------:R-:W-:Y:S01]  /*17ea0*/  FFMA R18, R26, R0, R25 ;  /* 0x000000001a127223 */ /* 0x000fe20000000019 */
[-C--:B------:R-:W-:Y:S01]  /*17eb0*/  FMUL R19, R30, R2.reuse ;  /* 0x000000021e137220 */ /* 0x080fe20000400000 */
[----:B------:R-:W-:Y:S01]  /*17ec0*/  HADD2.F32 R26, -RZ, R4.H1_H1 ;  /* 0x30000004ff1a7230 */ /* 0x000fe20000004100 */
[----:B------:R-:W-:Y:S01]  /*17ed0*/  F2FP.F16.F32.PACK_AB R14, R16, R17 ;  /* 0x00000011100e723e */ /* 0x000fe200000000ff */
[----:B------:R-:W-:Y:S01]  /*17ee0*/  FMUL R25, R28, R2 ;  /* 0x000000021c197220 */ /* 0x000fe20000400000 */
[----:B------:R-:W-:-:S02]  /*17ef0*/  HADD2.F32 R28, -RZ, R5.H0_H0 ;  /* 0x20000005ff1c7230 */ /* 0x000fc40000004100 */
[----:B------:R-:W-:Y:S01]  /*17f00*/  FFMA R19, R24, R0, R19 ;  /* 0x0000000018137223 */ /* 0x000fe20000000013 */
[----:B------:R-:W-:Y:S02]  /*17f10*/  HADD2.F32 R30, -RZ, R5.H1_H1 ;  /* 0x30000005ff1e7230 */ /* 0x000fe40000004100 */
[----:B------:R-:W-:Y:S01]  /*17f20*/  FMUL R27, R27, R2 ;  /* 0x000000021b1b7220 */ /* 0x000fe20000400000 */
[----:B------:R-:W-:Y:S01]  /*17f30*/  FFMA R24, R26, R0, R25 ;  /* 0x000000001a187223 */ /* 0x000fe20000000019 */
[----:B------:R-:W-:Y:S01]  /*17f40*/  F2FP.F16.F32.PACK_AB R15, R18, R21 ;  /* 0x00000015120f723e */ /* 0x000fe200000000ff */
[----:B------:R-:W-:Y:S01]  /*17f50*/  FMUL R29, R29, R2 ;  /* 0x000000021d1d7220 */ /* 0x000fe20000400000 */
[-C--:B------:R-:W-:Y:S01]  /*17f60*/  FFMA R27, R28, R0.reuse, R27 ;  /* 0x000000001c1b7223 */ /* 0x080fe2000000001b */
[--C-:B------:R-:W-:Y:S01]  /*17f70*/  HADD2.F32 R28, -RZ, R6.reuse.H0_H0 ;  /* 0x20000006ff1c7230 */ /* 0x100fe20000004100 */
[----:B------:R-:W-:Y:S01]  /*17f80*/  F2FP.F16.F32.PACK_AB R16, R24, R19 ;  /* 0x000000131810723e */ /* 0x000fe200000000ff */
[----:B------:R-:W-:Y:S01]  /*17f90*/  FFMA R26, R30, R0, R29 ;  /* 0x000000001e1a7223 */ /* 0x000fe2000000001d */
[-C--:B------:R-:W-:Y:S01]  /*17fa0*/  FMUL R25, R34, R2.reuse ;  /* 0x0000000222197220 */ /* 0x080fe20000400000 */
[----:B------:R-:W-:Y:S01]  /*17fb0*/  HADD2.F32 R30, -RZ, R6.H1_H1 ;  /* 0x30000006ff1e7230 */ /* 0x000fe20000004100 */
[----:B------:R1:W-:Y:S01]  /*17fc0*/  STSM.16.MT88.4 [R3+0x32000], R12 ;  /* 0x0320000c03007844 */ /* 0x0003e20000004200 */
        /* <DEDUP_REMOVED lines=8> */
[-C--:B------:R-:W-:Y:S02]  /*18050*/  FFMA R31, R32, R0.reuse, R31 ;  /* 0x00000000201f7223 */ /* 0x080fe4000000001f */
[----:B------:R-:W-:Y:S01]  /*18060*/  F2FP.F16.F32.PACK_AB R18, R28, R25 ;  /* 0x000000191c12723e */ /* 0x000fe200000000ff */
        /* <DEDUP_REMOVED lines=17> */
.L_x_100:
[----:B------:R-:W-:Y:S05]  /*18180*/  BSYNC B0 ;  /* 0x0000000000007941 */ /* 0x000fea0003800000 */
.L_x_99:
[----:B------:R-:W-:Y:S06]  /*18190*/  BAR.SYNC.DEFER_BLOCKING 0x1, 0x80 ;  /* 0x0042000000007b1d */ /* 0x000fec0000010000 */
[----:B------:R-:W-:Y:S05]  /*181a0*/  @!P0 BRA `(.L_x_101) ;  /* 0x0000000000048947 */ /* 0x000fea0003800000 */
[----:B------:R-:W-:Y:S01]  /*181b0*/  BPT.TRAP 0x1 ;  /* 0x000000040000795c */ /* 0x000fe20000300000 */
.L_x_101:
[----:B------:R-:W-:Y:S01]  /*181c0*/  SYNCS.ARRIVE.TRANS64.RED.A1T0 RZ, [UR8], RZ ;  /* 0x000000ffffff79a7 */ /* 0x000fe20008100408 */
[----:B------:R-:W-:Y:S05]  /*181d0*/  @!P0 BRA `(.L_x_102) ;  /* 0x0000000000048947 */ /* 0x000fea0003800000 */
[----:B------:R-:W-:Y:S01]  /*181e0*/  BPT.TRAP 0x1 ;  /* 0x000000040000795c */ /* 0x000fe20000300000 */
.L_x_102:
[----:B------:R-:W2:Y:S02]  /*181f0*/  SYNCS.PHASECHK.TRANS64.TRYWAIT P3, [UR48+0x344b8], R20 ;  /* 0x0344b814ff0075a7 */ /* 0x000ea40008060170 */
[----:B--2---:R-:W-:Y:S05]  /*18200*/  @!P3 BRA `(.L_x_103) ;  /* 0x000000a80030b947 */ /* 0x004fea0003800000 */
.L_x_371:
        /* <DEDUP_REMOVED lines=29> */
[----:B------:R-:W-:Y:S01]  /*183e0*/  FFMA R14, R18, R0, R75 ;  /* 0x00000000120e7223 */ /* 0x000fe2000000004b */
[----:B------:R-:W-:Y:S01]  /*183f0*/  FMUL R15, R76, R2 ;  /* 0x000000024c0f7220 */ /* 0x000fe20000400000 */
        /* <DEDUP_REMOVED lines=20> */
[----:B------:R-:W-:Y:S01]  /*18540*/  F2FP.F16.F32.PACK_AB R13, R14, R13 ;  /* 0x0000000d0e0d723e */ /* 0x000fe200000000ff */
[-C--:B------:R-:W-:Y:S01]  /*18550*/  FFMA R28, R30, R0.reuse, R85 ;  /* 0x000000001e1c7223 */ /* 0x080fe20000000055 */
        /* <DEDUP_REMOVED lines=24> */
.L_x_105:
[----:B------:R-:W-:Y:S05]  /*186e0*/  BSYNC B0 ;  /* 0x0000000000007941 */ /* 0x000fea0003800000 */
.L_x_104:
[----:B------:R-:W-:Y:S06]  /*186f0*/  BAR.SYNC.DEFER_BLOCKING 0x1, 0x80 ;  /* 0x0042000000007b1d */ /* 0x000fec0000010000 */
[----:B------:R-:W-:Y:S05]  /*18700*/  @!P0 BRA `(.L_x_106) ;  /* 0x0000000000048947 */ /* 0x000fea0003800000 */
[----:B------:R-:W-:Y:S01]  /*18710*/  BPT.TRAP 0x1 ;  /* 0x000000040000795c */ /* 0x000fe20000300000 */
.L_x_106:
[----:B------:R-:W-:Y:S01]  /*18720*/  SYNCS.ARRIVE.TRANS64.RED.A1T0 RZ, [UR9], RZ ;  /* 0x000000ffffff79a7 */ /* 0x000fe20008100409 */
[----:B------:R-:W-:Y:S05]  /*18730*/  @!P0 BRA `(.L_x_107) ;  /* 0x0000000000048947 */ /* 0x000fea0003800000 */
[----:B------:R-:W-:Y:S01]  /*18740*/  BPT.TRAP 0x1 ;  /* 0x000000040000795c */ /* 0x000fe20000300000 */
.L_x_107:
[----:B------:R-:W2:Y:S02]  /*18750*/  SYNCS.PHASECHK.TRANS64.TRYWAIT P3, [UR48+0x344a0], R159 ;  /* 0x0344a09fff0075a7 */ /* 0x000ea40008060170 */
[----:B--2---:R-:W-:Y:S05]  /*18760*/  @!P3 BRA `(.L_x_108) ;  /* 0x000000a000f0b947 */ /* 0x004fea0003800000 */
.L_x_372:
        /* <DEDUP_REMOVED lines=93> */
.L_x_110:
[----:B------:R-:W-:Y:S05]  /*18d40*/  BSYNC B0 ;  /* 0x0000000000007941 */ /* 0x000fea0003800000 */
.L_x_109:
[----:B------:R-:W-:Y:S06]  /*18d50*/  BAR.SYNC.DEFER_BLOCKING 0x1, 0x80 ;  /* 0x0042000000007b1d */ /* 0x000fec0000010000 */
[----:B------:R-:W-:Y:S05]  /*18d60*/  @!P0 BRA `(.L_x_111) ;  /* 0x0000000000048947 */ /* 0x000fea0003800000 */
[----:B------:R-:W-:Y:S01]  /*18d70*/  BPT.TRAP 0x1 ;  /* 0x000000040000795c */ /* 0x000fe20000300000 */
.L_x_111:
[----:B------:R-:W-:Y:S01]  /*18d80*/  SYNCS.ARRIVE.TRANS64.RED.A1T0 RZ, [UR10], RZ ;  /* 0x000000ffffff79a7 */ /* 0x000fe2000810040a */
[----:B------:R-:W-:Y:S05]  /*18d90*/  @!P0 BRA `(.L_x_112) ;  /* 0x0000000000048947 */ /* 0x000fea0003800000 */
[----:B------:R-:W-:Y:S01]  /*18da0*/  BPT.TRAP 0x1 ;  /* 0x000000040000795c */ /* 0x000fe20000300000 */
.L_x_112:
[----:B------:R-:W2:Y:S02]  /*18db0*/  SYNCS.PHASECHK.TRANS64.TRYWAIT P3, [UR48+0x344a8], R159 ;  /* 0x0344a89fff0075a7 */ /* 0x000ea40008060170 */
[----:B--2---:R-:W-:Y:S05]  /*18dc0*/  @!P3 BRA `(.L_x_113) ;  /* 0x0000009c0070b947 */ /* 0x004fea0003800000 */
.L_x_373:
        /* <DEDUP_REMOVED lines=58> */
[----:B------:R-:W-:Y:S02]  /*19170*/  F2FP.F16.F32.PACK_AB R26, R28, R27 ;  /* 0x0000001b1c1a723e */ /* 0x000fe400000000ff */
[----:B------:R-:W-:Y:S01]  /*19180*/  F2FP.F16.F32.PACK_AB R24, R24, R21 ;  /* 0x000000151818723e */ /* 0x000fe200000000ff */
[----:B------:R1:W-:Y:S01]  /*19190*/  STSM.16.MT88.4 [R3+0x31000], R12 ;  /* 0x0310000c03007844 */ /* 0x0003e20000004200 */
        /* <DEDUP_REMOVED lines=16> */
.L_x_115:
[----:B------:R-:W-:Y:S05]  /*192a0*/  BSYNC B0 ;  /* 0x0000000000007941 */ /* 0x000fea0003800000 */
.L_x_114:
[----:B------:R-:W-:Y:S06]  /*192b0*/  BAR.SYNC.DEFER_BLOCKING 0x1, 0x80 ;  /* 0x0042000000007b1d */ /* 0x000fec0000010000 */
[----:B------:R-:W-:Y:S05]  /*192c0*/  @!P0 BRA `(.L_x_116) ;  /* 0x0000000000048947 */ /* 0x000fea0003800000 */
[----:B------:R-:W-:Y:S01]  /*192d0*/  BPT.TRAP 0x1 ;  /* 0x000000040000795c */ /* 0x000fe20000300000 */
.L_x_116:
[----:B------:R-:W-:Y:S01]  /*192e0*/  SYNCS.ARRIVE.TRANS64.RED.A1T0 RZ, [UR7], RZ ;  /* 0x000000ffffff79a7 */ /* 0x000fe20008100407 */
[----:B------:R-:W-:Y:S05]  /*192f0*/  @!P0 BRA `(.L_x_117) ;  /* 0x0000000000048947 */ /* 0x000fea0003800000 */
[----:B------:R-:W-:Y:S01]  /*19300*/  BPT.TRAP 0x1 ;  /* 0x000000040000795c */ /* 0x000fe20000300000 */
.L_x_117:
[----:B------:R-:W2:Y:S02]  /*19310*/  SYNCS.PHASECHK.TRANS64.TRYWAIT P3, [UR48+0x344b0], R159 ;  /* 0x0344b09fff0075a7 */ /* 0x000ea40008060170 */
[----:B--2---:R-:W-:Y:S05]  /*19320*/  @!P3 BRA `(.L_x_118) ;  /* 0x000000980030b947 */ /* 0x004fea0003800000 */
.L_x_374:
        /* <DEDUP_REMOVED lines=26> */
[-C--:B----4-:R-:W-:Y:S01]  /*194d0*/  FMUL R17, R12, R2.reuse ;  /* 0x000000020c117220 */ /* 0x090fe20000400000 */
[----:B------:R-:W-:Y:S02]  /*194e0*/  HADD2.F32 R12, -RZ, R8.H0_H0 ;  /* 0x20000008ff0c7230 */ /* 0x000fe40000004100 */
[----:B-----5:R-:W-:Y:S01]  /*194f0*/  FMUL R19, R19, R2 ;  /* 0x0000000213137220 */ /* 0x020fe20000400000 */
[----:B------:R-:W-:-:S02]  /*19500*/  FFMA R17, R16, R0, R17 ;  /* 0x0000000010117223 */ /* 0x000fc40000000011 */
        /* <DEDUP_REMOVED lines=63> */
.L_x_120:
[----:B------:R-:W-:Y:S05]  /*19900*/  BSYNC B0 ;  /* 0x0000000000007941 */ /* 0x000fea0003800000 */
.L_x_119:
[----:B------:R-:W-:Y:S06]  /*19910*/  BAR.SYNC.DEFER_BLOCKING 0x1, 0x80 ;  /* 0x0042000000007b1d */ /* 0x000fec0000010000 */
[----:B------:R-:W-:Y:S05]  /*19920*/  @!P0 BRA `(.L_x_121) ;  /* 0x0000000000048947 */ /* 0x000fea0003800000 */
[----:B------:R-:W-:Y:S01]  /*19930*/  BPT.TRAP 0x1 ;  /* 0x000000040000795c */ /* 0x000fe20000300000 */
.L_x_121:
[----:B------:R-:W-:Y:S01]  /*19940*/  SYNCS.ARRIVE.TRANS64.RED.A1T0 RZ, [UR8], RZ ;  /* 0x000000ffffff79a7 */ /* 0x000fe20008100408 */
[----:B------:R-:W-:Y:S05]  /*19950*/  @!P0 BRA `(.L_x_122) ;  /* 0x0000000000048947 */ /* 0x000fea0003800000 */
[----:B------:R-:W-:Y:S01]  /*19960*/  BPT.TRAP 0x1 ;  /* 0x000000040000795c */ /* 0x000fe20000300000 */
.L_x_122:
[----:B------:R-:W2:Y:S02]  /*19970*/  SYNCS.PHASECHK.TRANS64.TRYWAIT P3, [UR48+0x344b8], R159 ;  /* 0x0344b89fff0075a7 */ /* 0x000ea40008060170 */
[----:B--2---:R-:W-:Y:S05]  /*19980*/  @!P3 BRA `(.L_x_123) ;  /* 0x0000009000b0b947 */ /* 0x004fea0003800000 */
.L_x_375:
        /* <DEDUP_REMOVED lines=77> */
.L_x_125:
[----:B------:R-:W-:Y:S05]  /*19e60*/  BSYNC B0 ;  /* 0x0000000000007941 */ /* 0x000fea0003800000 */
.L_x_124:
[----:B------:R-:W-:Y:S06]  /*19e70*/  BAR.SYNC.DEFER_BLOCKING 0x1, 0x80 ;  /* 0x0042000000007b1d */ /* 0x000fec0000010000 */
[----:B------:R-:W-:Y:S05]  /*19e80*/  @!P0 BRA `(.L_x_126) ;  /* 0x0000000000048947 */ /* 0x000fea0003800000 */
[----:B------:R-:W-:Y:S01]  /*19e90*/  BPT.TRAP 0x1 ;  /* 0x000000040000795c */ /* 0x000fe20000300000 */
.L_x_126:
[----:B------:R-:W-:Y:S01]  /*19ea0*/  SYNCS.ARRIVE.TRANS64.RED.A1T0 RZ, [UR9], RZ ;  /* 0x000000ffffff79a7 */ /* 0x000fe20008100409 */
[----:B------:R-:W-:Y:S05]  /*19eb0*/  @!P0 BRA `(.L_x_127) ;  /* 0x0000000000048947 */ /* 0x000fea0003800000 */
[----:B------:R-:W-:Y:S01]  /*19ec0*/  BPT.TRAP 0x1 ;  /* 0x000000040000795c */ /* 0x000fe20000300000 */
.L_x_127:
[----:B------:R-:W2:Y:S02]  /*19ed0*/  SYNCS.PHASECHK.TRANS64.TRYWAIT P3, [UR48+0x344a0], R20 ;  /* 0x0344a014ff0075a7 */ /* 0x000ea40008060170 */
[----:B--2---:R-:W-:Y:S05]  /*19ee0*/  @!P3 BRA `(.L_x_128) ;  /* 0x0000008c0070b947 */ /* 0x004fea0003800000 */
.L_x_376:
        /* <DEDUP_REMOVED lines=93> */
.L_x_130:
[----:B------:R-:W-:Y:S05]  /*1a4c0*/  BSYNC B0 ;  /* 0x0000000000007941 */ /* 0x000fea0003800000 */
.L_x_129:
[----:B------:R-:W-:Y:S06]  /*1a4d0*/  BAR.SYNC.DEFER_BLOCKING 0x1, 0x80 ;  /* 0x0042000000007b1d */ /* 0x000fec0000010000 */
[----:B------:R-:W-:Y:S05]  /*1a4e0*/  @!P0 BRA `(.L_x_131) ;  /* 0x0000000000048947 */ /* 0x000fea0003800000 */
[----:B------:R-:W-:Y:S01]  /*1a4f0*/  BPT.TRAP 0x1 ;  /* 0x000000040000795c */ /* 0x000fe20000300000 */
.L_x_131:
[----:B------:R-:W-:Y:S01]  /*1a500*/  SYNCS.ARRIVE.TRANS64.RED.A1T0 RZ, [UR10], RZ ;  /* 0x000000ffffff79a7 */ /* 0x000fe2000810040a */
[----:B------:R-:W-:Y:S05]  /*1a510*/  @!P0 BRA `(.L_x_132) ;  /* 0x0000000000048947 */ /* 0x000fea0003800000 */
[----:B------:R-:W-:Y:S01]  /*1a520*/  BPT.TRAP 0x1 ;  /* 0x000000040000795c */ /* 0x000fe20000300000 */
.L_x_132:
[----:B------:R-:W2:Y:S02]  /*1a530*/  SYNCS.PHASECHK.TRANS64.TRYWAIT P3, [UR48+0x344a8], R20 ;  /* 0x0344a814ff0075a7 */ /* 0x000ea40008060170 */
[----:B--2---:R-:W-:Y:S05]  /*1a540*/  @!P3 BRA `(.L_x_133) ;  /* 0x0000008400f0b947 */ /* 0x004fea0003800000 */
.L_x_377:
        /* <DEDUP_REMOVED lines=77> */
.L_x_135:
[----:B------:R-:W-:Y:S05]  /*1aa20*/  BSYNC B0 ;  /* 0x0000000000007941 */ /* 0x000fea0003800000 */
.L_x_134:
[----:B------:R-:W-:Y:S06]  /*1aa30*/  BAR.SYNC.DEFER_BLOCKING 0x1, 0x80 ;  /* 0x0042000000007b1d */ /* 0x000fec0000010000 */
[----:B------:R-:W-:Y:S05]  /*1aa40*/  @!P0 BRA `(.L_x_136) ;  /* 0x0000000000048947 */ /* 0x000fea0003800000 */
[----:B------:R-:W-:Y:S01]  /*1aa50*/  BPT.TRAP 0x1 ;  /* 0x000000040000795c */ /* 0x000fe20000300000 */
.L_x_136:
[----:B------:R-:W-:Y:S01]  /*1aa60*/  SYNCS.ARRIVE.TRANS64.RED.A1T0 RZ, [UR7], RZ ;  /* 0x000000ffffff79a7 */ /* 0x000fe20008100407 */
[----:B------:R-:W-:Y:S05]  /*1aa70*/  @!P0 BRA `(.L_x_137) ;  /* 0x0000000000048947 */ /* 0x000fea0003800000 */
[----:B------:R-:W-:Y:S01]  /*1aa80*/  BPT.TRAP 0x1 ;  /* 0x000000040000795c */ /* 0x000fe20000300000 */
.L_x_137:
[----:B------:R-:W2:Y:S02]  /*1aa90*/  SYNCS.PHASECHK.TRANS64.TRYWAIT P3, [UR48+0x344b0], R20 ;  /* 0x0344b014ff0075a7 */ /* 0x000ea40008060170 */
[----:B--2---:R-:W-:Y:S05]  /*1aaa0*/  @!P3 BRA `(.L_x_138) ;  /* 0x0000008000b0b947 */ /* 0x004fea0003800000 */
.L_x_378:
        /* <DEDUP_REMOVED lines=17> */
[----:B------:R-:W-:Y:S04]  /*1abc0*/  @P1 LDSM.16.MT88.4 R8, [R3+0x32000] ;  /* 0x032000000308183b */ /* 0x000fe80000004200 */
[----:B------:R-:W1:Y:S01]  /*1abd0*/  @P1 LDSM.16.MT88.4 R4, [R3+0x32800] ;  /* 0x032800000304183b */ /* 0x000e620000004200 */
[----:B------:R-:W-:Y:S05]  /*1abe0*/  WARPSYNC.ALL ;  /* 0x0000000000007948 */ /* 0x000fea0003800000 */
[----:B------:R-:W-:Y:S01]  /*1abf0*/  BSSY B0, `(.L_x_139) ;  /* 0x0000049000007945 */ /* 0x000fe20003800000 */
[----:B-1----:R-:W-:-:S02]  /*1ac00*/  HADD2.F32 R32, -RZ, R7.H0_H0 ;  /* 0x20000007ff207230 */ /* 0x002fc40000004100 */
[----:B------:R-:W-:Y:S02]  /*1ac10*/  HADD2.F32 R34, -RZ, R7.H1_H1 ;  /* 0x30000007ff227230 */ /* 0x000fe40000004100 */
[-C--:B--2---:R-:W-:Y:S01]  /*1ac20*/  FMUL R13, R13, R2.reuse ;  /* 0x000000020d0d7220 */ /* 0x084fe20000400000 */
[-C--:B---3--:R-:W-:Y:S01]  /*1ac30*/  FMUL R15, R15, R2.reuse ;  /* 0x000000020f0f7220 */ /* 0x088fe20000400000 */
[-C--:B----4-:R-:W-:Y:S01]  /*1ac40*/  FMUL R17, R17, R2.reuse ;  /* 0x0000000211117220 */ /* 0x090fe20000400000 */
[-C--:B-----5:R-:W-:Y:S01]  /*1ac50*/  FMUL R19, R19, R2.reuse ;  /* 0x0000000213137220 */ /* 0x0a0fe20000400000 */
[-C--:B------:R-:W-:Y:S01]  /*1ac60*/  FMUL R21, R21, R2.reuse ;  /* 0x0000000215157220 */ /* 0x080fe20000400000 */
[-C--:B------:R-:W-:Y:S01]  /*1ac70*/  FMUL R25, R25, R2.reuse ;  /* 0x0000000219197220 */ /* 0x080fe20000400000 */
[-C--:B------:R-:W-:Y:S01]  /*1ac80*/  FMUL R27, R27, R2.reuse ;  /* 0x000000021b1b7220 */ /* 0x080fe20000400000 */
[-C--:B------:R-:W-:Y:S01]  /*1ac90*/  FMUL R29, R29, R2.reuse ;  /* 0x000000021d1d7220 */ /* 0x080fe20000400000 */
[----:B------:R-:W-:Y:S01]  /*1aca0*/  FMUL R31, R30, R2 ;  /* 0x000000021e1f7220 */ /* 0x000fe20000400000 */
[----:B------:R-:W-:-:S02]  /*1acb0*/  HADD2.F32 R30, -RZ, R5.H0_H0 ;  /* 0x20000005ff1e7230 */ /* 0x000fc40000004100 */
[-C--:B------:R-:W-:Y:S01]  /*1acc0*/  FMUL R33, R28, R2.reuse ;  /* 0x000000021c217220 */ /* 0x080fe20000400000 */
[--C-:B------:R-:W-:Y:S02]  /*1acd0*/  HADD2.F32 R28, -RZ, R4.reuse.H1_H1 ;  /* 0x30000004ff1c7230 */ /* 0x100fe40000004100 */
[-C--:B------:R-:W-:Y:S01]  /*1ace0*/  FMUL R35, R26, R2.reuse ;  /* 0x000000021a237220 */ /* 0x080fe20000400000 */
[----:B------:R-:W-:Y:S02]  /*1acf0*/  HADD2.F32 R26, -RZ, R4.H0_H0 ;  /* 0x20000004ff1a7230 */ /* 0x000fe40000004100 */
[----:B------:R-:W-:Y:S01]  /*1ad00*/  FMUL R37, R12, R2 ;  /* 0x000000020c257220 */ /* 0x000fe20000400000 */
[----:B------:R-:W-:Y:S02]  /*1ad10*/  HADD2.F32 R12, -RZ, R8.H0_H0 ;  /* 0x20000008ff0c7230 */ /* 0x000fe40000004100 */
[-C--:B------:R-:W-:Y:S01]  /*1ad20*/  FFMA R31, R26, R0.reuse, R31 ;  /* 0x000000001a1f7223 */ /* 0x080fe2000000001f */
[----:B------:R-:W-:Y:S01]  /*1ad30*/  FFMA R35, R30, R0, R35 ;  /* 0x000000001e237223 */ /* 0x000fe20000000023 */
[----:B------:R-:W-:Y:S01]  /*1ad40*/  FMUL R39, R24, R2 ;  /* 0x0000000218277220 */ /* 0x000fe20000400000 */
[----:B------:R-:W-:-:S02]  /*1ad50*/  HADD2.F32 R24, -RZ, R10.H1_H1 ;  /* 0x3000000aff187230 */ /* 0x000fc40000004100 */
[----:B------:R-:W-:Y:S01]  /*1ad60*/  FFMA R13, R12, R0, R13 ;  /* 0x000000000c0d7223 */ /* 0x000fe2000000000d */
[----:B------:R-:W-:Y:S02]  /*1ad70*/  HADD2.F32 R12, -RZ, R8.H1_H1 ;  /* 0x30000008ff0c7230 */ /* 0x000fe40000004100 */
[-C--:B------:R-:W-:Y:S01]  /*1ad80*/  FMUL R41, R18, R2.reuse ;  /* 0x0000000212297220 */ /* 0x080fe20000400000 */
[----:B------:R-:W-:Y:S02]  /*1ad90*/  HADD2.F32 R18, -RZ, R10.H0_H0 ;  /* 0x2000000aff127230 */ /* 0x000fe40000004100 */
[----:B------:R-:W-:Y:S02]  /*1ada0*/  HADD2.F32 R26, -RZ, R5.H1_H1 ;  /* 0x30000005ff1a7230 */ /* 0x000fe40000004100 */
[----:B------:R-:W-:Y:S01]  /*1adb0*/  FMUL R43, R16, R2 ;  /* 0x00000002102b7220 */ /* 0x000fe20000400000 */
[----:B------:R-:W-:Y:S02]  /*1adc0*/  HADD2.F32 R16, -RZ, R9.H1_H1 ;  /* 0x30000009ff107230 */ /* 0x000fe40000004100 */
[----:B------:R-:W-:Y:S01]  /*1add0*/  FFMA R21, R18, R0, R21 ;  /* 0x0000000012157223 */ /* 0x000fe20000000015 */
[----:B------:R-:W-:-:S02]  /*1ade0*/  HADD2.F32 R18, -RZ, R11.H0_H0 ;  /* 0x2000000bff127230 */ /* 0x000fc40000004100 */
[----:B------:R-:W-:Y:S01]  /*1adf0*/  FMUL R45, R14, R2 ;  /* 0x000000020e2d7220 */ /* 0x000fe20000400000 */
[----:B------:R-:W-:Y:S02]  /*1ae00*/  HADD2.F32 R14, -RZ, R9.H0_H0 ;  /* 0x20000009ff0e7230 */ /* 0x000fe40000004100 */
[-C--:B------:R-:W-:Y:S01]  /*1ae10*/  FFMA R12, R12, R0.reuse, R15 ;  /* 0x000000000c0c7223 */ /* 0x080fe2000000000f */
[----:B------:R-:W-:Y:S02]  /*1ae20*/  HADD2.F32 R30, -RZ, R6.H1_H1 ;  /* 0x30000006ff1e7230 */ /* 0x000fe40000004100 */
[-C--:B------:R-:W-:Y:S01]  /*1ae30*/  FFMA R27, R18, R0.reuse, R27 ;  /* 0x00000000121b7223 */ /* 0x080fe2000000001b */
[-C--:B------:R-:W-:Y:S01]  /*1ae40*/  FFMA R26, R26, R0.reuse, R37 ;  /* 0x000000001a1a7223 */ /* 0x080fe20000000025 */
[-C--:B------:R-:W-:Y:S01]  /*1ae50*/  FFMA R17, R14, R0.reuse, R17 ;  /* 0x000000000e117223 */ /* 0x080fe20000000011 */
[-C--:B------:R-:W-:Y:S01]  /*1ae60*/  FFMA R14, R16, R0.reuse, R19 ;  /* 0x00000000100e7223 */ /* 0x080fe20000000013 */
[----:B------:R-:W-:Y:S01]  /*1ae70*/  FFMA R16, R24, R0, R25 ;  /* 0x0000000018107223 */ /* 0x000fe20000000019 */
[----:B------:R-:W-:-:S02]  /*1ae80*/  HADD2.F32 R24, -RZ, R11.H1_H1 ;  /* 0x3000000bff187230 */ /* 0x000fc40000004100 */
[-C--:B------:R-:W-:Y:S01]  /*1ae90*/  FFMA R43, R32, R0.reuse, R43 ;  /* 0x00000000202b7223 */ /* 0x080fe2000000002b */
[----:B------:R-:W-:Y:S02]  /*1aea0*/  F2FP.F16.F32.PACK_AB R12, R12, R13 ;  /* 0x0000000d0c0c723e */ /* 0x000fe400000000ff */
[----:B------:R-:W-:Y:S01]  /*1aeb0*/  F2FP.F16.F32.PACK_AB R13, R14, R17 ;  /* 0x000000110e0d723e */ /* 0x000fe200000000ff */
[-C--:B------:R-:W-:Y:S01]  /*1aec0*/  FFMA R18, R24, R0.reuse, R29 ;  /* 0x0000000018127223 */ /* 0x080fe2000000001d */
[-C--:B------:R-:W-:Y:S01]  /*1aed0*/  FFMA R24, R28, R0.reuse, R33 ;  /* 0x000000001c187223 */ /* 0x080fe20000000021 */
[----:B------:R-:W-:Y:S01]  /*1aee0*/  HADD2.F32 R28, -RZ, R6.H0_H0 ;  /* 0x20000006ff1c7230 */ /* 0x000fe20000004100 */
[----:B------:R-:W-:Y:S02]  /*1aef0*/  F2FP.F16.F32.PACK_AB R14, R16, R21 ;  /* 0x00000015100e723e */ /* 0x000fe400000000ff */
[----:B------:R-:W-:Y:S02]  /*1af00*/  F2FP.F16.F32.PACK_AB R15, R18, R27 ;  /* 0x0000001b120f723e */ /* 0x000fe400000000ff */
[-C--:B------:R-:W-:Y:S01]  /*1af10*/  FFMA R39, R28, R0.reuse, R39 ;  /* 0x000000001c277223 */ /* 0x080fe20000000027 */
[-C--:B------:R-:W-:Y:S01]  /*1af20*/  FFMA R28, R30, R0.reuse, R41 ;  /* 0x000000001e1c7223 */ /* 0x080fe20000000029 */
[----:B------:R-:W-:Y:S01]  /*1af30*/  FFMA R30, R34, R0, R45 ;  /* 0x00000000221e7223 */ /* 0x000fe2000000002d */
[----:B------:R-:W-:Y:S01]  /*1af40*/  F2FP.F16.F32.PACK_AB R25, R26, R35 ;  /* 0x000000231a19723e */ /* 0x000fe200000000ff */
[----:B------:R1:W-:Y:S01]  /*1af50*/  STSM.16.MT88.4 [R3+0x32000], R12 ;  /* 0x0320000c03007844 */ /* 0x0003e20000004200 */
        /* <DEDUP_REMOVED lines=18> */
.L_x_140:
[----:B------:R-:W-:Y:S05]  /*1b080*/  BSYNC B0 ;  /* 0x0000000000007941 */ /* 0x000fea0003800000 */
.L_x_139:
[----:B------:R-:W-:Y:S06]  /*1b090*/  BAR.SYNC.DEFER_BLOCKING 0x1, 0x80 ;  /* 0x0042000000007b1d */ /* 0x000fec0000010000 */
[----:B------:R-:W-:Y:S05]  /*1b0a0*/  @!P0 BRA `(.L_x_141) ;  /* 0x0000000000048947 */ /* 0x000fea0003800000 */
[----:B------:R-:W-:Y:S01]  /*1b0b0*/  BPT.TRAP 0x1 ;  /* 0x000000040000795c */ /* 0x000fe20000300000 */
.L_x_141:
[----:B------:R-:W-:Y:S01]  /*1b0c0*/  SYNCS.ARRIVE.TRANS64.RED.A1T0 RZ, [UR8], RZ ;  /* 0x000000ffffff79a7 */ /* 0x000fe20008100408 */
[----:B------:R-:W-:Y:S05]  /*1b0d0*/  @!P0 BRA `(.L_x_142) ;  /* 0x0000000000048947 */ /* 0x000fea0003800000 */
[----:B------:R-:W-:Y:S01]  /*1b0e0*/  BPT.TRAP 0x1 ;  /* 0x000000040000795c */ /* 0x000fe20000300000 */
.L_x_142:
[----:B------:R-:W2:Y:S02]  /*1b0f0*/  SYNCS.PHASECHK.TRANS64.TRYWAIT P3, [UR48+0x344b8], R20 ;  /* 0x0344b814ff0075a7 */ /* 0x000ea40008060170 */
[----:B--2---:R-:W-:Y:S05]  /*1b100*/  @!P3 BRA `(.L_x_143) ;  /* 0x0000007c0030b947 */ /* 0x004fea0003800000 */
.L_x_379:
        /* <DEDUP_REMOVED lines=39> */
[--C-:B------:R-:W-:Y:S02]  /*1b380*/  HADD2.F32 R27, -RZ, R4.reuse.H0_H0 ;  /* 0x20000004ff1b7230 */ /* 0x100fe40000004100 */
[-C--:B------:R-:W-:Y:S01]  /*1b390*/  FFMA R31, R31, R0.reuse, R146 ;  /* 0x000000001f1f7223 */ /* 0x080fe20000000092 */
[----:B------:R-:W-:Y:S02]  /*1b3a0*/  HADD2.F32 R29, -RZ, R4.H1_H1 ;  /* 0x30000004ff1d7230 */ /* 0x000fe40000004100 */
[-C--:B------:R-:W-:Y:S01]  /*1b3b0*/  FFMA R37, R37, R0.reuse, R150 ;  /* 0x0000000025257223 */ /* 0x080fe20000000096 */
[----:B------:R-:W-:Y:S02]  /*1b3c0*/  HADD2.F32 R5, -RZ, R5.H1_H1 ;  /* 0x30000005ff057230 */ /* 0x000fe40000004100 */
        /* <DEDUP_REMOVED lines=33> */
.L_x_145:
[----:B------:R-:W-:Y:S05]  /*1b5e0*/  BSYNC B0 ;  /* 0x0000000000007941 */ /* 0x000fea0003800000 */
.L_x_144:
[----:B------:R-:W-:Y:S06]  /*1b5f0*/  BAR.SYNC.DEFER_BLOCKING 0x1, 0x80 ;  /* 0x0042000000007b1d */ /* 0x000fec0000010000 */
[----:B------:R-:W-:Y:S05]  /*1b600*/  @!P0 BRA `(.L_x_146) ;  /* 0x0000000000048947 */ /* 0x000fea0003800000 */
[----:B------:R-:W-:Y:S01]  /*1b610*/  BPT.TRAP 0x1 ;  /* 0x000000040000795c */ /* 0x000fe20000300000 */
.L_x_146:
[----:B------:R-:W-:Y:S01]  /*1b620*/  UISETP.NE.AND UP0, UPT, UR54, 0x3, UPT ;  /* 0x000000033600788c */ /* 0x000fe2000bf05270 */
[----:B------:R-:W-:Y:S05]  /*1b630*/  SYNCS.ARRIVE.TRANS64.RED.A1T0 RZ, [UR9], RZ ;  /* 0x000000ffffff79a7 */ /* 0x000fea0008100409 */
[----:B------:R-:W-:-:S13]  /*1b640*/  PLOP3.LUT P1, PT, PT, PT, UP0, 0x80, 0x0 ;  /* 0x000000000000781c */ /* 0x000fda0003f2f008 */
[----:B------:R-:W-:Y:S05]  /*1b650*/  @!P1 BRA `(.L_x_147) ;  /* 0x0000000000049947 */ /* 0x000fea0003800000 */
[----:B------:R-:W-:Y:S01]  /*1b660*/  BPT.TRAP 0x1 ;  /* 0x000000040000795c */ /* 0x000fe20000300000 */
.L_x_147:
[----:B------:R-:W2:Y:S01]  /*1b670*/  LDL R2, [R1+0x200] ;  /* 0x0002000001027983 */ /* 0x000ea20000100800 */
[----:B------:R-:W-:Y:S02]  /*1b680*/  SHF.L.U32 R0, R152, 0x1f, RZ ;  /* 0x0000001f98007819 */ /* 0x000fe400000006ff */
[C---:B--2---:R-:W-:Y:S02]  /*1b690*/  R2UR UR4, R2.reuse ;  /* 0x00000000020472ca */ /* 0x044fe400000e0000 */
[----:B------:R-:W-:-:S11]  /*1b6a0*/  LEA R19, R2, UR48, 0x4 ;  /* 0x0000003002137c11 */ /* 0x000fd6000f8e20ff */
[----:B------:R-:W-:-:S09]  /*1b6b0*/  ULEA UR4, UR4, UR48, 0x3 ;  /* 0x0000003004047291 */ /* 0x000fd2000f8e183f */
[----:B------:R-:W2:Y:S02]  /*1b6c0*/  SYNCS.PHASECHK.TRANS64.TRYWAIT P2, [UR4+0x34400], R0 ;  /* 0x03440000ff0075a7 */ /* 0x000ea40008040144 */
[----:B--2---:R-:W-:Y:S05]  /*1b6d0*/  @!P2 BRA `(.L_x_148) ;  /* 0x0000007400d4a947 */ /* 0x004fea0003800000 */
.L_x_380:
[----:B------:R-:W2:Y:S01]  /*1b6e0*/  LDS.128 R16, [R19+0x34510] ;  /* 0x0345100013107984 */ /* 0x000ea20000000c00 */
        /* <DEDUP_REMOVED lines=8> */
.L_x_149:
[----:B-1----:R-:W4:Y:S01]  /*1b770*/  LDL.LU R0, [R1+0x200] ;  /* 0x0002000001007983 */ /* 0x002f220000300800 */
[----:B------:R-:W-:Y:S01]  /*1b780*/  UIADD3 UR4, UR4, 0x34440, URZ ;  /* 0x0003444004047890 */ /* 0x000fe2000fffe03f */
[----:B--2---:R-:W-:Y:S02]  /*1b790*/  ISETP.NE.AND P3, PT, R19, RZ, PT ;  /* 0x000000ff1300720c */ /* 0x004fe40003f65270 */
[----:B------:R-:W-:Y:S01]  /*1b7a0*/  MOV R19, RZ ;  /* 0x000000ff00137202 */ /* 0x000fe20000000f00 */
[----:B------:R-:W-:-:S09]  /*1b7b0*/  UPRMT UR4, UR58, 0x654, UR4 ;  /* 0x000006543a047896 */ /* 0x000fd20008000004 */
[----:B---3--:R-:W-:Y:S01]  /*1b7c0*/  SYNCS.ARRIVE.TRANS64.RED.A1T0 RZ, [UR4], RZ ;  /* 0x000000ffffff79a7 */ /* 0x008fe20008100404 */
[----:B----4-:R-:W-:-:S05]  /*1b7d0*/  VIADD R0, R0, 0x1 ;  /* 0x0000000100007836 */ /* 0x010fca0000000000 */
[----:B------:R-:W-:-:S04]  /*1b7e0*/  ISETP.NE.AND P2, PT, R0, 0x8, PT ;  /* 0x000000080000780c */ /* 0x000fc80003f45270 */
[----:B------:R-:W-:Y:S02]  /*1b7f0*/  SEL R4, R0, RZ, P2 ;  /* 0x000000ff00047207 */ /* 0x000fe40001000000 */
[----:B------:R-:W-:-:S03]  /*1b800*/  SEL R3, RZ, 0x1, P2 ;  /* 0x00000001ff037807 */ /* 0x000fc60001000000 */
[----:B------:R1:W-:Y:S01]  /*1b810*/  STL [R1+0x200], R4 ;  /* 0x0002000401007387 */ /* 0x0003e20000100800 */
[----:B------:R-:W-:Y:S01]  /*1b820*/  LOP3.LUT R152, R152, R3, RZ, 0x3c, !PT ;  /* 0x0000000398987212 */ /* 0x000fe200078e3cff */
[----:B------:R-:W-:Y:S06]  /*1b830*/  @!P3 BRA `(.L_x_150) ;  /* 0x0000000000b8b947 */ /* 0x000fec0003800000 */
[----:B------:R-:W2:Y:S02]  /*1b840*/  LDC.64 R2, c[0x0][0x290] ;  /* 0x0000a400ff027b82 */ /* 0x000ea40000000a00 */
[----:B--2---:R-:W-:-:S06]  /*1b850*/  IMAD.WIDE R2, R18, 0xc, R2 ;  /* 0x0000000c12027825 */ /* 0x004fcc00078e0202 */
[----:B------:R-:W2:Y:S02]  /*1b860*/  LDG.E R2, desc[UR38][R2.64+0x8] ;  /* 0x0000082602027981 */ /* 0x000ea4000c1e1900 */
[----:B--2---:R-:W-:-:S13]  /*1b870*/  R2UR UR4, R2 ;  /* 0x00000000020472ca */ /* 0x004fda00000e0000 */
[----:B------:R-:W-:-:S04]  /*1b880*/  UIADD3 UR4, UR4, 0x7f, URZ ;  /* 0x0000007f04047890 */ /* 0x000fc8000fffe03f */
[----:B------:R-:W-:-:S04]  /*1b890*/  USHF.R.S32.HI UR5, URZ, 0x1f, UR4 ;  /* 0x0000001f3f057899 */ /* 0x000fc80008011404 */
[----:B------:R-:W-:-:S04]  /*1b8a0*/  ULEA.HI UR5, UR5, UR4, URZ, 0x7 ;  /* 0x0000000405057291 */ /* 0x000fc8000f8f383f */
[----:B------:R-:W-:-:S04]  /*1b8b0*/  USHF.R.S32.HI UR5, URZ, 0x7, UR5 ;  /* 0x000000073f057899 */ /* 0x000fc80008011405 */
[----:B------:R-:W-:-:S04]  /*1b8c0*/  UIADD3 UR40, UR40, UR5, URZ ;  /* 0x0000000528287290 */ /* 0x000fc8000fffe03f */
[----:B------:R-:W-:Y:S02]  /*1b8d0*/  USHF.R.U32.HI UR4, URZ, 0x1, UR40 ;  /* 0x000000013f047899 */ /* 0x000fe40008011628 */
[----:B------:R-:W-:Y:S02]  /*1b8e0*/  UISETP.GT.U32.AND UP0, UPT, UR40, 0x1, UPT ;  /* 0x000000012800788c */ /* 0x000fe4000bf04070 */
[----:B------:R-:W-:Y:S02]  /*1b8f0*/  ULOP3.LUT UR4, UR4, 0x1, URZ, 0xc0, !UPT ;  /* 0x0000000104047892 */ /* 0x000fe4000f8ec03f */
[----:B------:R-:W-:Y:S02]  /*1b900*/  UISETP.LT.U32.AND UP0, UPT, UR5, 0x2, UP0 ;  /* 0x000000020500788c */ /* 0x000fe40008701070 */
[----:B------:R-:W-:-:S04]  /*1b910*/  UISETP.NE.U32.AND UP1, UPT, UR4, 0x1, UPT ;  /* 0x000000010400788c */ /* 0x000fc8000bf25070 */
[----:B------:R-:W-:Y:S02]  /*1b920*/  UISETP.GT.U32.AND UP1, UPT, UR5, 0x1, !UP1 ;  /* 0x000000010500788c */ /* 0x000fe4000cf24070 */
[----:B------:R-:W-:Y:S02]  /*1b930*/  USEL UR5, URZ, 0x1, !UP0 ;  /* 0x000000013f057887 */ /* 0x000fe4000c000000 */
[----:B------:R-:W-:-:S04]  /*1b940*/  USEL UR4, URZ, 0x1, !UP1 ;  /* 0x000000013f047887 */ /* 0x000fc8000c800000 */
[----:B------:R-:W-:Y:S01]  /*1b950*/  ULOP3.LUT UR41, UR4, UR41, UR5, 0x96, !UPT ;  /* 0x0000002904297292 */ /* 0x000fe2000f8e9605 */
[----:B------:R-:W-:Y:S11]  /*1b960*/  @!P1 BRA `(.L_x_151) ;  /* 0x0000000000049947 */ /* 0x000ff60003800000 */
[----:B------:R-:W-:Y:S01]  /*1b970*/  BPT.TRAP 0x1 ;  /* 0x000000040000795c */ /* 0x000fe20000300000 */
.L_x_151:
[----:B------:R-:W-:Y:S02]  /*1b980*/  R2UR UR4, R4 ;  /* 0x00000000040472ca */ /* 0x000fe400000e0000 */
[----:B------:R-:W-:Y:S02]  /*1b990*/  SHF.L.U32 R2, R152, 0x1f, RZ ;  /* 0x0000001f98027819 */ /* 0x000fe400000006ff */
[----:B------:R-:W-:-:S09]  /*1b9a0*/  LEA R0, R4, UR48, 0x4 ;  /* 0x0000003004007c11 */ /* 0x000fd2000f8e20ff */
[----:B------:R-:W-:-:S09]  /*1b9b0*/  ULEA UR4, UR4, UR48, 0x3 ;  /* 0x0000003004047291 */ /* 0x000fd2000f8e183f */
[----:B------:R-:W2:Y:S02]  /*1b9c0*/  SYNCS.PHASECHK.TRANS64.TRYWAIT P2, [UR4+0x34400], R2 ;  /* 0x03440002ff0075a7 */ /* 0x000ea40008040144 */
[----:B--2---:R-:W-:Y:S05]  /*1b9d0*/  @!P2 BRA `(.L_x_152) ;  /* 0x00000074002ca947 */ /* 0x004fea0003800000 */
.L_x_381:
[----:B------:R3:W4:Y:S01]  /*1b9e0*/  LDS.128 R16, [R0+0x34510] ;  /* 0x0345100000107984 */ /* 0x0007220000000c00 */
[----:B------:R-:W-:Y:S01]  /*1b9f0*/  @!PT LDS RZ, [RZ] ;  /* 0x00000000fffff984 */ /* 0x000fe20000000800 */
[----:B------:R-:W-:Y:S01]  /*1ba00*/  @!PT LDS RZ, [RZ] ;  /* 0x00000000fffff984 */ /* 0x000fe20000000800 */
[----:B------:R-:W-:Y:S01]  /*1ba10*/  @!PT LDS RZ, [RZ] ;  /* 0x00000000fffff984 */ /* 0x000fe20000000800 */
[----:B------:R-:W-:Y:S01]  /*1ba20*/  @!PT LDS RZ, [RZ] ;  /* 0x00000000fffff984 */ /* 0x000fe20000000800 */
[----:B------:R5:W-:Y:S06]  /*1ba30*/  MEMBAR.ALL.CTA ;  /* 0x0000000000007992 */ /* 0x000bec0000008000 */
[----:B-----5:R-:W1:Y:S01]  /*1ba40*/  FENCE.VIEW.ASYNC.S ;  /* 0x00000000000073c6 */ /* 0x020e620000000000 */
[----:B---3--:R-:W-:Y:S05]  /*1ba50*/  @!P1 BRA `(.L_x_153) ;  /* 0x0000000000049947 */ /* 0x008fea0003800000 */
[----:B------:R-:W-:Y:S01]  /*1ba60*/  BPT.TRAP 0x1 ;  /* 0x000000040000795c */ /* 0x000fe20000300000 */
.L_x_153:
[----:B------:R-:W3:Y:S01]  /*1ba70*/  LDL.LU R0, [R1+0x200] ;  /* 0x0002000001007983 */ /* 0x000ee20000300800 */
[----:B------:R-:W-:Y:S02]  /*1ba80*/  UIADD3 UR4, UR4, 0x34440, URZ ;  /* 0x0003444004047890 */ /* 0x000fe4000fffe03f */
[----:B------:R-:W-:Y:S02]  /*1ba90*/  ULOP3.LUT UR40, UR40, 0x1, URZ, 0xc0, !UPT ;  /* 0x0000000128287892 */ /* 0x000fe4000f8ec03f */
[----:B------:R-:W-:-:S09]  /*1baa0*/  UPRMT UR4, UR58, 0x654, UR4 ;  /* 0x000006543a047896 */ /* 0x000fd20008000004 */
[----:B-1----:R-:W-:Y:S01]  /*1bab0*/  SYNCS.ARRIVE.TRANS64.RED.A1T0 RZ, [UR4], RZ ;  /* 0x000000ffffff79a7 */ /* 0x002fe20008100404 */
[----:B---3--:R-:W-:-:S05]  /*1bac0*/  VIADD R0, R0, 0x1 ;  /* 0x0000000100007836 */ /* 0x008fca0000000000 */
[----:B------:R-:W-:-:S04]  /*1bad0*/  ISETP.NE.AND P1, PT, R0, 0x8, PT ;  /* 0x000000080000780c */ /* 0x000fc80003f25270 */
[----:B------:R-:W-:Y:S02]  /*1bae0*/  SEL R0, R0, RZ, P1 ;  /* 0x000000ff00007207 */ /* 0x000fe40000800000 */
[----:B--2---:R-:W-:-:S03]  /*1baf0*/  SEL R3, RZ, 0x1, P1 ;  /* 0x00000001ff037807 */ /* 0x004fc60000800000 */
[----:B------:R2:W-:Y:S01]  /*1bb00*/  STL [R1+0x200], R0 ;  /* 0x0002000001007387 */ /* 0x0005e20000100800 */
[----:B------:R-:W-:-:S07]  /*1bb10*/  LOP3.LUT R152, R152, R3, RZ, 0x3c, !PT ;  /* 0x0000000398987212 */ /* 0x000fce00078e3cff */
.L_x_150:
[----:B----4-:R-:W-:Y:S02]  /*1bb20*/  ISETP.NE.AND P1, PT, R19, RZ, PT ;  /* 0x000000ff1300720c */ /* 0x010fe40003f25270 */
[CC--:B------:R-:W-:Y:S02]  /*1bb30*/  ISETP.NE.AND P2, PT, R155.reuse, R18.reuse, PT ;  /* 0x000000129b00720c */ /* 0x0c0fe40003f45270 */
[----:B------:R-:W-:-:S13]  /*1bb40*/  ISETP.EQ.OR P3, PT, R155, R18, !P1 ;  /* 0x000000129b00720c */ /* 0x000fda0004f62670 */
[----:B------:R-:W-:Y:S05]  /*1bb50*/  @P3 BRA `(.L_x_154) ;  /* 0x0000000000fc3947 */ /* 0x000fea0003800000 */
[----:B------:R-:W-:-:S13]  /*1bb60*/  ISETP.NE.AND P3, PT, RZ, UR52, PT ;  /* 0x00000034ff007c0c */ /* 0x000fda000bf65270 */
[----:B------:R-:W-:Y:S05]  /*1bb70*/  @P3 BRA `(.L_x_154) ;  /* 0x0000000000f43947 */ /* 0x000fea0003800000 */
[----:B--2---:R-:W2:Y:S01]  /*1bb80*/  S2R R0, SR_LANEID ;  /* 0x0000000000007919 */ /* 0x004ea20000000000 */
[----:B------:R-:W-:Y:S01]  /*1bb90*/  ELECT P3, URZ, PT ;  /* 0x00000000003f782f */ /* 0x000fe20003860000 */
[----:B------:R-:W-:Y:S01]  /*1bba0*/  BSSY B0, `(.L_x_155) ;  /* 0x000002f000007945 */ /* 0x000fe20003800000 */
[----:B--2---:R-:W-:-:S11]  /*1bbb0*/  SHF.L.U32 R15, R0, 0x2, RZ ;  /* 0x00000002000f7819 */ /* 0x004fd600000006ff */
[----:B------:R-:W-:Y:S05]  /*1bbc0*/  @!P3 BRA `(.L_x_156) ;  /* 0x0000000000b0b947 */ /* 0x000fea0003800000 */
[----:B------:R-:W-:Y:S01]  /*1bbd0*/  IMAD.SHL.U32 R0, R18, 0x8, RZ ;  /* 0x0000000812007824 */ /* 0x000fe200078e00ff */
[----:B------:R-:W-:Y:S01]  /*1bbe0*/  SHF.R.S32.HI R3, RZ, 0x1f, R18 ;  /* 0x0000001fff037819 */ /* 0x000fe20000011412 */
[----:B------:R-:W-:-:S03]  /*1bbf0*/  ULDC.64 UR4, c[0x0][0x820] ;  /* 0x0002080000047ab9 */ /* 0x000fc60000000a00 */
[----:B------:R-:W-:Y:S02]  /*1bc00*/  SHF.L.U64.HI R8, R18, 0x3, R3 ;  /* 0x0000000312087819 */ /* 0x000fe40000010203 */
[----:B-1----:R-:W-:Y:S01]  /*1bc10*/  IADD3 R4, P3, R0, UR4, RZ ;  /* 0x0000000400047c10 */ /* 0x002fe2000ff7e0ff */
[----:B------:R-:W1:Y:S03]  /*1bc20*/  LDC.64 R2, c[0x0][0x290] ;  /* 0x0000a400ff027b82 */ /* 0x000e660000000a00 */
[----:B------:R-:W-:Y:S01]  /*1bc30*/  IADD3.X R5, R8, UR5, RZ, P3, !PT ;  /* 0x0000000508057c10 */ /* 0x000fe20009ffe4ff */
[----:B------:R-:W-:-:S05]  /*1bc40*/  ULDC.64 UR4, c[0x0][0x818] ;  /* 0x0002060000047ab9 */ /* 0x000fca0000000a00 */
[----:B------:R-:W2:Y:S01]  /*1bc50*/  LDG.E.64 R4, desc[UR38][R4.64] ;  /* 0x0000002604047981 */ /* 0x000ea2000c1e1b00 */
[----:B-1----:R-:W-:Y:S01]  /*1bc60*/  IMAD.WIDE R6, R18, 0xc, R2 ;  /* 0x0000000c12067825 */ /* 0x002fe200078e0202 */
[----:B------:R-:W-:Y:S02]  /*1bc70*/  IADD3 R2, P3, R0, UR4, RZ ;  /* 0x0000000400027c10 */ /* 0x000fe4000ff7e0ff */
[----:B------:R-:W1:Y:S02]  /*1bc80*/  LDS R0, [UR49+0x1c] ;  /* 0x00001c31ff007984 */ /* 0x000e640008000800 */
[----:B------:R-:W-:Y:S02]  /*1bc90*/  IADD3.X R3, R8, UR5, RZ, P3, !PT ;  /* 0x0000000508037c10 */ /* 0x000fe40009ffe4ff */
[----:B------:R-:W3:Y:S04]  /*1bca0*/  LDG.E R12, desc[UR38][R6.64] ;  /* 0x00000026060c7981 */ /* 0x000ee8000c1e1900 */
[----:B------:R4:W5:Y:S04]  /*1bcb0*/  LDG.E R13, desc[UR38][R6.64+0x4] ;  /* 0x00000426060d7981 */ /* 0x000968000c1e1900 */
[----:B------:R-:W5:Y:S01]  /*1bcc0*/  LDG.E.64 R2, desc[UR38][R2.64] ;  /* 0x0000002602027981 */ /* 0x000f62000c1e1b00 */
[----:B------:R-:W-:-:S03]  /*1bcd0*/  MOV R8, UR49 ;  /* 0x0000003100087c02 */ /* 0x000fc60008000f00 */
[----:B------:R-:W-:Y:S01]  /*1bce0*/  STS [UR49+0x30], RZ ;  /* 0x000030ffff007988 */ /* 0x000fe20008000831 */
[----:B------:R-:W-:Y:S02]  /*1bcf0*/  SHF.R.U64 R8, R8, 0x4, RZ ;  /* 0x0000000408087819 */ /* 0x000fe400000012ff */
[----:B----4-:R-:W-:-:S03]  /*1bd00*/  CS2R R6, SRZ ;  /* 0x0000000000067805 */ /* 0x010fc6000001ff00 */
[----:B------:R-:W-:Y:S04]  /*1bd10*/  STS [UR49+0x10], R8 ;  /* 0x00001008ff007988 */ /* 0x000fe80008000831 */
[----:B------:R-:W-:Y:S01]  /*1bd20*/  STS [UR49+0x14], R8 ;  /* 0x00001408ff007988 */ /* 0x000fe20008000831 */
[C---:B--2---:R-:W-:Y:S01]  /*1bd30*/  SHF.L.U64.HI R11, R4.reuse, 0x1, R5 ;  /* 0x00000001040b7819 */ /* 0x044fe20000010205 */
[----:B------:R-:W-:-:S03]  /*1bd40*/  IMAD.SHL.U32 R10, R4, 0x2, RZ ;  /* 0x00000002040a7824 */ /* 0x000fc600078e00ff */
[----:B------:R-:W-:Y:S02]  /*1bd50*/  LOP3.LUT R11, R11, 0x1fffffff, RZ, 0xc0, !PT ;  /* 0x1fffffff0b0b7812 */ /* 0x000fe400078ec0ff */
[----:B------:R-:W-:Y:S02]  /*1bd60*/  LOP3.LUT R10, R10, 0xfffffffe, RZ, 0xc0, !PT ;  /* 0xfffffffe0a0a7812 */ /* 0x000fe400078ec0ff */
[--C-:B------:R-:W-:Y:S02]  /*1bd70*/  SHF.R.U32.HI R5, RZ, 0x4, R11.reuse ;  /* 0x00000004ff057819 */ /* 0x100fe4000001160b */
[----:B------:R-:W-:Y:S02]  /*1bd80*/  SHF.R.U64 R10, R10, 0x4, R11 ;  /* 0x000000040a0a7819 */ /* 0x000fe4000000120b */
[----:B-1----:R-:W-:-:S03]  /*1bd90*/  LOP3.LUT R0, R0, 0xf, R5, 0xb8, !PT ;  /* 0x0000000f00007812 */ /* 0x002fc600078eb805 */
[----:B------:R-:W-:Y:S04]  /*1bda0*/  STS [UR49+0xc], R10 ;  /* 0x00000c0aff007988 */ /* 0x000fe80008000831 */
[----:B------:R-:W-:Y:S01]  /*1bdb0*/  STS [UR49+0x1c], R0 ;  /* 0x00001c00ff007988 */ /* 0x000fe20008000831 */
[----:B---3--:R-:W-:-:S03]  /*1bdc0*/  IADD3 R4, R12, -0x1, RZ ;  /* 0xffffffff0c047810 */ /* 0x008fc60007ffe0ff */
[----:B------:R-:W1:Y:S04]  /*1bdd0*/  LDS R5, [UR49+0x1c] ;  /* 0x00001c31ff057984 */ /* 0x000e680008000800 */
[----:B-----5:R-:W-:Y:S01]  /*1bde0*/  STS.64 [UR49], R2 ;  /* 0x00000002ff007988 */ /* 0x020fe20008000a31 */
[----:B-1----:R-:W-:-:S05]  /*1bdf0*/  LOP3.LUT R5, R5, 0xf0, RZ, 0xb8, !PT ;  /* 0x000000f005057812 */ /* 0x002fca00078eb8ff */
[----:B------:R1:W-:Y:S04]  /*1be00*/  STS [UR49+0x1c], R5 ;  /* 0x00001c05ff007988 */ /* 0x0003e80008000831 */
[----:B------:R-:W2:Y:S01]  /*1be10*/  LDS R9, [UR49+0x1c] ;  /* 0x00001c31ff097984 */ /* 0x000ea20008000800 */
[----:B-1----:R-:W-:-:S05]  /*1be20*/  VIADD R5, R13, 0xffffffff ;  /* 0xffffffff0d057836 */ /* 0x002fca0000000000 */
[----:B------:R-:W-:Y:S01]  /*1be30*/  STS.128 [UR49+0x20], R4 ;  /* 0x00002004ff007988 */ /* 0x000fe20008000c31 */
[----:B--2---:R-:W-:-:S05]  /*1be40*/  LOP3.LUT R9, R9, 0xf00, RZ, 0xb8, !PT ;  /* 0x00000f0009097812 */ /* 0x004fca00078eb8ff */
[----:B------:R-:W-:Y:S04]  /*1be50*/  STS.64 [UR49+0x18], R8 ;  /* 0x00001808ff007988 */ /* 0x000fe80008000a31 */
[----:B------:R-:W1:Y:S02]  /*1be60*/  LDS R14, [UR49+0x1c] ;  /* 0x00001c31ff0e7984 */ /* 0x000e640008000800 */
[----:B-1----:R-:W-:-:S05]  /*1be70*/  LOP3.LUT R0, R14, 0xf000, RZ, 0xb8, !PT ;  /* 0x0000f0000e007812 */ /* 0x002fca00078eb8ff */
[----:B------:R2:W-:Y:S02]  /*1be80*/  STS [UR49+0x1c], R0 ;  /* 0x00001c00ff007988 */ /* 0x0005e40008000831 */
.L_x_156:
[----:B------:R-:W-:Y:S05]  /*1be90*/  BSYNC B0 ;  /* 0x0000000000007941 */ /* 0x000fea0003800000 */
.L_x_155:
[----:B------:R-:W-:Y:S01]  /*1bea0*/  NOP ;  /* 0x0000000000007918 */ /* 0x000fe20000000000 */
[----:B------:R3:W4:Y:S01]  /*1beb0*/  LDS R5, [R15+UR49] ;  /* 0x000000310f057984 */ /* 0x0007220008000800 */
[----:B------:R-:W-:Y:S02]  /*1bec0*/  ELECT P3, URZ, PT ;  /* 0x00000000003f782f */ /* 0x000fe40003860000 */
[----:B------:R-:W-:Y:S01]  /*1bed0*/  IADD3 R2, P4, R15, UR36, RZ ;  /* 0x000000240f027c10 */ /* 0x000fe2000ff9e0ff */
[----:B------:R-:W-:Y:S03]  /*1bee0*/  BSSY B0, `(.L_x_157) ;  /* 0x0000005000007945 */ /* 0x000fe60003800000 */
[----:B------:R-:W-:-:S07]  /*1bef0*/  IADD3.X R3, RZ, UR37, RZ, P4, !PT ;  /* 0x00000025ff037c10 */ /* 0x000fce000a7fe4ff */
[----:B---3--:R-:W-:Y:S05]  /*1bf00*/  @!P3 BRA `(.L_x_158) ;  /* 0x000000000008b947 */ /* 0x008fea0003800000 */
[----:B------:R0:W-:Y:S01]  /*1bf10*/  UTMACMDFLUSH ;  /* 0x00000000000079b7 */ /* 0x0001e20000000000 */
[----:B------:R-:W-:-:S04]  /*1bf20*/  DEPBAR.LE SB0, 0x0 ;  /* 0x000080000000791a */ /* 0x000fc80000000000 */
.L_x_158:
[----:B------:R-:W-:Y:S05]  /*1bf30*/  BSYNC B0 ;  /* 0x0000000000007941 */ /* 0x000fea0003800000 */
.L_x_157:
[----:B----4-:R3:W5:Y:S02]  /*1bf40*/  ATOMG.E.EXCH.STRONG.GPU PT, RZ, [R2], R5 ;  /* 0x0000000502ff73a8 */ /* 0x01076400041ee100 */
.L_x_154:
[----:B------:R-:W-:-:S04]  /*1bf50*/  DEPBAR.LE SB0, 0x0 ;  /* 0x000080000000791a */ /* 0x000fc80000000000 */
[----:B------:R-:W-:Y:S05]  /*1bf60*/  @!P0 BRA `(.L_x_159) ;  /* 0x0000000000048947 */ /* 0x000fea0003800000 */
[----:B------:R-:W-:Y:S01]  /*1bf70*/  BPT.TRAP 0x1 ;  /* 0x000000040000795c */ /* 0x000fe20000300000 */
.L_x_159:
[----:B--2---:R-:W-:Y:S01]  /*1bf80*/  IMAD.U32 R0, RZ, RZ, UR55 ;  /* 0x00000037ff007e24 */ /* 0x004fe2000f8e00ff */
[----:B-----5:R-:W-:Y:S01]  /*1bf90*/  SYNCS.ARRIVE.TRANS64.RED.A1T0 RZ, [UR10], RZ ;  /* 0x000000ffffff79a7 */ /* 0x020fe2000810040a */
[----:B------:R-:W-:Y:S02]  /*1bfa0*/  SEL R7, RZ, 0x1, !P2 ;  /* 0x00000001ff077807 */ /* 0x000fe40005000000 */
[----:B------:R-:W-:Y:S01]  /*1bfb0*/  LOP3.LUT R153, R153, 0x1, RZ, 0x3c, !PT ;  /* 0x0000000199997812 */ /* 0x000fe200078e3cff */
[----:B------:R2:W-:Y:S01]  /*1bfc0*/  SYNCS.ARRIVE.TRANS64.A1T0 RZ, [R0+UR50], RZ ;  /* 0x000000ff00ff79a7 */ /* 0x0005e20008100032 */
[----:B------:R-:W-:Y:S05]  /*1bfd0*/  @P1 BRA `(.L_x_160) ;  /* 0xfffffe7c00641947 */ /* 0x000fea000383ffff */
[----:B------:R-:W-:Y:S05]  /*1bfe0*/  EXIT ;  /* 0x000000000000794d */ /* 0x000fea0003800000 */
.L_x_27:
[----:B------:R-:W-:-:S08]  /*1bff0*/  NOP ;  /* 0x0000000000007918 */ /* 0x000fd00000000000 */
[----:B----45:R-:W1:-:S00]  /*1c000*/  USETMAXREG.DEALLOC.CTAPOOL 0x28 ;  /* 0x00000028000079c8 */ /* 0x030e4000080e0500 */
[----:B------:R-:W-:-:S06]  /*1c010*/  UISETP.NE.AND UP1, UPT, UR52, 0x3, UPT ;  /* 0x000000033400788c */ /* 0x000fcc000bf25270 */
[----:B------:R-:W-:-:S13]  /*1c020*/  PLOP3.LUT P1, PT, PT, PT, UP1, 0x80, 0x0 ;  /* 0x000000000000781c */ /* 0x000fda0003f2f018 */
[----:B-1----:R-:W-:Y:S05]  /*1c030*/  @!P1 BRA `(.L_x_161) ;  /* 0x0000004000989947 */ /* 0x002fea0003800000 */
[----:B------:R-:W-:-:S13]  /*1c040*/  ISETP.NE.AND P0, PT, RZ, UR52, PT ;  /* 0x00000034ff007c0c */ /* 0x000fda000bf05270 */
[----:B------:R-:W-:Y:S05]  /*1c050*/  @!P0 BRA `(.L_x_162) ;  /* 0x0000002400a88947 */ /* 0x000fea0003800000 */
[----:B------:R-:W-:-:S06]  /*1c060*/  UISETP.NE.AND UP0, UPT, UR52, 0x2, UPT ;  /* 0x000000023400788c */ /* 0x000fcc000bf05270 */
[----:B------:R-:W-:-:S13]  /*1c070*/  PLOP3.LUT P0, PT, PT, PT, UP0, 0x80, 0x0 ;  /* 0x000000000000781c */ /* 0x000fda0003f0f008 */
[----:B--2---:R-:W-:Y:S05]  /*1c080*/  @P0 EXIT ;  /* 0x000000000000094d */ /* 0x004fea0003800000 */
[----:B------:R-:W1:Y:S01]  /*1c090*/  S2UR UR4, SR_CTAID.Y ;  /* 0x00000000000479c3 */ /* 0x000e620000002600 */
[----:B------:R-:W-:Y:S01]  /*1c0a0*/  ELECT P0, URZ, PT ;  /* 0x00000000003f782f */ /* 0x000fe20003800000 */
[----:B------:R-:W-:Y:S01]  /*1c0b0*/  BSSY B0, `(.L_x_163) ;  /* 0x000001f000007945 */ /* 0x000fe20003800000 */
[----:B-1----:R-:W-:-:S11]  /*1c0c0*/  UIMAD UR4, UR4, UR60, UR53 ;  /* 0x0000003c040472a4 */ /* 0x002fd6000f8e0235 */
[----:B------:R-:W-:Y:S05]  /*1c0d0*/  @!P0 BRA `(.L_x_164) ;  /* 0x0000000000708947 */ /* 0x000fea0003800000 */
[----:B------:R1:W-:Y:S01]  /*1c0e0*/  STL [R1+0x204], R13 ;  /* 0x0002040d01007387 */ /* 0x0003e20000100800 */
[----:B------:R-:W2:Y:S01]  /*1c0f0*/  LDC.64 R14, c[0x0][0x618] ;  /* 0x00018600ff0e7b82 */ /* 0x000ea20000000a00 */
[----:B------:R-:W-:Y:S02]  /*1c100*/  UMOV UR5, 0x400 ;  /* 0x0000040000057882 */ /* 0x000fe40000000000 */
[----:B------:R-:W-:-:S05]  /*1c110*/  ULEA UR5, UR43, UR5, 0x18 ;  /* 0x000000052b057291 */ /* 0x000fca000f8ec03f */
[----:B------:R-:W3:Y:S08]  /*1c120*/  LDC.64 R4, c[0x0][0x600] ;  /* 0x00018000ff047b82 */ /* 0x000ef00000000a00 */
[----:B-1----:R-:W2:Y:S08]  /*1c130*/  LDC.64 R12, c[0x0][0x610] ;  /* 0x00018400ff0c7b82 */ /* 0x002eb00000000a00 */
[----:B------:R-:W3:Y:S08]  /*1c140*/  LDC.64 R6, c[0x0][0x608] ;  /* 0x00018200ff067b82 */ /* 0x000ef00000000a00 */
[----:B------:R-:W1:Y:S01]  /*1c150*/  LDC.64 R32, c[0x0][0x620] ;  /* 0x00018800ff207b82 */ /* 0x000e620000000a00 */
[----:B--2---:R2:W-:Y:S07]  /*1c160*/  STS.128 [UR5+0x34710], R12 ;  /* 0x0347100cff007988 */ /* 0x0045ee0008000c05 */
[----:B------:R-:W1:Y:S01]  /*1c170*/  LDC.64 R34, c[0x0][0x628] ;  /* 0x00018a00ff227b82 */ /* 0x000e620000000a00 */
[----:B---3--:R3:W-:Y:S07]  /*1c180*/  STS.128 [UR5+0x34700], R4 ;  /* 0x03470004ff007988 */ /* 0x0087ee0008000c05 */
[----:B------:R-:W4:Y:S01]  /*1c190*/  LDC.64 R28, c[0x0][0x630] ;  /* 0x00018c00ff1c7b82 */ /* 0x000f220000000a00 */
[----:B--2---:R2:W5:Y:S07]  /*1c1a0*/  LDL.LU R13, [R1+0x204] ;  /* 0x00020400010d7983 */ /* 0x00456e0000300800 */
[----:B------:R-:W4:Y:S08]  /*1c1b0*/  LDC.64 R30, c[0x0][0x638] ;  /* 0x00018e00ff1e7b82 */ /* 0x000f300000000a00 */
[----:B------:R-:W2:Y:S08]  /*1c1c0*/  LDC.64 R24, c[0x0][0x640] ;  /* 0x00019000ff187b82 */ /* 0x000eb00000000a00 */
[----:B------:R-:W2:Y:S08]  /*1c1d0*/  LDC.64 R26, c[0x0][0x648] ;  /* 0x00019200ff1a7b82 */ /* 0x000eb00000000a00 */
[----:B------:R-:W2:Y:S08]  /*1c1e0*/  LDC.64 R20, c[0x0][0x650] ;  /* 0x00019400ff147b82 */ /* 0x000eb00000000a00 */
[----:B------:R-:W2:Y:S08]  /*1c1f0*/  LDC.64 R22, c[0x0][0x658] ;  /* 0x00019600ff167b82 */ /* 0x000eb00000000a00 */
[----:B------:R-:W2:Y:S08]  /*1c200*/  LDC.64 R8, c[0x0][0x660] ;  /* 0x00019800ff087b82 */ /* 0x000eb00000000a00 */
[----:B------:R-:W2:Y:S08]  /*1c210*/  LDC.64 R10, c[0x0][0x668] ;  /* 0x00019a00ff0a7b82 */ /* 0x000eb00000000a00 */
[----:B---3--:R-:W3:Y:S08]  /*1c220*/  LDC.64 R4, c[0x0][0x670] ;  /* 0x00019c00ff047b82 */ /* 0x008ef00000000a00 */
[----:B------:R-:W3:Y:S01]  /*1c230*/  LDC.64 R6, c[0x0][0x678] ;  /* 0x00019e00ff067b82 */ /* 0x000ee20000000a00 */
[----:B-1----:R1:W-:Y:S04]  /*1c240*/  STS.128 [UR5+0x34720], R32 ;  /* 0x03472020ff007988 */ /* 0x0023e80008000c05 */
[----:B----4-:R1:W-:Y:S04]  /*1c250*/  STS.128 [UR5+0x34730], R28 ;  /* 0x0347301cff007988 */ /* 0x0103e80008000c05 */
[----:B--2---:R1:W-:Y:S04]  /*1c260*/  STS.128 [UR5+0x34740], R24 ;  /* 0x03474018ff007988 */ /* 0x0043e80008000c05 */
[----:B------:R1:W-:Y:S04]  /*1c270*/  STS.128 [UR5+0x34750], R20 ;  /* 0x03475014ff007988 */ /* 0x0003e80008000c05 */
[----:B------:R1:W-:Y:S04]  /*1c280*/  STS.128 [UR5+0x34760], R8 ;  /* 0x03476008ff007988 */ /* 0x0003e80008000c05 */
[----:B---3--:R1:W-:Y:S02]  /*1c290*/  STS.128 [UR5+0x34770], R4 ;  /* 0x03477004ff007988 */ /* 0x0083e40008000c05 */
.L_x_164:
[----:B------:R-:W-:Y:S05]  /*1c2a0*/  BSYNC B0 ;  /* 0x0000000000007941 */ /* 0x000fea0003800000 */
.L_x_163:
[----:B------:R-:W-:Y:S01]  /*1c2b0*/  ELECT P0, URZ, PT ;  /* 0x00000000003f782f */ /* 0x000fe20003800000 */
[----:B------:R-:W-:Y:S01]  /*1c2c0*/  NOP ;  /* 0x0000000000007918 */ /* 0x000fe20000000000 */
[----:B------:R-:W-:Y:S01]  /*1c2d0*/  ULDC UR5, c[0x0][0x884] ;  /* 0x0002210000057ab9 */ /* 0x000fe20000000800 */
[----:B------:R-:W-:Y:S01]  /*1c2e0*/  ULDC.64 UR8, c[0x0][0x800] ;  /* 0x0002000000087ab9 */ /* 0x000fe20000000a00 */
[----:B------:R-:W-:Y:S01]  /*1c2f0*/  ULEA UR4, UR5, UR4, 0x1 ;  /* 0x0000000405047291 */ /* 0x000fe2000f8e083f */
[----:B------:R-:W-:Y:S03]  /*1c300*/  BSSY B0, `(.L_x_165) ;  /* 0x0000033000007945 */ /* 0x000fe60003800000 */
[----:B------:R-:W-:-:S05]  /*1c310*/  UIMAD.WIDE UR8, UR4, 0x80, UR8 ;  /* 0x00000080040878a5 */ /* 0x000fca000f8e0208 */
[----:B------:R-:W-:Y:S07]  /*1c320*/  @!P0 BRA `(.L_x_166) ;  /* 0x0000000000c08947 */ /* 0x000fee0003800000 */
[----:B------:R-:W-:Y:S01]  /*1c330*/  ULDC.64 UR4, c[0x0][0x808] ;  /* 0x0002020000047ab9 */ /* 0x000fe20000000a00 */
[----:B------:R-:W-:Y:S01]  /*1c340*/  ULDC.64 UR6, c[0x0][0x810] ;  /* 0x0002040000067ab9 */ /* 0x000fe20000000a00 */
[----:B------:R-:W-:Y:S02]  /*1c350*/  ISETP.NE.U32.AND P0, PT, RZ, UR4, PT ;  /* 0x00000004ff007c0c */ /* 0x000fe4000bf05070 */
[----:B------:R-:W-:Y:S02]  /*1c360*/  ISETP.NE.U32.AND P1, PT, RZ, UR6, PT ;  /* 0x00000006ff007c0c */ /* 0x000fe4000bf25070 */
[----:B------:R-:W-:Y:S02]  /*1c370*/  ISETP.NE.AND.EX P0, PT, RZ, UR5, PT, P0 ;  /* 0x00000005ff007c0c */ /* 0x000fe4000bf05300 */
[----:B------:R-:W-:-:S11]  /*1c380*/  ISETP.NE.AND.EX P1, PT, RZ, UR7, PT, P1 ;  /* 0x00000007ff007c0c */ /* 0x000fd6000bf25310 */
[----:B------:R-:W-:Y:S05]  /*1c390*/  @!P0 BRA `(.L_x_167) ;  /* 0x0000000000188947 */ /* 0x000fea0003800000 */
[----:B------:R-:W2:Y:S02]  /*1c3a0*/  LDC.64 R2, c[0x0][0x808] ;  /* 0x00020200ff027b82 */ /* 0x000ea40000000a00 */
[----:B--2---:R-:W-:-:S06]  /*1c3b0*/  IMAD.WIDE R2, R18, 0x8, R2 ;  /* 0x0000000812027825 */ /* 0x004fcc00078e0202 */
[----:B------:R-:W2:Y:S01]  /*1c3c0*/  LDG.E.64 R2, desc[UR38][R2.64] ;  /* 0x0000002602027981 */ /* 0x000ea2000c1e1b00 */
[----:B------:R-:W-:Y:S02]  /*1c3d0*/  UMOV UR4, 0x400 ;  /* 0x0000040000047882 */ /* 0x000fe40000000000 */
[----:B------:R-:W-:-:S09]  /*1c3e0*/  ULEA UR4, UR43, UR4, 0x18 ;  /* 0x000000042b047291 */ /* 0x000fd2000f8ec03f */
[----:B--2---:R2:W-:Y:S03]  /*1c3f0*/  STS.64 [UR4+0x34700], R2 ;  /* 0x03470002ff007988 */ /* 0x0045e60008000a04 */
.L_x_167:
[----:B------:R-:W-:Y:S05]  /*1c400*/  @!P1 BRA `(.L_x_166) ;  /* 0x0000000000889947 */ /* 0x000fea0003800000 */
[----:B--2---:R-:W2:Y:S02]  /*1c410*/  LDC.64 R2, c[0x0][0x810] ;  /* 0x00020400ff027b82 */ /* 0x004ea40000000a00 */
[----:B--2---:R-:W-:-:S06]  /*1c420*/  IMAD.WIDE R2, R18, 0x8, R2 ;  /* 0x0000000812027825 */ /* 0x004fcc00078e0202 */
[----:B------:R-:W2:Y:S01]  /*1c430*/  LDG.E.64 R2, desc[UR38][R2.64] ;  /* 0x0000002602027981 */ /* 0x000ea2000c1e1b00 */
[----:B------:R-:W-:Y:S01]  /*1c440*/  UMOV UR4, 0x400 ;  /* 0x0000040000047882 */ /* 0x000fe20000000000 */
[----:B-1---5:R-:W-:Y:S01]  /*1c450*/  IADD3 R4, R13, -0x1, RZ ;  /* 0xffffffff0d047810 */ /* 0x022fe20007ffe0ff */
[----:B------:R-:W-:-:S04]  /*1c460*/  ULEA UR4, UR43, UR4, 0x18 ;  /* 0x000000042b047291 */ /* 0x000fc8000f8ec03f */
[----:B------:R-:W-:-:S05]  /*1c470*/  UIADD3 UR5, UR4, 0x34700, URZ ;  /* 0x0003470004057890 */ /* 0x000fca000fffe03f */
[----:B------:R-:W1:Y:S01]  /*1c480*/  LDS R0, [UR4+0x3471c] ;  /* 0x03471c04ff007984 */ /* 0x000e620008000800 */
[----:B------:R-:W-:-:S03]  /*1c490*/  MOV R8, UR5 ;  /* 0x0000000500087c02 */ /* 0x000fc60008000f00 */
[----:B------:R-:W-:Y:S01]  /*1c4a0*/  STS [UR4+0x34730], RZ ;  /* 0x034730ffff007988 */ /* 0x000fe20008000804 */
[----:B------:R-:W-:-:S05]  /*1c4b0*/  SHF.R.U64 R8, R8, 0x4, RZ ;  /* 0x0000000408087819 */ /* 0x000fca00000012ff */
        /* <DEDUP_REMOVED lines=8> */
[----:B-1----:R-:W-:Y:S01]  /*1c540*/  LOP3.LUT R0, R0, 0xf, R5, 0xb8, !PT ;  /* 0x0000000f00007812 */ /* 0x002fe200078eb805 */
[----:B------:R-:W-:Y:S02]  /*1c550*/  VIADD R5, R19, 0xffffffff ;  /* 0xffffffff13057836 */ /* 0x000fe40000000000 */
[----:B------:R-:W-:Y:S04]  /*1c560*/  STS [UR4+0x3470c], R2 ;  /* 0x03470c02ff007988 */ /* 0x000fe80008000804 */
[----:B------:R-:W-:Y:S04]  /*1c570*/  STS [UR4+0x3471c], R0 ;  /* 0x03471c00ff007988 */ /* 0x000fe80008000804 */
[----:B------:R-:W1:Y:S02]  /*1c580*/  LDS R6, [UR4+0x3471c] ;  /* 0x03471c04ff067984 */ /* 0x000e640008000800 */
[----:B-1----:R-:W-:-:S05]  /*1c590*/  LOP3.LUT R6, R6, 0xf0, RZ, 0xb8, !PT ;  /* 0x000000f006067812 */ /* 0x002fca00078eb8ff */
[----:B------:R1:W-:Y:S04]  /*1c5a0*/  STS [UR4+0x3471c], R6 ;  /* 0x03471c06ff007988 */ /* 0x0003e80008000804 */
[----:B------:R-:W2:Y:S01]  /*1c5b0*/  LDS R9, [UR4+0x3471c] ;  /* 0x03471c04ff097984 */ /* 0x000ea20008000800 */
[----:B-1----:R-:W-:-:S05]  /*1c5c0*/  CS2R R6, SRZ ;  /* 0x0000000000067805 */ /* 0x002fca000001ff00 */
[----:B------:R-:W-:Y:S01]  /*1c5d0*/  STS.128 [UR4+0x34720], R4 ;  /* 0x03472004ff007988 */ /* 0x000fe20008000c04 */
[----:B--2---:R-:W-:-:S05]  /*1c5e0*/  LOP3.LUT R9, R9, 0xf00, RZ, 0xb8, !PT ;  /* 0x00000f0009097812 */ /* 0x004fca00078eb8ff */
[----:B------:R-:W-:Y:S04]  /*1c5f0*/  STS.64 [UR4+0x34718], R8 ;  /* 0x03471808ff007988 */ /* 0x000fe80008000a04 */
[----:B------:R-:W1:Y:S02]  /*1c600*/  LDS R3, [UR4+0x3471c] ;  /* 0x03471c04ff037984 */ /* 0x000e640008000800 */
[----:B-1----:R-:W-:-:S05]  /*1c610*/  LOP3.LUT R0, R3, 0xf000, RZ, 0xb8, !PT ;  /* 0x0000f00003007812 */ /* 0x002fca00078eb8ff */
[----:B------:R3:W-:Y:S02]  /*1c620*/  STS [UR4+0x3471c], R0 ;  /* 0x03471c00ff007988 */ /* 0x0007e40008000804 */
.L_x_166:
[----:B------:R-:W-:Y:S05]  /*1c630*/  BSYNC B0 ;  /* 0x0000000000007941 */ /* 0x000fea0003800000 */
.L_x_165:
[----:B---3--:R-:W3:Y:S01]  /*1c640*/  S2R R0, SR_LANEID ;  /* 0x0000000000007919 */ /* 0x008ee20000000000 */
[----:B------:R-:W-:Y:S01]  /*1c650*/  ELECT P0, URZ, PT ;  /* 0x00000000003f782f */ /* 0x000fe20003800000 */
[----:B------:R-:W-:Y:S01]  /*1c660*/  NOP ;  /* 0x0000000000007918 */ /* 0x000fe20000000000 */
[----:B------:R-:W-:Y:S11]  /*1c670*/  BSSY B0, `(.L_x_168) ;  /* 0x0000004000007945 */ /* 0x000ff60003800000 */
[----:B------:R-:W-:Y:S05]  /*1c680*/  @!P0 BRA `(.L_x_169) ;  /* 0x0000000000088947 */ /* 0x000fea0003800000 */
[----:B------:R0:W-:Y:S01]  /*1c690*/  UTMACMDFLUSH ;  /* 0x00000000000079b7 */ /* 0x0001e20000000000 */
[----:B------:R-:W-:-:S04]  /*1c6a0*/  DEPBAR.LE SB0, 0x0 ;  /* 0x000080000000791a */ /* 0x000fc80000000000 */
.L_x_169:
[----:B------:R-:W-:Y:S05]  /*1c6b0*/  BSYNC B0 ;  /* 0x0000000000007941 */ /* 0x000fea0003800000 */
.L_x_168:
[----:B------:R-:W-:Y:S01]  /*1c6c0*/  UMOV UR5, 0x400 ;  /* 0x0000040000057882 */ /* 0x000fe20000000000 */
[----:B-1-3--:R-:W-:Y:S01]  /*1c6d0*/  SHF.L.U32 R4, R0, 0x2, RZ ;  /* 0x0000000200047819 */ /* 0x00afe200000006ff */
[----:B------:R-:W-:-:S03]  /*1c6e0*/  ULEA UR5, UR43, UR5, 0x18 ;  /* 0x000000052b057291 */ /* 0x000fc6000f8ec03f */
[----:B--2---:R-:W-:Y:S01]  /*1c6f0*/  IADD3 R2, P0, R4, UR8, RZ ;  /* 0x0000000804027c10 */ /* 0x004fe2000ff1e0ff */
[----:B------:R-:W-:Y:S01]  /*1c700*/  UIADD3 UR4, UR5, 0x34700, URZ ;  /* 0x0003470005047890 */ /* 0x000fe2000fffe03f */
[----:B------:R-:W-:-:S03]  /*1c710*/  MOV R0, RZ ;  /* 0x000000ff00007202 */ /* 0x000fc60000000f00 */
[----:B------:R-:W-:-:S05]  /*1c720*/  IMAD.X R3, RZ, RZ, UR9, P0 ;  /* 0x00000009ff037e24 */ /* 0x000fca00080e06ff */
[----:B------:R-:W1:Y:S01]  /*1c730*/  LDS R5, [R4+UR4] ;  /* 0x0000000404057984 */ /* 0x000e620008000800 */
[----:B------:R-:W-:-:S03]  /*1c740*/  SHF.L.U32 R0, R0, 0x1f, RZ ;  /* 0x0000001f00007819 */ /* 0x000fc600000006ff */
[----:B-1----:R1:W2:Y:S02]  /*1c750*/  ATOMG.E.EXCH.STRONG.GPU PT, RZ, [R2], R5 ;  /* 0x0000000502ff73a8 */ /* 0x0022a400041ee100 */
[----:B--2---:R-:W2:Y:S01]  /*1c760*/  SYNCS.PHASECHK.TRANS64.TRYWAIT P0, [UR5+0x344e8], R0 ;  /* 0x0344e800ff0075a7 */ /* 0x004ea20008000145 */
[----:B------:R-:W-:Y:S02]  /*1c770*/  ULOP3.LUT UR36, UR59, 0x1, URZ, 0xfc, !UPT ;  /* 0x000000013b247892 */ /* 0x000fe4000f8efc3f */
[----:B------:R-:W-:Y:S01]  /*1c780*/  ULOP3.LUT UR37, UR61, 0x2, URZ, 0xfc, !UPT ;  /* 0x000000023d257892 */ /* 0x000fe2000f8efc3f */
[----:B-12---:R-:W-:Y:S11]  /*1c790*/  @!P0 BRA `(.L_x_170) ;  /* 0x0000006400d48947 */ /* 0x006ff60003800000 */
.L_x_382:
[----:B------:R-:W-:Y:S01]  /*1c7a0*/  IMAD.MOV.U32 R2, RZ, RZ, 0x1 ;  /* 0x00000001ff027424 */ /* 0x000fe200078e00ff */
[----:B-1----:R-:W-:Y:S01]  /*1c7b0*/  MOV R0, RZ ;  /* 0x000000ff00007202 */ /* 0x002fe20000000f00 */
[----:B------:R-:W-:Y:S01]  /*1c7c0*/  ULDC UR40, c[0x0][0x598] ;  /* 0x0001660000287ab9 */ /* 0x000fe20000000800 */
[----:B------:R-:W-:Y:S01]  /*1c7d0*/  ULDC UR41, c[0x0][0x580] ;  /* 0x0001600000297ab9 */ /* 0x000fe20000000800 */
[----:B------:R-:W-:Y:S01]  /*1c7e0*/  ULDC.64 UR10, c[0x0][0x590] ;  /* 0x00016400000a7ab9 */ /* 0x000fe20000000a00 */
[----:B------:R-:W-:-:S05]  /*1c7f0*/  ULDC.64 UR12, c[0x0][0x588] ;  /* 0x00016200000c7ab9 */ /* 0x000fca0000000a00 */
.L_x_279:
[----:B------:R-:W-:-:S06]  /*1c800*/  UISETP.NE.AND UP0, UPT, UR36, 0x3, UPT ;  /* 0x000000032400788c */ /* 0x000fcc000bf05270 */
[----:B------:R-:W-:-:S13]  /*1c810*/  PLOP3.LUT P1, PT, PT, PT, UP0, 0x80, 0x0 ;  /* 0x000000000000781c */ /* 0x000fda0003f2f008 */
[----:B-1---5:R-:W-:Y:S05]  /*1c820*/  @!P1 BRA `(.L_x_171) ;  /* 0x0000000000049947 */ /* 0x022fea0003800000 */
[----:B------:R-:W-:Y:S01]  /*1c830*/  BPT.TRAP 0x1 ;  /* 0x000000040000795c */ /* 0x000fe20000300000 */
.L_x_171:
[----:B------:R-:W2:Y:S01]  /*1c840*/  LDL R4, [R1+0x200] ;  /* 0x0002000001047983 */ /* 0x000ea20000100800 */
[----:B------:R-:W-:Y:S02]  /*1c850*/  SHF.L.U32 R3, R0, 0x1f, RZ ;  /* 0x0000001f00037819 */ /* 0x000fe400000006ff */
[C---:B--2---:R-:W-:Y:S02]  /*1c860*/  R2UR UR6, R4.reuse ;  /* 0x00000000040672ca */ /* 0x044fe400000e0000 */
[----:B------:R-:W-:-:S11]  /*1c870*/  LEA R4, R4, UR5, 0x4 ;  /* 0x0000000504047c11 */ /* 0x000fd6000f8e20ff */
[----:B------:R-:W-:-:S09]  /*1c880*/  ULEA UR6, UR6, UR5, 0x3 ;  /* 0x0000000506067291 */ /* 0x000fd2000f8e183f */
[----:B------:R-:W1:Y:S02]  /*1c890*/  SYNCS.PHASECHK.TRANS64.TRYWAIT P0, [UR6+0x34400], R3 ;  /* 0x03440003ff0075a7 */ /* 0x000e640008000146 */
[----:B-1----:R-:W-:Y:S05]  /*1c8a0*/  @!P0 BRA `(.L_x_172) ;  /* 0x0000006400a88947 */ /* 0x002fea0003800000 */
.L_x_383:
[----:B-1----:R-:W1:Y:S01]  /*1c8b0*/  LDS.128 R4, [R4+0x34510] ;  /* 0x0345100004047984 */ /* 0x002e620000000c00 */
[----:B------:R-:W-:Y:S01]  /*1c8c0*/  @!PT LDS RZ, [RZ] ;  /* 0x00000000fffff984 */ /* 0x000fe20000000800 */
[----:B------:R-:W-:Y:S01]  /*1c8d0*/  @!PT LDS RZ, [RZ] ;  /* 0x00000000fffff984 */ /* 0x000fe20000000800 */
[----:B------:R-:W-:Y:S01]  /*1c8e0*/  @!PT LDS RZ, [RZ] ;  /* 0x00000000fffff984 */ /* 0x000fe20000000800 */
[----:B------:R-:W-:Y:S01]  /*1c8f0*/  @!PT LDS RZ, [RZ] ;  /* 0x00000000fffff984 */ /* 0x000fe20000000800 */
[----:B------:R2:W-:Y:S06]  /*1c900*/  MEMBAR.ALL.CTA ;  /* 0x0000000000007992 */ /* 0x0005ec0000008000 */
[----:B--2---:R-:W2:Y:S01]  /*1c910*/  FENCE.VIEW.ASYNC.S ;  /* 0x00000000000073c6 */ /* 0x004ea20000000000 */
[----:B------:R-:W-:Y:S05]  /*1c920*/  @!P1 BRA `(.L_x_173) ;  /* 0x0000000000049947 */ /* 0x000fea0003800000 */
[----:B------:R-:W-:Y:S01]  /*1c930*/  BPT.TRAP 0x1 ;  /* 0x000000040000795c */ /* 0x000fe20000300000 */
.L_x_173:
[----:B------:R-:W-:Y:S01]  /*1c940*/  UIADD3 UR6, UR6, 0x34440, URZ ;  /* 0x0003444006067890 */ /* 0x000fe2000fffe03f */
[----:B------:R-:W-:Y:S02]  /*1c950*/  R2UR UR18, R16 ;  /* 0x00000000101272ca */ /* 0x000fe400000e0000 */
[----:B------:R-:W-:Y:S01]  /*1c960*/  R2UR UR19, R17 ;  /* 0x00000000111372ca */ /* 0x000fe200000e0000 */
[----:B------:R-:W-:Y:S01]  /*1c970*/  UPRMT UR6, UR43, 0x654, UR6 ;  /* 0x000006542b067896 */ /* 0x000fe20008000006 */
[----:B------:R-:W-:Y:S02]  /*1c980*/  LOP3.LUT P1, RZ, R2, 0xff, RZ, 0xc0, !PT ;  /* 0x000000ff02ff7812 */ /* 0x000fe4000782c0ff */
[----:B------:R-:W-:-:S04]  /*1c990*/  ISETP.NE.U32.AND P0, PT, RZ, UR10, PT ;  /* 0x0000000aff007c0c */ /* 0x000fc8000bf05070 */
[----:B------:R-:W-:Y:S02]  /*1c9a0*/  ISETP.NE.AND.EX P0, PT, RZ, UR11, PT, P0 ;  /* 0x0000000bff007c0c */ /* 0x000fe4000bf05300 */
[----:B--2---:R-:W-:Y:S01]  /*1c9b0*/  SYNCS.ARRIVE.TRANS64.RED.A1T0 RZ, [UR6], RZ ;  /* 0x000000ffffff79a7 */ /* 0x004fe20008100406 */
[----:B------:R-:W-:Y:S02]  /*1c9c0*/  USHF.L.U32 UR18, UR18, 0x7, URZ ;  /* 0x0000000712127899 */ /* 0x000fe4000800063f */
[----:B------:R-:W-:Y:S02]  /*1c9d0*/  USHF.L.U32 UR19, UR19, 0x8, URZ ;  /* 0x0000000813137899 */ /* 0x000fe4000800063f */
[----:B------:R-:W-:Y:S10]  /*1c9e0*/  @!P1 BRA `(.L_x_174) ;  /* 0x00000000000c9947 */ /* 0x000ff40003800000 */
[----:B------:R-:W-:-:S04]  /*1c9f0*/  DEPBAR {5,4,3,2,1,0} ;  /* 0x0000003f0000791a */ /* 0x000fc80000000000 */
[----:B------:R2:W-:Y:S02]  /*1ca00*/  UTMACCTL.IV [UR8] ;  /* 0x00000000080079b9 */ /* 0x0005e40008000000 */
[----:B--2---:R-:W-:Y:S01]  /*1ca10*/  NOP ;  /* 0x0000000000007918 */ /* 0x004fe20000000000 */
.L_x_174:
[----:B------:R-:W-:Y:S05]  /*1ca20*/  @!P0 BRA `(.L_x_175) ;  /* 0x0000000000188947 */ /* 0x000fea0003800000 */
[----:B------:R-:W2:Y:S02]  /*1ca30*/  LDC.64 R2, c[0x0][0x590] ;  /* 0x00016400ff027b82 */ /* 0x000ea40000000a00 */
[----:B--2---:R-:W-:-:S06]  /*1ca40*/  IMAD.WIDE R2, R18, 0x8, R2 ;  /* 0x0000000812027825 */ /* 0x004fcc00078e0202 */
[----:B------:R-:W2:Y:S04]  /*1ca50*/  LDG.E.64 R2, desc[UR38][R2.64] ;  /* 0x0000002602027981 */ /* 0x000ea8000c1e1b00 */
[----:B--2---:R-:W2:Y:S02]  /*1ca60*/  LD.E R8, desc[UR38][R2.64] ;  /* 0x0000002602087980 */ /* 0x004ea4000c101900 */
[----:B--2---:R-:W-:Y:S01]  /*1ca70*/  FSETP.NEU.AND P0, PT, R8, RZ, PT ;  /* 0x000000ff0800720b */ /* 0x004fe20003f0d000 */
[----:B------:R-:W-:-:S12]  /*1ca80*/  BRA `(.L_x_176) ;  /* 0x0000000000247947 */ /* 0x000fd80003800000 */
.L_x_175:
[----:B------:R-:W-:Y:S02]  /*1ca90*/  ISETP.NE.U32.AND P1, PT, RZ, UR12, PT ;  /* 0x0000000cff007c0c */ /* 0x000fe4000bf25070 */
[----:B------:R-:W-:Y:S02]  /*1caa0*/  FSETP.NEU.AND P0, PT, RZ, UR41, PT ;  /* 0x00000029ff007c0b */ /* 0x000fe4000bf0d000 */
[----:B------:R-:W-:-:S13]  /*1cab0*/  ISETP.NE.AND.EX P1, PT, RZ, UR13, PT, P1 ;  /* 0x0000000dff007c0c */ /* 0x000fda000bf25310 */
[----:B------:R-:W-:Y:S05]  /*1cac0*/  @!P1 BRA `(.L_x_176) ;  /* 0x0000000000149947 */ /* 0x000fea0003800000 */
[----:B------:R-:W2:Y:S01]  /*1cad0*/  LDC.64 R2, c[0x0][0x588] ;  /* 0x00016200ff027b82 */ /* 0x000ea20000000a00 */
[----:B------:R-:W-:-:S04]  /*1cae0*/  IMAD R9, R18, UR40, RZ ;  /* 0x0000002812097c24 */ /* 0x000fc8000f8e02ff */
[----:B--2---:R-:W-:-:S06]  /*1caf0*/  IMAD.WIDE R2, R9, 0x4, R2 ;  /* 0x0000000409027825 */ /* 0x004fcc00078e0202 */
[----:B------:R-:W2:Y:S02]  /*1cb00*/  LDG.E R2, desc[UR38][R2.64] ;  /* 0x0000002602027981 */ /* 0x000ea4000c1e1900 */
[----:B--2---:R-:W-:-:S13]  /*1cb10*/  FSETP.NEU.AND P0, PT, R2, RZ, PT ;  /* 0x000000ff0200720b */ /* 0x004fda0003f0d000 */
.L_x_176:
[----:B------:R-:W-:Y:S01]  /*1cb20*/  UISETP.NE.AND UP0, UPT, UR37, 0x3, UPT ;  /* 0x000000032500788c */ /* 0x000fe2000bf05270 */
[----:B------:R-:W-:-:S05]  /*1cb30*/  ELECT P1, URZ, PT ;  /* 0x00000000003f782f */ /* 0x000fca0003820000 */
[----:B------:R-:W-:Y:S02]  /*1cb40*/  PLOP3.LUT P2, PT, PT, PT, UP0, 0x80, 0x0 ;  /* 0x000000000000781c */ /* 0x000fe40003f4f008 */
[----:B------:R-:W-:-:S11]  /*1cb50*/  PLOP3.LUT P0, PT, P0, P1, PT, 0x2a, 0x0 ;  /* 0x000000000000781c */ /* 0x000fd60000702572 */
[----:B------:R-:W-:Y:S05]  /*1cb60*/  @!P2 BRA `(.L_x_177) ;  /* 0x000000000004a947 */ /* 0x000fea0003800000 */
[----:B------:R-:W-:Y:S01]  /*1cb70*/  BPT.TRAP 0x1 ;  /* 0x000000040000795c */ /* 0x000fe20000300000 */
.L_x_177:
[----:B------:R-:W-:-:S05]  /*1cb80*/  IMAD.MOV.U32 R8, RZ, RZ, 0x1 ;  /* 0x00000001ff087424 */ /* 0x000fca00078e00ff */
[----:B------:R-:W-:-:S04]  /*1cb90*/  SHF.L.U32 R8, R8, 0x1f, RZ ;  /* 0x0000001f08087819 */ /* 0x000fc800000006ff */
[----:B------:R-:W2:Y:S02]  /*1cba0*/  SYNCS.PHASECHK.TRANS64.TRYWAIT P1, [UR5+0x344c0], R8 ;  /* 0x0344c008ff0075a7 */ /* 0x000ea40008020145 */
[----:B--2---:R-:W-:Y:S05]  /*1cbb0*/  @!P1 BRA `(.L_x_178) ;  /* 0x0000006000fc9947 */ /* 0x004fea0003800000 */
.L_x_384:
[----:B------:R-:W-:Y:S04]  /*1cbc0*/  BSSY B0, `(.L_x_179) ;  /* 0x000000b000007945 */ /* 0x000fe80003800000 */
[----:B------:R-:W-:Y:S05]  /*1cbd0*/  @P0 BRA `(.L_x_180) ;  /* 0x0000000000240947 */ /* 0x000fea0003800000 */
[----:B------:R-:W-:Y:S02]  /*1cbe0*/  UIADD3 UR16, UR5, 0x30000, URZ ;  /* 0x0003000005107890 */ /* 0x000fe4000fffe03f */
[----:B------:R-:W-:Y:S01]  /*1cbf0*/  UIADD3 UR17, UR5, 0x344a0, URZ ;  /* 0x000344a005117890 */ /* 0x000fe2000fffe03f */
[----:B------:R-:W-:Y:S01]  /*1cc00*/  UMOV UR6, 0x0 ;  /* 0x0000000000067882 */ /* 0x000fe20000000000 */
[----:B------:R-:W-:-:S07]  /*1cc10*/  UMOV UR7, 0x10000000 ;  /* 0x1000000000077882 */ /* 0x000fce0000000000 */
[----:B------:R3:W-:Y:S02]  /*1cc20*/  UTMALDG.2D [UR16], [UR8], desc[UR6] ;  /* 0x00000610080075b4 */ /* 0x0007e40008009000 */
[----:B---3--:R-:W-:Y:S05]  /*1cc30*/  @!P2 BRA `(.L_x_181) ;  /* 0x000000000004a947 */ /* 0x008fea0003800000 */
[----:B------:R-:W-:Y:S01]  /*1cc40*/  BPT.TRAP 0x1 ;  /* 0x000000040000795c */ /* 0x000fe20000300000 */
.L_x_181:
[----:B------:R-:W3:Y:S02]  /*1cc50*/  LDC R2, c[0x0][0x828] ;  /* 0x00020a00ff027b82 */ /* 0x000ee40000000800 */
[----:B---3--:R3:W-:Y:S02]  /*1cc60*/  SYNCS.ARRIVE.TRANS64.RED.A0TR RZ, [UR5+0x344a0], R2 ;  /* 0x0344a002ffff79a7 */ /* 0x0087e40008300405 */
.L_x_180:
[----:B------:R-:W-:Y:S05]  /*1cc70*/  BSYNC B0 ;  /* 0x0000000000007941 */ /* 0x000fea0003800000 */
.L_x_179:
[----:B------:R-:W-:Y:S05]  /*1cc80*/  @!P2 BRA `(.L_x_182) ;  /* 0x000000000004a947 */ /* 0x000fea0003800000 */
[----:B------:R-:W-:Y:S01]  /*1cc90*/  BPT.TRAP 0x1 ;  /* 0x000000040000795c */ /* 0x000fe20000300000 */
.L_x_182:
[----:B------:R-:W-:-:S04]  /*1cca0*/  UIADD3 UR21, UR5, 0x344a0, URZ ;  /* 0x000344a005157890 */ /* 0x000fc8000fffe03f */
[----:B------:R-:W-:-:S09]  /*1ccb0*/  UPRMT UR6, UR43, 0x654, UR21 ;  /* 0x000006542b067896 */ /* 0x000fd20008000015 */
[----:B------:R-:W-:Y:S01]  /*1ccc0*/  SYNCS.ARRIVE.TRANS64.RED.A1T0 RZ, [UR6], RZ ;  /* 0x000000ffffff79a7 */ /* 0x000fe20008100406 */
[----:B------:R-:W-:Y:S05]  /*1ccd0*/  @!P2 BRA `(.L_x_183) ;  /* 0x000000000004a947 */ /* 0x000fea0003800000 */
[----:B------:R-:W-:Y:S01]  /*1cce0*/  BPT.TRAP 0x1 ;  /* 0x000000040000795c */ /* 0x000fe20000300000 */
.L_x_183:
[----:B------:R-:W4:Y:S02]  /*1ccf0*/  SYNCS.PHASECHK.TRANS64.TRYWAIT P1, [UR5+0x344c8], R8 ;  /* 0x0344c808ff0075a7 */ /* 0x000f240008020145 */
[----:B----4-:R-:W-:Y:S05]  /*1cd00*/  @!P1 BRA `(.L_x_184) ;  /* 0x0000006000c09947 */ /* 0x010fea0003800000 */
.L_x_385:
[----:B------:R-:W-:Y:S04]  /*1cd10*/  BSSY B0, `(.L_x_185) ;  /* 0x000000d000007945 */ /* 0x000fe80003800000 */
[----:B------:R-:W-:Y:S05]  /*1cd20*/  @P0 BRA `(.L_x_186) ;  /* 0x00000000002c0947 */ /* 0x000fea0003800000 */
[----:B------:R-:W-:Y:S02]  /*1cd30*/  UIADD3 UR26, UR18, 0x40, URZ ;  /* 0x00000040121a7890 */ /* 0x000fe4000fffe03f */
[----:B------:R-:W-:Y:S02]  /*1cd40*/  UIADD3 UR24, UR5, 0x31000, URZ ;  /* 0x0003100005187890 */ /* 0x000fe4000fffe03f */
[----:B------:R-:W-:Y:S01]  /*1cd50*/  UIADD3 UR25, UR5, 0x344a8, URZ ;  /* 0x000344a805197890 */ /* 0x000fe2000fffe03f */
[----:B------:R-:W-:Y:S01]  /*1cd60*/  UMOV UR14, 0x0 ;  /* 0x00000000000e7882 */ /* 0x000fe20000000000 */
[----:B------:R-:W-:Y:S01]  /*1cd70*/  UMOV UR15, 0x10000000 ;  /* 0x10000000000f7882 */ /* 0x000fe20000000000 */
[----:B------:R-:W-:-:S06]  /*1cd80*/  UMOV UR27, UR19 ;  /* 0x00000013001b7c82 */ /* 0x000fcc0008000000 */
[----:B------:R4:W-:Y:S02]  /*1cd90*/  UTMALDG.2D [UR24], [UR8], desc[UR14] ;  /* 0x00000e18080075b4 */ /* 0x0009e40008009000 */
[----:B----4-:R-:W-:Y:S05]  /*1cda0*/  @!P2 BRA `(.L_x_187) ;  /* 0x000000000004a947 */ /* 0x010fea0003800000 */
[----:B------:R-:W-:Y:S01]  /*1cdb0*/  BPT.TRAP 0x1 ;  /* 0x000000040000795c */ /* 0x000fe20000300000 */
.L_x_187:
[----:B---3--:R-:W3:Y:S02]  /*1cdc0*/  LDC R2, c[0x0][0x828] ;  /* 0x00020a00ff027b82 */ /* 0x008ee40000000800 */
[----:B---3--:R4:W-:Y:S02]  /*1cdd0*/  SYNCS.ARRIVE.TRANS64.RED.A0TR RZ, [UR5+0x344a8], R2 ;  /* 0x0344a802ffff79a7 */ /* 0x0089e40008300405 */
.L_x_186:
[----:B------:R-:W-:Y:S05]  /*1cde0*/  BSYNC B0 ;  /* 0x0000000000007941 */ /* 0x000fea0003800000 */
.L_x_185:
[----:B------:R-:W-:Y:S05]  /*1cdf0*/  @!P2 BRA `(.L_x_188) ;  /* 0x000000000004a947 */ /* 0x000fea0003800000 */
[----:B------:R-:W-:Y:S01]  /*1ce00*/  BPT.TRAP 0x1 ;  /* 0x000000040000795c */ /* 0x000fe20000300000 */
.L_x_188:
[----:B------:R-:W-:Y:S02]  /*1ce10*/  UIADD3 UR25, UR5, 0x344a8, URZ ;  /* 0x000344a805197890 */ /* 0x000fe4000fffe03f */
[----:B------:R-:W-:Y:S02]  /*1ce20*/  UIADD3 UR31, UR19, 0x20, URZ ;  /* 0x00000020131f7890 */ /* 0x000fe4000fffe03f */
[----:B------:R-:W-:-:S09]  /*1ce30*/  UPRMT UR7, UR43, 0x654, UR25 ;  /* 0x000006542b077896 */ /* 0x000fd20008000019 */
[----:B------:R-:W-:Y:S01]  /*1ce40*/  SYNCS.ARRIVE.TRANS64.RED.A1T0 RZ, [UR7], RZ ;  /* 0x000000ffffff79a7 */ /* 0x000fe20008100407 */
[----:B------:R-:W-:Y:S05]  /*1ce50*/  @!P2 BRA `(.L_x_189) ;  /* 0x000000000004a947 */ /* 0x000fea0003800000 */
[----:B------:R-:W-:Y:S01]  /*1ce60*/  BPT.TRAP 0x1 ;  /* 0x000000040000795c */ /* 0x000fe20000300000 */
.L_x_189:
[----:B------:R-:W1:Y:S02]  /*1ce70*/  SYNCS.PHASECHK.TRANS64.TRYWAIT P1, [UR5+0x344d0], R8 ;  /* 0x0344d008ff0075a7 */ /* 0x000e640008020145 */
[----:B-1----:R-:W-:Y:S05]  /*1ce80*/  @!P1 BRA `(.L_x_190) ;  /* 0x0000006000789947 */ /* 0x002fea0003800000 */
.L_x_386:
[----:B------:R-:W-:Y:S04]  /*1ce90*/  BSSY B0, `(.L_x_191) ;  /* 0x000000c000007945 */ /* 0x000fe80003800000 */
[----:B------:R-:W-:Y:S05]  /*1cea0*/  @P0 BRA `(.L_x_192) ;  /* 0x0000000000280947 */ /* 0x000fea0003800000 */
[----:B------:R-:W-:Y:S02]  /*1ceb0*/  UIADD3 UR28, UR5, 0x32000, URZ ;  /* 0x00032000051c7890 */ /* 0x000fe4000fffe03f */
[----:B------:R-:W-:Y:S01]  /*1cec0*/  UIADD3 UR29, UR5, 0x344b0, URZ ;  /* 0x000344b0051d7890 */ /* 0x000fe2000fffe03f */
[----:B------:R-:W-:Y:S01]  /*1ced0*/  UMOV UR14, 0x0 ;  /* 0x00000000000e7882 */ /* 0x000fe20000000000 */
[----:B------:R-:W-:Y:S01]  /*1cee0*/  UMOV UR15, 0x10000000 ;  /* 0x10000000000f7882 */ /* 0x000fe20000000000 */
[----:B------:R-:W-:-:S06]  /*1cef0*/  UMOV UR30, UR18 ;  /* 0x00000012001e7c82 */ /* 0x000fcc0008000000 */
[----:B------:R1:W-:Y:S02]  /*1cf00*/  UTMALDG.2D [UR28], [UR8], desc[UR14] ;  /* 0x00000e1c080075b4 */ /* 0x0003e40008009000 */
[----:B-1----:R-:W-:Y:S05]  /*1cf10*/  @!P2 BRA `(.L_x_193) ;  /* 0x000000000004a947 */ /* 0x002fea0003800000 */
[----:B------:R-:W-:Y:S01]  /*1cf20*/  BPT.TRAP 0x1 ;  /* 0x000000040000795c */ /* 0x000fe20000300000 */
.L_x_193:
[----:B---34-:R-:W1:Y:S02]  /*1cf30*/  LDC R2, c[0x0][0x828] ;  /* 0x00020a00ff027b82 */ /* 0x018e640000000800 */
[----:B-1----:R1:W-:Y:S02]  /*1cf40*/  SYNCS.ARRIVE.TRANS64.RED.A0TR RZ, [UR5+0x344b0], R2 ;  /* 0x0344b002ffff79a7 */ /* 0x0023e40008300405 */
.L_x_192:
[----:B------:R-:W-:Y:S05]  /*1cf50*/  BSYNC B0 ;  /* 0x0000000000007941 */ /* 0x000fea0003800000 */
.L_x_191:
[----:B------:R-:W-:Y:S05]  /*1cf60*/  @!P2 BRA `(.L_x_194) ;  /* 0x000000000004a947 */ /* 0x000fea0003800000 */
[----:B------:R-:W-:Y:S01]  /*1cf70*/  BPT.TRAP 0x1 ;  /* 0x000000040000795c */ /* 0x000fe20000300000 */
.L_x_194:
[----:B------:R-:W-:-:S04]  /*1cf80*/  UIADD3 UR29, UR5, 0x344b0, URZ ;  /* 0x000344b0051d7890 */ /* 0x000fc8000fffe03f */
[----:B------:R-:W-:-:S09]  /*1cf90*/  UPRMT UR14, UR43, 0x654, UR29 ;  /* 0x000006542b0e7896 */ /* 0x000fd2000800001d */
[----:B------:R-:W-:Y:S01]  /*1cfa0*/  SYNCS.ARRIVE.TRANS64.RED.A1T0 RZ, [UR14], RZ ;  /* 0x000000ffffff79a7 */ /* 0x000fe2000810040e */
[----:B------:R-:W-:Y:S05]  /*1cfb0*/  @!P2 BRA `(.L_x_195) ;  /* 0x000000000004a947 */ /* 0x000fea0003800000 */
[----:B------:R-:W-:Y:S01]  /*1cfc0*/  BPT.TRAP 0x1 ;  /* 0x000000040000795c */ /* 0x000fe20000300000 */
.L_x_195:
[----:B------:R-:W1:Y:S02]  /*1cfd0*/  SYNCS.PHASECHK.TRANS64.TRYWAIT P1, [UR5+0x344d8], R8 ;  /* 0x0344d808ff0075a7 */ /* 0x000e640008020145 */
[----:B-1----:R-:W-:Y:S05]  /*1cfe0*/  @!P1 BRA `(.L_x_196) ;  /* 0x0000006000389947 */ /* 0x002fea0003800000 */
.L_x_387:
        /* <DEDUP_REMOVED lines=11> */
.L_x_199:
[----:B---34-:R-:W1:Y:S02]  /*1d0a0*/  LDC R2, c[0x0][0x828] ;  /* 0x00020a00ff027b82 */ /* 0x018e640000000800 */
[----:B-1----:R1:W-:Y:S02]  /*1d0b0*/  SYNCS.ARRIVE.TRANS64.RED.A0TR RZ, [UR5+0x344b8], R2 ;  /* 0x0344b802ffff79a7 */ /* 0x0023e40008300405 */
.L_x_198:
[----:B------:R-:W-:Y:S05]  /*1d0c0*/  BSYNC B0 ;  /* 0x0000000000007941 */ /* 0x000fea0003800000 */
.L_x_197:
[----:B------:R-:W-:Y:S05]  /*1d0d0*/  @!P2 BRA `(.L_x_200) ;  /* 0x000000000004a947 */ /* 0x000fea0003800000 */
[----:B------:R-:W-:Y:S01]  /*1d0e0*/  BPT.TRAP 0x1 ;  /* 0x000000040000795c */ /* 0x000fe20000300000 */
.L_x_200:
[----:B------:R-:W-:Y:S02]  /*1d0f0*/  UIADD3 UR33, UR5, 0x344b8, URZ ;  /* 0x000344b805217890 */ /* 0x000fe4000fffe03f */
[----:B------:R-:W-:Y:S02]  /*1d100*/  UIADD3 UR23, UR19, 0x40, URZ ;  /* 0x0000004013177890 */ /* 0x000fe4000fffe03f */
[----:B------:R-:W-:-:S09]  /*1d110*/  UPRMT UR15, UR43, 0x654, UR33 ;  /* 0x000006542b0f7896 */ /* 0x000fd20008000021 */
[----:B------:R-:W-:Y:S01]  /*1d120*/  SYNCS.ARRIVE.TRANS64.RED.A1T0 RZ, [UR15], RZ ;  /* 0x000000ffffff79a7 */ /* 0x000fe2000810040f */
[----:B------:R-:W-:Y:S05]  /*1d130*/  @!P2 BRA `(.L_x_201) ;  /* 0x000000000004a947 */ /* 0x000fea0003800000 */
[----:B------:R-:W-:Y:S01]  /*1d140*/  BPT.TRAP 0x1 ;  /* 0x000000040000795c */ /* 0x000fe20000300000 */
.L_x_201:
[----:B-1-34-:R-:W-:-:S04]  /*1d150*/  SHF.L.U32 R2, RZ, 0x1f, RZ ;  /* 0x0000001fff027819 */ /* 0x01afc800000006ff */
[----:B------:R-:W1:Y:S02]  /*1d160*/  SYNCS.PHASECHK.TRANS64.TRYWAIT P1, [UR5+0x344c0], R2 ;  /* 0x0344c002ff0075a7 */ /* 0x000e640008020145 */
[----:B-1----:R-:W-:Y:S05]  /*1d170*/  @!P1 BRA `(.L_x_202) ;  /* 0x0000005c00ec9947 */ /* 0x002fea0003800000 */
.L_x_388:
[----:B------:R-:W-:Y:S04]  /*1d180*/  BSSY B0, `(.L_x_203) ;  /* 0x000000b000007945 */ /* 0x000fe80003800000 */
[----:B------:R-:W-:Y:S05]  /*1d190*/  @P0 BRA `(.L_x_204) ;  /* 0x0000000000240947 */ /* 0x000fea0003800000 */
[----:B------:R-:W-:Y:S01]  /*1d1a0*/  UIADD3 UR20, UR5, 0x30000, URZ ;  /* 0x0003000005147890 */ /* 0x000fe2000fffe03f */
[----:B------:R-:W-:Y:S01]  /*1d1b0*/  UMOV UR16, 0x0 ;  /* 0x0000000000107882 */ /* 0x000fe20000000000 */
[----:B------:R-:W-:Y:S01]  /*1d1c0*/  UMOV UR17, 0x10000000 ;  /* 0x1000000000117882 */ /* 0x000fe20000000000 */
[----:B------:R-:W-:-:S06]  /*1d1d0*/  UMOV UR22, UR18 ;  /* 0x0000001200167c82 */ /* 0x000fcc0008000000 */
[----:B------:R3:W-:Y:S02]  /*1d1e0*/  UTMALDG.2D [UR20], [UR8], desc[UR16] ;  /* 0x00001014080075b4 */ /* 0x0007e40008009000 */
[----:B---3--:R-:W-:Y:S05]  /*1d1f0*/  @!P2 BRA `(.L_x_205) ;  /* 0x000000000004a947 */ /* 0x008fea0003800000 */
[----:B------:R-:W-:Y:S01]  /*1d200*/  BPT.TRAP 0x1 ;  /* 0x000000040000795c */ /* 0x000fe20000300000 */
.L_x_205:
[----:B-12---:R-:W1:Y:S02]  /*1d210*/  LDC R3, c[0x0][0x828] ;  /* 0x00020a00ff037b82 */ /* 0x006e640000000800 */
[----:B-1----:R3:W-:Y:S02]  /*1d220*/  SYNCS.ARRIVE.TRANS64.RED.A0TR RZ, [UR5+0x344a0], R3 ;  /* 0x0344a003ffff79a7 */ /* 0x0027e40008300405 */
.L_x_204:
[----:B------:R-:W-:Y:S05]  /*1d230*/  BSYNC B0 ;  /* 0x0000000000007941 */ /* 0x000fea0003800000 */
.L_x_203:
[----:B------:R-:W-:Y:S05]  /*1d240*/  @!P2 BRA `(.L_x_206) ;  /* 0x000000000004a947 */ /* 0x000fea0003800000 */
[----:B------:R-:W-:Y:S01]  /*1d250*/  BPT.TRAP 0x1 ;  /* 0x000000040000795c */ /* 0x000fe20000300000 */
.L_x_206:
[----:B------:R-:W-:Y:S01]  /*1d260*/  SYNCS.ARRIVE.TRANS64.RED.A1T0 RZ, [UR6], RZ ;  /* 0x000000ffffff79a7 */ /* 0x000fe20008100406 */
[----:B------:R-:W-:Y:S05]  /*1d270*/  @!P2 BRA `(.L_x_207) ;  /* 0x000000000004a947 */ /* 0x000fea0003800000 */
[----:B------:R-:W-:Y:S01]  /*1d280*/  BPT.TRAP 0x1 ;  /* 0x000000040000795c */ /* 0x000fe20000300000 */
.L_x_207:
[----:B------:R-:W4:Y:S02]  /*1d290*/  SYNCS.PHASECHK.TRANS64.TRYWAIT P1, [UR5+0x344c8], R2 ;  /* 0x0344c802ff0075a7 */ /* 0x000f240008020145 */
[----:B----4-:R-:W-:Y:S05]  /*1d2a0*/  @!P1 BRA `(.L_x_208) ;  /* 0x0000005c00b89947 */ /* 0x010fea0003800000 */
.L_x_389:
        /* <DEDUP_REMOVED lines=10> */
.L_x_211:
[----:B-123--:R-:W1:Y:S02]  /*1d350*/  LDC R3, c[0x0][0x828] ;  /* 0x00020a00ff037b82 */ /* 0x00ee640000000800 */
[----:B-1----:R4:W-:Y:S02]  /*1d360*/  SYNCS.ARRIVE.TRANS64.RED.A0TR RZ, [UR5+0x344a8], R3 ;  /* 0x0344a803ffff79a7 */ /* 0x0029e40008300405 */
.L_x_210:
[----:B------:R-:W-:Y:S05]  /*1d370*/  BSYNC B0 ;  /* 0x0000000000007941 */ /* 0x000fea0003800000 */
.L_x_209:
[----:B------:R-:W-:Y:S05]  /*1d380*/  @!P2 BRA `(.L_x_212) ;  /* 0x000000000004a947 */ /* 0x000fea0003800000 */
[----:B------:R-:W-:Y:S01]  /*1d390*/  BPT.TRAP 0x1 ;  /* 0x000000040000795c */ /* 0x000fe20000300000 */
.L_x_212:
[----:B------:R-:W-:Y:S01]  /*1d3a0*/  SYNCS.ARRIVE.TRANS64.RED.A1T0 RZ, [UR7], RZ ;  /* 0x000000ffffff79a7 */ /* 0x000fe20008100407 */
[----:B------:R-:W-:Y:S01]  /*1d3b0*/  UIADD3 UR31, UR19, 0x60, URZ ;  /* 0x00000060131f7890 */ /* 0x000fe2000fffe03f */
[----:B------:R-:W-:Y:S11]  /*1d3c0*/  @!P2 BRA `(.L_x_213) ;  /* 0x000000000004a947 */ /* 0x000ff60003800000 */
[----:B------:R-:W-:Y:S01]  /*1d3d0*/  BPT.TRAP 0x1 ;  /* 0x000000040000795c */ /* 0x000fe20000300000 */
.L_x_213:
[----:B------:R-:W1:Y:S02]  /*1d3e0*/  SYNCS.PHASECHK.TRANS64.TRYWAIT P1, [UR5+0x344d0], R2 ;  /* 0x0344d002ff0075a7 */ /* 0x000e640008020145 */
[----:B-1----:R-:W-:Y:S05]  /*1d3f0*/  @!P1 BRA `(.L_x_214) ;  /* 0x0000005c007c9947 */ /* 0x002fea0003800000 */
.L_x_390:
[----:B------:R-:W-:Y:S04]  /*1d400*/  BSSY B0, `(.L_x_215) ;  /* 0x000000b000007945 */ /* 0x000fe80003800000 */
[----:B------:R-:W-:Y:S05]  /*1d410*/  @P0 BRA `(.L_x_216) ;  /* 0x0000000000240947 */ /* 0x000fea0003800000 */
[----:B------:R-:W-:Y:S01]  /*1d420*/  UIADD3 UR28, UR5, 0x32000, URZ ;  /* 0x00032000051c7890 */ /* 0x000fe2000fffe03f */
[----:B------:R-:W-:Y:S01]  /*1d430*/  UMOV UR16, 0x0 ;  /* 0x0000000000107882 */ /* 0x000fe20000000000 */
[----:B------:R-:W-:Y:S01]  /*1d440*/  UMOV UR17, 0x10000000 ;  /* 0x1000000000117882 */ /* 0x000fe20000000000 */
[----:B------:R-:W-:-:S06]  /*1d450*/  UMOV UR30, UR18 ;  /* 0x00000012001e7c82 */ /* 0x000fcc0008000000 */
[----:B------:R1:W-:Y:S02]  /*1d460*/  UTMALDG.2D [UR28], [UR8], desc[UR16] ;  /* 0x0000101c080075b4 */ /* 0x0003e40008009000 */
[----:B-1----:R-:W-:Y:S05]  /*1d470*/  @!P2 BRA `(.L_x_217) ;  /* 0x000000000004a947 */ /* 0x002fea0003800000 */
[----:B------:R-:W-:Y:S01]  /*1d480*/  BPT.TRAP 0x1 ;  /* 0x000000040000795c */ /* 0x000fe20000300000 */
.L_x_217:
[----:B--234-:R-:W1:Y:S02]  /*1d490*/  LDC R3, c[0x0][0x828] ;  /* 0x00020a00ff037b82 */ /* 0x01ce640000000800 */
[----:B-1----:R1:W-:Y:S02]  /*1d4a0*/  SYNCS.ARRIVE.TRANS64.RED.A0TR RZ, [UR5+0x344b0], R3 ;  /* 0x0344b003ffff79a7 */ /* 0x0023e40008300405 */
.L_x_216:
[----:B------:R-:W-:Y:S05]  /*1d4b0*/  BSYNC B0 ;  /* 0x0000000000007941 */ /* 0x000fea0003800000 */
.L_x_215:
[----:B------:R-:W-:Y:S05]  /*1d4c0*/  @!P2 BRA `(.L_x_218) ;  /* 0x000000000004a947 */ /* 0x000fea0003800000 */
[----:B------:R-:W-:Y:S01]  /*1d4d0*/  BPT.TRAP 0x1 ;  /* 0x000000040000795c */ /* 0x000fe20000300000 */
.L_x_218:
[----:B------:R-:W-:Y:S01]  /*1d4e0*/  SYNCS.ARRIVE.TRANS64.RED.A1T0 RZ, [UR14], RZ ;  /* 0x000000ffffff79a7 */ /* 0x000fe2000810040e */
[----:B------:R-:W-:Y:S05]  /*1d4f0*/  @!P2 BRA `(.L_x_219) ;  /* 0x000000000004a947 */ /* 0x000fea0003800000 */
[----:B------:R-:W-:Y:S01]  /*1d500*/  BPT.TRAP 0x1 ;  /* 0x000000040000795c */ /* 0x000fe20000300000 */
.L_x_219:
[----:B------:R-:W1:Y:S02]  /*1d510*/  SYNCS.PHASECHK.TRANS64.TRYWAIT P1, [UR5+0x344d8], R2 ;  /* 0x0344d802ff0075a7 */ /* 0x000e640008020145 */
[----:B-1----:R-:W-:Y:S05]  /*1d520*/  @!P1 BRA `(.L_x_220) ;  /* 0x0000005c00489947 */ /* 0x002fea0003800000 */
.L_x_391:
        /* <DEDUP_REMOVED lines=10> */
.L_x_223:
[----:B--234-:R-:W1:Y:S02]  /*1d5d0*/  LDC R3, c[0x0][0x828] ;  /* 0x00020a00ff037b82 */ /* 0x01ce640000000800 */
[----:B-1----:R1:W-:Y:S02]  /*1d5e0*/  SYNCS.ARRIVE.TRANS64.RED.A0TR RZ, [UR5+0x344b8], R3 ;  /* 0x0344b803ffff79a7 */ /* 0x0023e40008300405 */
.L_x_222:
[----:B------:R-:W-:Y:S05]  /*1d5f0*/  BSYNC B0 ;  /* 0x0000000000007941 */ /* 0x000fea0003800000 */
.L_x_221:
[----:B------:R-:W-:Y:S05]  /*1d600*/  @!P2 BRA `(.L_x_224) ;  /* 0x000000000004a947 */ /* 0x000fea0003800000 */
[----:B------:R-:W-:Y:S01]  /*1d610*/  BPT.TRAP 0x1 ;  /* 0x000000040000795c */ /* 0x000fe20000300000 */
.L_x_224:
[----:B------:R-:W-:Y:S01]  /*1d620*/  SYNCS.ARRIVE.TRANS64.RED.A1T0 RZ, [UR15], RZ ;  /* 0x000000ffffff79a7 */ /* 0x000fe2000810040f */
[----:B------:R-:W-:Y:S01]  /*1d630*/  UIADD3 UR23, UR19, 0x80, URZ ;  /* 0x0000008013177890 */ /* 0x000fe2000fffe03f */
[----:B------:R-:W-:Y:S11]  /*1d640*/  @!P2 BRA `(.L_x_225) ;  /* 0x000000000004a947 */ /* 0x000ff60003800000 */
[----:B------:R-:W-:Y:S01]  /*1d650*/  BPT.TRAP 0x1 ;  /* 0x000000040000795c */ /* 0x000fe20000300000 */
.L_x_225:
[----:B------:R-:W1:Y:S02]  /*1d660*/  SYNCS.PHASECHK.TRANS64.TRYWAIT P1, [UR5+0x344c0], R8 ;  /* 0x0344c008ff0075a7 */ /* 0x000e640008020145 */
[----:B-1----:R-:W-:Y:S05]  /*1d670*/  @!P1 BRA `(.L_x_226) ;  /* 0x0000005c000c9947 */ /* 0x002fea0003800000 */
.L_x_392:
        /* <DEDUP_REMOVED lines=9> */
.L_x_229:
[----:B--234-:R-:W1:Y:S02]  /*1d710*/  LDC R3, c[0x0][0x828] ;  /* 0x00020a00ff037b82 */ /* 0x01ce640000000800 */
[----:B-1----:R1:W-:Y:S02]  /*1d720*/  SYNCS.ARRIVE.TRANS64.RED.A0TR RZ, [UR5+0x344a0], R3 ;  /* 0x0344a003ffff79a7 */ /* 0x0023e40008300405 */
.L_x_228:
[----:B------:R-:W-:Y:S05]  /*1d730*/  BSYNC B0 ;  /* 0x0000000000007941 */ /* 0x000fea0003800000 */
.L_x_227:
[----:B------:R-:W-:Y:S05]  /*1d740*/  @!P2 BRA `(.L_x_230) ;  /* 0x000000000004a947 */ /* 0x000fea0003800000 */
[----:B------:R-:W-:Y:S01]  /*1d750*/  BPT.TRAP 0x1 ;  /* 0x000000040000795c */ /* 0x000fe20000300000 */
.L_x_230:
[----:B------:R-:W-:Y:S01]  /*1d760*/  SYNCS.ARRIVE.TRANS64.RED.A1T0 RZ, [UR6], RZ ;  /* 0x000000ffffff79a7 */ /* 0x000fe20008100406 */
[----:B------:R-:W-:Y:S05]  /*1d770*/  @!P2 BRA `(.L_x_231) ;  /* 0x000000000004a947 */ /* 0x000fea0003800000 */
[----:B------:R-:W-:Y:S01]  /*1d780*/  BPT.TRAP 0x1 ;  /* 0x000000040000795c */ /* 0x000fe20000300000 */
.L_x_231:
[----:B------:R-:W1:Y:S02]  /*1d790*/  SYNCS.PHASECHK.TRANS64.TRYWAIT P1, [UR5+0x344c8], R8 ;  /* 0x0344c808ff0075a7 */ /* 0x000e640008020145 */
[----:B-1----:R-:W-:Y:S05]  /*1d7a0*/  @!P1 BRA `(.L_x_232) ;  /* 0x0000005800d89947 */ /* 0x002fea0003800000 */
.L_x_393:
        /* <DEDUP_REMOVED lines=10> */
.L_x_235:
[----:B--234-:R-:W1:Y:S02]  /*1d850*/  LDC R3, c[0x0][0x828] ;  /* 0x00020a00ff037b82 */ /* 0x01ce640000000800 */
[----:B-1----:R1:W-:Y:S02]  /*1d860*/  SYNCS.ARRIVE.TRANS64.RED.A0TR RZ, [UR5+0x344a8], R3 ;  /* 0x0344a803ffff79a7 */ /* 0x0023e40008300405 */
.L_x_234:
[----:B------:R-:W-:Y:S05]  /*1d870*/  BSYNC B0 ;  /* 0x0000000000007941 */ /* 0x000fea0003800000 */
.L_x_233:
[----:B------:R-:W-:Y:S05]  /*1d880*/  @!P2 BRA `(.L_x_236) ;  /* 0x000000000004a947 */ /* 0x000fea0003800000 */
[----:B------:R-:W-:Y:S01]  /*1d890*/  BPT.TRAP 0x1 ;  /* 0x000000040000795c */ /* 0x000fe20000300000 */
.L_x_236:
[----:B------:R-:W-:Y:S01]  /*1d8a0*/  SYNCS.ARRIVE.TRANS64.RED.A1T0 RZ, [UR7], RZ ;  /* 0x000000ffffff79a7 */ /* 0x000fe20008100407 */
[----:B------:R-:W-:Y:S01]  /*1d8b0*/  UIADD3 UR31, UR19, 0xa0, URZ ;  /* 0x000000a0131f7890 */ /* 0x000fe2000fffe03f */
[----:B------:R-:W-:Y:S11]  /*1d8c0*/  @!P2 BRA `(.L_x_237) ;  /* 0x000000000004a947 */ /* 0x000ff60003800000 */
[----:B------:R-:W-:Y:S01]  /*1d8d0*/  BPT.TRAP 0x1 ;  /* 0x000000040000795c */ /* 0x000fe20000300000 */
.L_x_237:
[----:B------:R-:W1:Y:S02]  /*1d8e0*/  SYNCS.PHASECHK.TRANS64.TRYWAIT P1, [UR5+0x344d0], R8 ;  /* 0x0344d008ff0075a7 */ /* 0x000e640008020145 */
[----:B-1----:R-:W-:Y:S05]  /*1d8f0*/  @!P1 BRA `(.L_x_238) ;  /* 0x00000058009c9947 */ /* 0x002fea0003800000 */
.L_x_394:
        /* <DEDUP_REMOVED lines=9> */
.L_x_241:
[----:B--234-:R-:W1:Y:S02]  /*1d990*/  LDC R3, c[0x0][0x828] ;  /* 0x00020a00ff037b82 */ /* 0x01ce640000000800 */
[----:B-1----:R1:W-:Y:S02]  /*1d9a0*/  SYNCS.ARRIVE.TRANS64.RED.A0TR RZ, [UR5+0x344b0], R3 ;  /* 0x0344b003ffff79a7 */ /* 0x0023e40008300405 */
.L_x_240:
[----:B------:R-:W-:Y:S05]  /*1d9b0*/  BSYNC B0 ;  /* 0x0000000000007941 */ /* 0x000fea0003800000 */
.L_x_239:
[----:B------:R-:W-:Y:S05]  /*1d9c0*/  @!P2 BRA `(.L_x_242) ;  /* 0x000000000004a947 */ /* 0x000fea0003800000 */
[----:B------:R-:W-:Y:S01]  /*1d9d0*/  BPT.TRAP 0x1 ;  /* 0x000000040000795c */ /* 0x000fe20000300000 */
.L_x_242:
[----:B------:R-:W-:Y:S01]  /*1d9e0*/  SYNCS.ARRIVE.TRANS64.RED.A1T0 RZ, [UR14], RZ ;  /* 0x000000ffffff79a7 */ /* 0x000fe2000810040e */
[----:B------:R-:W-:Y:S05]  /*1d9f0*/  @!P2 BRA `(.L_x_243) ;  /* 0x000000000004a947 */ /* 0x000fea0003800000 */
[----:B------:R-:W-:Y:S01]  /*1da00*/  BPT.TRAP 0x1 ;  /* 0x000000040000795c */ /* 0x000fe20000300000 */
.L_x_243:
[----:B------:R-:W1:Y:S02]  /*1da10*/  SYNCS.PHASECHK.TRANS64.TRYWAIT P1, [UR5+0x344d8], R8 ;  /* 0x0344d808ff0075a7 */ /* 0x000e640008020145 */
[----:B-1----:R-:W-:Y:S05]  /*1da20*/  @!P1 BRA `(.L_x_244) ;  /* 0x0000005800689947 */ /* 0x002fea0003800000 */
.L_x_395:
        /* <DEDUP_REMOVED lines=10> */
.L_x_247:
[----:B--234-:R-:W1:Y:S02]  /*1dad0*/  LDC R3, c[0x0][0x828] ;  /* 0x00020a00ff037b82 */ /* 0x01ce640000000800 */
[----:B-1----:R1:W-:Y:S02]  /*1dae0*/  SYNCS.ARRIVE.TRANS64.RED.A0TR RZ, [UR5+0x344b8], R3 ;  /* 0x0344b803ffff79a7 */ /* 0x0023e40008300405 */
.L_x_246:
[----:B------:R-:W-:Y:S05]  /*1daf0*/  BSYNC B0 ;  /* 0x0000000000007941 */ /* 0x000fea0003800000 */
.L_x_245:
[----:B------:R-:W-:Y:S05]  /*1db00*/  @!P2 BRA `(.L_x_248) ;  /* 0x000000000004a947 */ /* 0x000fea0003800000 */
[----:B------:R-:W-:Y:S01]  /*1db10*/  BPT.TRAP 0x1 ;  /* 0x000000040000795c */ /* 0x000fe20000300000 */
.L_x_248:
[----:B------:R-:W-:Y:S01]  /*1db20*/  SYNCS.ARRIVE.TRANS64.RED.A1T0 RZ, [UR15], RZ ;  /* 0x000000ffffff79a7 */ /* 0x000fe2000810040f */
[----:B------:R-:W-:Y:S01]  /*1db30*/  UIADD3 UR23, UR19, 0xc0, URZ ;  /* 0x000000c013177890 */ /* 0x000fe2000fffe03f */
[----:B------:R-:W-:Y:S11]  /*1db40*/  @!P2 BRA `(.L_x_249) ;  /* 0x000000000004a947 */ /* 0x000ff60003800000 */
[----:B------:R-:W-:Y:S01]  /*1db50*/  BPT.TRAP 0x1 ;  /* 0x000000040000795c */ /* 0x000fe20000300000 */
.L_x_249:
[----:B------:R-:W1:Y:S02]  /*1db60*/  SYNCS.PHASECHK.TRANS64.TRYWAIT P1, [UR5+0x344c0], R2 ;  /* 0x0344c002ff0075a7 */ /* 0x000e640008020145 */
[----:B-1----:R-:W-:Y:S05]  /*1db70*/  @!P1 BRA `(.L_x_250) ;  /* 0x00000058002c9947 */ /* 0x002fea0003800000 */
.L_x_396:
        /* <DEDUP_REMOVED lines=9> */
.L_x_253:
[----:B--234-:R-:W1:Y:S02]  /*1dc10*/  LDC R3, c[0x0][0x828] ;  /* 0x00020a00ff037b82 */ /* 0x01ce640000000800 */
[----:B-1----:R1:W-:Y:S02]  /*1dc20*/  SYNCS.ARRIVE.TRANS64.RED.A0TR RZ, [UR5+0x344a0], R3 ;  /* 0x0344a003ffff79a7 */ /* 0x0023e40008300405 */
.L_x_252:
[----:B------:R-:W-:Y:S05]  /*1dc30*/  BSYNC B0 ;  /* 0x0000000000007941 */ /* 0x000fea0003800000 */
.L_x_251:
[----:B------:R-:W-:Y:S05]  /*1dc40*/  @!P2 BRA `(.L_x_254) ;  /* 0x000000000004a947 */ /* 0x000fea0003800000 */
[----:B------:R-:W-:Y:S01]  /*1dc50*/  BPT.TRAP 0x1 ;  /* 0x000000040000795c */ /* 0x000fe20000300000 */
.L_x_254:
[----:B------:R-:W-:Y:S01]  /*1dc60*/  SYNCS.ARRIVE.TRANS64.RED.A1T0 RZ, [UR6], RZ ;  /* 0x000000ffffff79a7 */ /* 0x000fe20008100406 */
[----:B------:R-:W-:Y:S05]  /*1dc70*/  @!P2 BRA `(.L_x_255) ;  /* 0x000000000004a947 */ /* 0x000fea0003800000 */
[----:B------:R-:W-:Y:S01]  /*1dc80*/  BPT.TRAP 0x1 ;  /* 0x000000040000795c */ /* 0x000fe20000300000 */
.L_x_255:
[----:B------:R-:W1:Y:S02]  /*1dc90*/  SYNCS.PHASECHK.TRANS64.TRYWAIT P1, [UR5+0x344c8], R2 ;  /* 0x0344c802ff0075a7 */ /* 0x000e640008020145 */
[----:B-1----:R-:W-:Y:S05]  /*1dca0*/  @!P1 BRA `(.L_x_256) ;  /* 0x0000005400f89947 */ /* 0x002fea0003800000 */
.L_x_397:
        /* <DEDUP_REMOVED lines=10> */
.L_x_259:
[----:B--234-:R-:W1:Y:S02]  /*1dd50*/  LDC R3, c[0x0][0x828] ;  /* 0x00020a00ff037b82 */ /* 0x01ce640000000800 */
[----:B-1----:R1:W-:Y:S02]  /*1dd60*/  SYNCS.ARRIVE.TRANS64.RED.A0TR RZ, [UR5+0x344a8], R3 ;  /* 0x0344a803ffff79a7 */ /* 0x0023e40008300405 */
.L_x_258:
[----:B------:R-:W-:Y:S05]  /*1dd70*/  BSYNC B0 ;  /* 0x0000000000007941 */ /* 0x000fea0003800000 */
.L_x_257:
[----:B------:R-:W-:Y:S05]  /*1dd80*/  @!P2 BRA `(.L_x_260) ;  /* 0x000000000004a947 */ /* 0x000fea0003800000 */
[----:B------:R-:W-:Y:S01]  /*1dd90*/  BPT.TRAP 0x1 ;  /* 0x000000040000795c */ /* 0x000fe20000300000 */
.L_x_260:
[----:B------:R-:W-:Y:S01]  /*1dda0*/  SYNCS.ARRIVE.TRANS64.RED.A1T0 RZ, [UR7], RZ ;  /* 0x000000ffffff79a7 */ /* 0x000fe20008100407 */
[----:B------:R-:W-:Y:S01]  /*1ddb0*/  UIADD3 UR19, UR19, 0xe0, URZ ;  /* 0x000000e013137890 */ /* 0x000fe2000fffe03f */
[----:B------:R-:W-:Y:S11]  /*1ddc0*/  @!P2 BRA `(.L_x_261) ;  /* 0x000000000004a947 */ /* 0x000ff60003800000 */
[----:B------:R-:W-:Y:S01]  /*1ddd0*/  BPT.TRAP 0x1 ;  /* 0x000000040000795c */ /* 0x000fe20000300000 */
.L_x_261:
[----:B------:R-:W1:Y:S02]  /*1dde0*/  SYNCS.PHASECHK.TRANS64.TRYWAIT P1, [UR5+0x344d0], R2 ;  /* 0x0344d002ff0075a7 */ /* 0x000e640008020145 */
[----:B-1----:R-:W-:Y:S05]  /*1ddf0*/  @!P1 BRA `(.L_x_262) ;  /* 0x0000005400bc9947 */ /* 0x002fea0003800000 */
.L_x_398:
        /* <DEDUP_REMOVED lines=9> */
.L_x_265:
[----:B--234-:R-:W1:Y:S02]  /*1de90*/  LDC R3, c[0x0][0x828] ;  /* 0x00020a00ff037b82 */ /* 0x01ce640000000800 */
[----:B-1----:R1:W-:Y:S02]  /*1dea0*/  SYNCS.ARRIVE.TRANS64.RED.A0TR RZ, [UR5+0x344b0], R3 ;  /* 0x0344b003ffff79a7 */ /* 0x0023e40008300405 */
.L_x_264:
[----:B------:R-:W-:Y:S05]  /*1deb0*/  BSYNC B0 ;  /* 0x0000000000007941 */ /* 0x000fea0003800000 */
.L_x_263:
[----:B------:R-:W-:Y:S05]  /*1dec0*/  @!P2 BRA `(.L_x_266) ;  /* 0x000000000004a947 */ /* 0x000fea0003800000 */
[----:B------:R-:W-:Y:S01]  /*1ded0*/  BPT.TRAP 0x1 ;  /* 0x000000040000795c */ /* 0x000fe20000300000 */
.L_x_266:
[----:B------:R-:W-:Y:S01]  /*1dee0*/  SYNCS.ARRIVE.TRANS64.RED.A1T0 RZ, [UR14], RZ ;  /* 0x000000ffffff79a7 */ /* 0x000fe2000810040e */
[----:B------:R-:W-:Y:S05]  /*1def0*/  @!P2 BRA `(.L_x_267) ;  /* 0x000000000004a947 */ /* 0x000fea0003800000 */
[----:B------:R-:W-:Y:S01]  /*1df00*/  BPT.TRAP 0x1 ;  /* 0x000000040000795c */ /* 0x000fe20000300000 */
.L_x_267:
[----:B------:R-:W1:Y:S02]  /*1df10*/  SYNCS.PHASECHK.TRANS64.TRYWAIT P1, [UR5+0x344d8], R2 ;  /* 0x0344d802ff0075a7 */ /* 0x000e640008020145 */
[----:B-1----:R-:W-:Y:S05]  /*1df20*/  @!P1 BRA `(.L_x_268) ;  /* 0x0000005400889947 */ /* 0x002fea0003800000 */
.L_x_399:
[----:B------:R-:W-:Y:S04]  /*1df30*/  BSSY B0, `(.L_x_269) ;  /* 0x000000d000007945 */ /* 0x000fe80003800000 */
[----:B------:R-:W-:Y:S05]  /*1df40*/  @P0 BRA `(.L_x_270) ;  /* 0x00000000002c0947 */ /* 0x000fea0003800000 */
[----:B------:R-:W-:Y:S02]  /*1df50*/  UIADD3 UR22, UR18, 0x40, URZ ;  /* 0x0000004012167890 */ /* 0x000fe4000fffe03f */
[----:B------:R-:W-:Y:S01]  /*1df60*/  UIADD3 UR20, UR5, 0x33000, URZ ;  /* 0x0003300005147890 */ /* 0x000fe2000fffe03f */
[----:B------:R-:W-:Y:S01]  /*1df70*/  UMOV UR6, 0x0 ;  /* 0x0000000000067882 */ /* 0x000fe20000000000 */
[----:B------:R-:W-:Y:S01]  /*1df80*/  UMOV UR7, 0x10000000 ;  /* 0x1000000000077882 */ /* 0x000fe20000000000 */
[----:B------:R-:W-:Y:S01]  /*1df90*/  UMOV UR21, UR33 ;  /* 0x0000002100157c82 */ /* 0x000fe20008000000 */
[----:B------:R-:W-:-:S05]  /*1dfa0*/  UMOV UR23, UR19 ;  /* 0x0000001300177c82 */ /* 0x000fca0008000000 */
[----:B------:R1:W-:Y:S02]  /*1dfb0*/  UTMALDG.2D [UR20], [UR8], desc[UR6] ;  /* 0x00000614080075b4 */ /* 0x0003e40008009000 */
[----:B-1----:R-:W-:Y:S05]  /*1dfc0*/  @!P2 BRA `(.L_x_271) ;  /* 0x000000000004a947 */ /* 0x002fea0003800000 */
[----:B------:R-:W-:Y:S01]  /*1dfd0*/  BPT.TRAP 0x1 ;  /* 0x000000040000795c */ /* 0x000fe20000300000 */
.L_x_271:
[----:B------:R-:W1:Y:S02]  /*1dfe0*/  LDC R2, c[0x0][0x828] ;  /* 0x00020a00ff027b82 */ /* 0x000e640000000800 */
[----:B-1----:R1:W-:Y:S02]  /*1dff0*/  SYNCS.ARRIVE.TRANS64.RED.A0TR RZ, [UR5+0x344b8], R2 ;  /* 0x0344b802ffff79a7 */ /* 0x0023e40008300405 */
.L_x_270:
[----:B------:R-:W-:Y:S05]  /*1e000*/  BSYNC B0 ;  /* 0x0000000000007941 */ /* 0x000fea0003800000 */
.L_x_269:
[----:B------:R-:W-:Y:S05]  /*1e010*/  @!P2 BRA `(.L_x_272) ;  /* 0x000000000004a947 */ /* 0x000fea0003800000 */
[----:B------:R-:W-:Y:S01]  /*1e020*/  BPT.TRAP 0x1 ;  /* 0x000000040000795c */ /* 0x000fe20000300000 */
.L_x_272:
[----:B------:R-:W-:Y:S01]  /*1e030*/  ISETP.NE.AND P0, PT, R7, RZ, PT ;  /* 0x000000ff0700720c */ /* 0x000fe20003f05270 */
[----:B------:R-:W-:Y:S01]  /*1e040*/  SYNCS.ARRIVE.TRANS64.RED.A1T0 RZ, [UR15], RZ ;  /* 0x000000ffffff79a7 */ /* 0x000fe2000810040f */
[CC--:B------:R-:W-:Y:S02]  /*1e050*/  ISETP.NE.AND P3, PT, R18.reuse, R6.reuse, PT ;  /* 0x000000061200720c */ /* 0x0c0fe40003f65270 */
[----:B------:R-:W-:-:S13]  /*1e060*/  ISETP.EQ.OR P0, PT, R18, R6, !P0 ;  /* 0x000000061200720c */ /* 0x000fda0004702670 */
[----:B------:R-:W-:Y:S05]  /*1e070*/  @P0 BRA `(.L_x_273) ;  /* 0x0000000400040947 */ /* 0x000fea0003800000 */
[----:B------:R-:W-:Y:S01]  /*1e080*/  ELECT P0, URZ, PT ;  /* 0x00000000003f782f */ /* 0x000fe20003800000 */
[----:B------:R-:W-:-:S12]  /*1e090*/  BSSY B0, `(.L_x_274) ;  /* 0x0000032000007945 */ /* 0x000fd80003800000 */
[----:B------:R-:W-:Y:S05]  /*1e0a0*/  @!P0 BRA `(.L_x_275) ;  /* 0x0000000000c08947 */ /* 0x000fea0003800000 */
[----:B-1234-:R-:W1:Y:S08]  /*1e0b0*/  LDC.64 R2, c[0x0][0x290] ;  /* 0x0000a400ff027b82 */ /* 0x01ee700000000a00 */
[----:B------:R-:W2:Y:S08]  /*1e0c0*/  LDC.64 R10, c[0x0][0x808] ;  /* 0x00020200ff0a7b82 */ /* 0x000eb00000000a00 */
[----:B------:R-:W3:Y:S01]  /*1e0d0*/  LDC.64 R14, c[0x0][0x810] ;  /* 0x00020400ff0e7b82 */ /* 0x000ee20000000a00 */
[----:B-1----:R-:W-:-:S05]  /*1e0e0*/  IMAD.WIDE R2, R6, 0xc, R2 ;  /* 0x0000000c06027825 */ /* 0x002fca00078e0202 */
[----:B------:R1:W5:Y:S04]  /*1e0f0*/  LDG.E R12, desc[UR38][R2.64] ;  /* 0x00000026020c7981 */ /* 0x000368000c1e1900 */
[----:B-----5:R1:W5:Y:S01]  /*1e100*/  LDG.E R13, desc[UR38][R2.64+0x4] ;  /* 0x00000426020d7981 */ /* 0x020362000c1e1900 */
[----:B--2---:R-:W-:Y:S02]  /*1e110*/  ISETP.NE.U32.AND P0, PT, R10, RZ, PT ;  /* 0x000000ff0a00720c */ /* 0x004fe40003f05070 */
[----:B------:R-:W-:Y:S02]  /*1e120*/  SHF.R.S32.HI R9, RZ, 0x1f, R6 ;  /* 0x0000001fff097819 */ /* 0x000fe40000011406 */
[----:B------:R-:W-:Y:S02]  /*1e130*/  ISETP.NE.AND.EX P0, PT, R11, RZ, PT, P0 ;  /* 0x000000ff0b00720c */ /* 0x000fe40003f05300 */
[----:B---3--:R-:W-:-:S04]  /*1e140*/  ISETP.NE.U32.AND P1, PT, R14, RZ, PT ;  /* 0x000000ff0e00720c */ /* 0x008fc80003f25070 */
[----:B------:R-:W-:-:S07]  /*1e150*/  ISETP.NE.AND.EX P1, PT, R15, RZ, PT, P1 ;  /* 0x000000ff0f00720c */ /* 0x000fce0003f25310 */
[----:B-1----:R-:W-:Y:S06]  /*1e160*/  @!P0 BRA `(.L_x_276) ;  /* 0x0000000000108947 */ /* 0x002fec0003800000 */
[----:B------:R-:W-:-:S04]  /*1e170*/  LEA R2, P0, R6, R10, 0x3 ;  /* 0x0000000a06027211 */ /* 0x000fc800078018ff */
[----:B------:R-:W-:-:S06]  /*1e180*/  LEA.HI.X R3, R6, R11, R9, 0x3, P0 ;  /* 0x0000000b06037211 */ /* 0x000fcc00000f1c09 */
[----:B------:R-:W2:Y:S04]  /*1e190*/  LDG.E.64 R2, desc[UR38][R2.64] ;  /* 0x0000002602027981 */ /* 0x000ea8000c1e1b00 */
[----:B--2---:R1:W-:Y:S02]  /*1e1a0*/  STS.64 [UR4], R2 ;  /* 0x00000002ff007988 */ /* 0x0043e40008000a04 */
.L_x_276:
[----:B------:R-:W-:Y:S05]  /*1e1b0*/  @!P1 BRA `(.L_x_275) ;  /* 0x00000000007c9947 */ /* 0x000fea0003800000 */
[----:B-1----:R-:W-:-:S04]  /*1e1c0*/  LEA R2, P0, R6, R14, 0x3 ;  /* 0x0000000e06027211 */ /* 0x002fc800078018ff */
[----:B------:R-:W-:Y:S02]  /*1e1d0*/  LEA.HI.X R3, R6, R15, R9, 0x3, P0 ;  /* 0x0000000f06037211 */ /* 0x000fe400000f1c09 */
[----:B------:R-:W1:Y:S04]  /*1e1e0*/  LDS R9, [UR4+0x1c] ;  /* 0x00001c04ff097984 */ /* 0x000e680008000800 */
[----:B------:R-:W2:Y:S01]  /*1e1f0*/  LDG.E.64 R2, desc[UR38][R2.64] ;  /* 0x0000002602027981 */ /* 0x000ea2000c1e1b00 */
[----:B------:R-:W-:Y:S01]  /*1e200*/  MOV R18, UR4 ;  /* 0x0000000400127c02 */ /* 0x000fe20008000f00 */
[----:B-----5:R-:W-:Y:S01]  /*1e210*/  VIADD R13, R13, 0xffffffff ;  /* 0xffffffff0d0d7836 */ /* 0x020fe20000000000 */
[----:B------:R-:W-:Y:S02]  /*1e220*/  IADD3 R12, R12, -0x1, RZ ;  /* 0xffffffff0c0c7810 */ /* 0x000fe40007ffe0ff */
[----:B------:R-:W-:-:S02]  /*1e230*/  CS2R R14, SRZ ;  /* 0x00000000000e7805 */ /* 0x000fc4000001ff00 */
[----:B------:R-:W-:Y:S01]  /*1e240*/  SHF.R.U64 R18, R18, 0x4, RZ ;  /* 0x0000000412127819 */ /* 0x000fe200000012ff */
[----:B------:R-:W-:Y:S04]  /*1e250*/  STS [UR4+0x30], RZ ;  /* 0x000030ffff007988 */ /* 0x000fe80008000804 */
[----:B------:R-:W-:Y:S04]  /*1e260*/  STS.128 [UR4+0x20], R12 ;  /* 0x0000200cff007988 */ /* 0x000fe80008000c04 */
        /* <DEDUP_REMOVED lines=10> */
[----:B------:R-:W-:Y:S04]  /*1e310*/  STS [UR4+0x1c], R9 ;  /* 0x00001c09ff007988 */ /* 0x000fe80008000804 */
[----:B------:R-:W1:Y:S02]  /*1e320*/  LDS R10, [UR4+0x1c] ;  /* 0x00001c04ff0a7984 */ /* 0x000e640008000800 */
[----:B-1----:R-:W-:-:S05]  /*1e330*/  LOP3.LUT R10, R10, 0xf0, RZ, 0xb8, !PT ;  /* 0x000000f00a0a7812 */ /* 0x002fca00078eb8ff */
[----:B------:R-:W-:Y:S04]  /*1e340*/  STS [UR4+0x1c], R10 ;  /* 0x00001c0aff007988 */ /* 0x000fe80008000804 */
[----:B------:R-:W1:Y:S02]  /*1e350*/  LDS R11, [UR4+0x1c] ;  /* 0x00001c04ff0b7984 */ /* 0x000e640008000800 */
[----:B-1----:R-:W-:-:S05]  /*1e360*/  LOP3.LUT R19, R11, 0xf00, RZ, 0xb8, !PT ;  /* 0x00000f000b137812 */ /* 0x002fca00078eb8ff */
[----:B------:R-:W-:Y:S04]  /*1e370*/  STS.64 [UR4+0x18], R18 ;  /* 0x00001812ff007988 */ /* 0x000fe80008000a04 */
[----:B------:R-:W1:Y:S02]  /*1e380*/  LDS R11, [UR4+0x1c] ;  /* 0x00001c04ff0b7984 */ /* 0x000e640008000800 */
[----:B-1----:R-:W-:-:S05]  /*1e390*/  LOP3.LUT R2, R11, 0xf000, RZ, 0xb8, !PT ;  /* 0x0000f0000b027812 */ /* 0x002fca00078eb8ff */
[----:B------:R1:W-:Y:S02]  /*1e3a0*/  STS [UR4+0x1c], R2 ;  /* 0x00001c02ff007988 */ /* 0x0003e40008000804 */
.L_x_275:
[----:B------:R-:W-:Y:S05]  /*1e3b0*/  BSYNC B0 ;  /* 0x0000000000007941 */ /* 0x000fea0003800000 */
.L_x_274:
[----:B-1----:R-:W1:Y:S01]  /*1e3c0*/  S2R R2, SR_LANEID ;  /* 0x0000000000027919 */ /* 0x002e620000000000 */
[----:B------:R-:W-:Y:S01]  /*1e3d0*/  NOP ;  /* 0x0000000000007918 */ /* 0x000fe20000000000 */
[----:B------:R-:W-:Y:S01]  /*1e3e0*/  ELECT P0, URZ, PT ;  /* 0x00000000003f782f */ /* 0x000fe20003800000 */
[----:B------:R-:W-:Y:S01]  /*1e3f0*/  BSSY B0, `(.L_x_277) ;  /* 0x0000008000007945 */ /* 0x000fe20003800000 */
[----:B-1----:R-:W-:-:S04]  /*1e400*/  SHF.L.U32 R10, R2, 0x2, RZ ;  /* 0x00000002020a7819 */ /* 0x002fc800000006ff */
[----:B------:R-:W-:Y:S01]  /*1e410*/  IADD3 R2, P1, R10, UR8, RZ ;  /* 0x000000080a027c10 */ /* 0x000fe2000ff3e0ff */
[----:B------:R1:W1:Y:S04]  /*1e420*/  LDS R9, [R10+UR4] ;  /* 0x000000040a097984 */ /* 0x0002680008000800 */
[----:B--234-:R-:W-:Y:S02]  /*1e430*/  IMAD.X R3, RZ, RZ, UR9, P1 ;  /* 0x00000009ff037e24 */ /* 0x01cfe400088e06ff */
[----:B------:R-:W-:Y:S06]  /*1e440*/  @!P0 BRA `(.L_x_278) ;  /* 0x0000000000088947 */ /* 0x000fec0003800000 */
[----:B------:R0:W-:Y:S01]  /*1e450*/  UTMACMDFLUSH ;  /* 0x00000000000079b7 */ /* 0x0001e20000000000 */
[----:B------:R-:W-:-:S04]  /*1e460*/  DEPBAR.LE SB0, 0x0 ;  /* 0x000080000000791a */ /* 0x000fc80000000000 */
.L_x_278:
[----:B------:R-:W-:Y:S05]  /*1e470*/  BSYNC B0 ;  /* 0x0000000000007941 */ /* 0x000fea0003800000 */
.L_x_277:
[----:B-1----:R1:W5:Y:S02]  /*1e480*/  ATOMG.E.EXCH.STRONG.GPU PT, RZ, [R2], R9 ;  /* 0x0000000902ff73a8 */ /* 0x00236400041ee100 */
.L_x_273:
[----:B-1----:R-:W2:Y:S01]  /*1e490*/  LDL.LU R2, [R1+0x200] ;  /* 0x0002000001027983 */ /* 0x002ea20000300800 */
[----:B------:R-:W-:Y:S01]  /*1e4a0*/  ISETP.NE.AND P1, PT, R7, RZ, PT ;  /* 0x000000ff0700720c */ /* 0x000fe20003f25270 */
[----:B------:R-:W-:Y:S01]  /*1e4b0*/  IMAD.MOV.U32 R16, RZ, RZ, R4 ;  /* 0x000000ffff107224 */ /* 0x000fe200078e0004 */
[----:B------:R-:W-:Y:S01]  /*1e4c0*/  MOV R17, R5 ;  /* 0x0000000500117202 */ /* 0x000fe20000000f00 */
[----:B------:R-:W-:Y:S01]  /*1e4d0*/  IMAD.MOV.U32 R18, RZ, RZ, R6 ;  /* 0x000000ffff127224 */ /* 0x000fe200078e0006 */
[----:B--234-:R-:W-:Y:S02]  /*1e4e0*/  IADD3 R3, R2, 0x1, RZ ;  /* 0x0000000102037810 */ /* 0x01cfe40007ffe0ff */
[----:B------:R-:W-:Y:S02]  /*1e4f0*/  SEL R2, RZ, 0x1, !P3 ;  /* 0x00000001ff027807 */ /* 0x000fe40005800000 */
[----:B------:R-:W-:-:S04]  /*1e500*/  ISETP.NE.AND P0, PT, R3, 0x8, PT ;  /* 0x000000080300780c */ /* 0x000fc80003f05270 */
[----:B------:R-:W-:Y:S02]  /*1e510*/  SEL R3, R3, RZ, P0 ;  /* 0x000000ff03037207 */ /* 0x000fe40000000000 */
[----:B------:R-:W-:-:S03]  /*1e520*/  SEL R9, RZ, 0x1, P0 ;  /* 0x00000001ff097807 */ /* 0x000fc60000000000 */
[----:B------:R1:W-:Y:S01]  /*1e530*/  STL [R1+0x200], R3 ;  /* 0x0002000301007387 */ /* 0x0003e20000100800 */
[----:B------:R-:W-:Y:S01]  /*1e540*/  LOP3.LUT R0, R0, R9, RZ, 0x3c, !PT ;  /* 0x0000000900007212 */ /* 0x000fe200078e3cff */
[----:B------:R-:W-:Y:S06]  /*1e550*/  @P1 BRA `(.L_x_279) ;  /* 0xffffffe000a81947 */ /* 0x000fec000383ffff */
[----:B-----5:R-:W-:Y:S01]  /*1e560*/  ELECT P0, URZ, PT ;  /* 0x00000000003f782f */ /* 0x020fe20003800000 */
[----:B------:R-:W-:-:S12]  /*1e570*/  BSSY B0, `(.L_x_280) ;  /* 0x0000017000007945 */ /* 0x000fd80003800000 */
[----:B------:R-:W-:Y:S05]  /*1e580*/  @!P0 BRA `(.L_x_281) ;  /* 0x0000000000548947 */ /* 0x000fea0003800000 */
[----:B------:R-:W-:Y:S05]  /*1e590*/  @!P2 BRA `(.L_x_282) ;  /* 0x000000000004a947 */ /* 0x000fea0003800000 */
[----:B------:R-:W-:Y:S01]  /*1e5a0*/  BPT.TRAP 0x1 ;  /* 0x000000040000795c */ /* 0x000fe20000300000 */
.L_x_282:
[----:B------:R-:W2:Y:S02]  /*1e5b0*/  SYNCS.PHASECHK.TRANS64.TRYWAIT P0, [UR5+0x344c0], R8 ;  /* 0x0344c008ff0075a7 */ /* 0x000ea40008000145 */
[----:B--2---:R-:W-:Y:S05]  /*1e5c0*/  @!P0 BRA `(.L_x_283) ;  /* 0x0000004c00f88947 */ /* 0x004fea0003800000 */
.L_x_400:
[----:B------:R-:W-:Y:S05]  /*1e5d0*/  @!P2 BRA `(.L_x_284) ;  /* 0x000000000004a947 */ /* 0x000fea0003800000 */
[----:B------:R-:W-:Y:S01]  /*1e5e0*/  BPT.TRAP 0x1 ;  /* 0x000000040000795c */ /* 0x000fe20000300000 */
.L_x_284:
[----:B------:R-:W2:Y:S02]  /*1e5f0*/  SYNCS.PHASECHK.TRANS64.TRYWAIT P0, [UR5+0x344c8], R8 ;  /* 0x0344c808ff0075a7 */ /* 0x000ea40008000145 */
[----:B--2---:R-:W-:Y:S05]  /*1e600*/  @!P0 BRA `(.L_x_285) ;  /* 0x0000005000008947 */ /* 0x004fea0003800000 */
.L_x_401:
[----:B------:R-:W-:Y:S05]  /*1e610*/  @!P2 BRA `(.L_x_286) ;  /* 0x000000000004a947 */ /* 0x000fea0003800000 */
[----:B------:R-:W-:Y:S01]  /*1e620*/  BPT.TRAP 0x1 ;  /* 0x000000040000795c */ /* 0x000fe20000300000 */
.L_x_286:
[----:B------:R-:W2:Y:S02]  /*1e630*/  SYNCS.PHASECHK.TRANS64.TRYWAIT P0, [UR5+0x344d0], R8 ;  /* 0x0344d008ff0075a7 */ /* 0x000ea40008000145 */
[----:B--2---:R-:W-:Y:S05]  /*1e640*/  @!P0 BRA `(.L_x_287) ;  /* 0x0000005000088947 */ /* 0x004fea0003800000 */
.L_x_402:
[----:B------:R-:W-:Y:S05]  /*1e650*/  @!P2 BRA `(.L_x_288) ;  /* 0x000000000004a947 */ /* 0x000fea0003800000 */
[----:B------:R-:W-:Y:S01]  /*1e660*/  BPT.TRAP 0x1 ;  /* 0x000000040000795c */ /* 0x000fe20000300000 */
.L_x_288:
[----:B------:R-:W-:-:S04]  /*1e670*/  MOV R0, 0x1 ;  /* 0x0000000100007802 */ /* 0x000fc80000000f00 */
[----:B------:R-:W-:-:S07]  /*1e680*/  SHF.L.U32 R0, R0, 0x1f, RZ ;  /* 0x0000001f00007819 */ /* 0x000fce00000006ff */
.L_x_289:
[----:B-1----:R-:W-:-:S04]  /*1e690*/  IMAD.U32 R3, RZ, RZ, UR5 ;  /* 0x00000005ff037e24 */ /* 0x002fc8000f8e00ff */
[----:B------:R1:W2:Y:S03]  /*1e6a0*/  SYNCS.PHASECHK.TRANS64.TRYWAIT P0, [R3+URZ+0x344d8], R0 ;  /* 0x0344d800030075a7 */ /* 0x0002a6000800017f */
[----:B--2---:R-:W-:Y:S05]  /*1e6b0*/  @!P0 NANOSLEEP.SYNCS 0x989680 ;  /* 0x009896800000895d */ /* 0x004fea0003900000 */
[----:B------:R-:W2:Y:S02]  /*1e6c0*/  @!P0 SYNCS.PHASECHK.TRANS64 P0, [R3+URZ+0x344d8], R0 ;  /* 0x0344d800030085a7 */ /* 0x000ea4000800007f */
[----:B--2---:R-:W-:Y:S05]  /*1e6d0*/  @!P0 BRA `(.L_x_289) ;  /* 0xfffffffc00ec8947 */ /* 0x004fea000383ffff */
.L_x_281:
[----:B------:R-:W-:Y:S05]  /*1e6e0*/  BSYNC B0 ;  /* 0x0000000000007941 */ /* 0x000fea0003800000 */
.L_x_280:
[----:B------:R-:W-:Y:S05]  /*1e6f0*/  EXIT ;  /* 0x000000000000794d */ /* 0x000fea0003800000 */
.L_x_162:
[----:B------:R-:W1:Y:S01]  /*1e700*/  S2UR UR4, SR_CTAID.Y ;  /* 0x00000000000479c3 */ /* 0x000e620000002600 */
[----:B------:R-:W3:Y:S01]  /*1e710*/  S2R R0, SR_LANEID ;  /* 0x0000000000007919 */ /* 0x000ee20000000000 */
[----:B------:R-:W-:Y:S01]  /*1e720*/  ELECT P0, URZ, PT ;  /* 0x00000000003f782f */ /* 0x000fe20003800000 */
[----:B------:R-:W-:Y:S01]  /*1e730*/  BSSY B0, `(.L_x_290) ;  /* 0x000003b000007945 */ /* 0x000fe20003800000 */
[----:B------:R-:W-:Y:S01]  /*1e740*/  ULDC.64 UR16, c[0x0][0x508] ;  /* 0x0001420000107ab9 */ /* 0x000fe20000000a00 */
[----:B-1----:R-:W-:-:S04]  /*1e750*/  UIMAD UR4, UR4, UR60, UR53 ;  /* 0x0000003c040472a4 */ /* 0x002fc8000f8e0235 */
[----:B------:R-:W-:-:S06]  /*1e760*/  UIMAD.WIDE UR16, UR4, 0x80, UR16 ;  /* 0x00000080041078a5 */ /* 0x000fcc000f8e0210 */
[----:B------:R-:W-:Y:S06]  /*1e770*/  @!P0 BRA `(.L_x_291) ;  /* 0x0000000000d88947 */ /* 0x000fec0003800000 */
[----:B------:R1:W-:Y:S01]  /*1e780*/  STL [R1+0x208], R13 ;  /* 0x0002080d01007387 */ /* 0x0003e20000100800 */
[----:B------:R-:W4:Y:S01]  /*1e790*/  LDC.64 R14, c[0x0][0x358] ;  /* 0x0000d600ff0e7b82 */ /* 0x000f220000000a00 */
[----:B------:R-:W-:Y:S02]  /*1e7a0*/  UMOV UR4, 0x400 ;  /* 0x0000040000047882 */ /* 0x000fe40000000000 */
[----:B------:R3:W-:Y:S01]  /*1e7b0*/  STL [R1+0x204], R11 ;  /* 0x0002040b01007387 */ /* 0x0007e20000100800 */
[----:B--2---:R-:W-:-:S04]  /*1e7c0*/  ULEA UR4, UR43, UR4, 0x18 ;  /* 0x000000042b047291 */ /* 0x004fc8000f8ec03f */
[----:B------:R-:W2:Y:S08]  /*1e7d0*/  LDC.64 R8, c[0x0][0x340] ;  /* 0x0000d000ff087b82 */ /* 0x000eb00000000a00 */
[----:B-1----:R-:W4:Y:S08]  /*1e7e0*/  LDC.64 R12, c[0x0][0x350] ;  /* 0x0000d400ff0c7b82 */ /* 0x002f300000000a00 */
[----:B---3--:R-:W2:Y:S08]  /*1e7f0*/  LDC.64 R10, c[0x0][0x348] ;  /* 0x0000d200ff0a7b82 */ /* 0x008eb00000000a00 */
[----:B------:R-:W1:Y:S01]  /*1e800*/  LDC.64 R32, c[0x0][0x300] ;  /* 0x0000c000ff207b82 */ /* 0x000e620000000a00 */
[----:B----4-:R3:W-:Y:S07]  /*1e810*/  STS.128 [UR4+0x34650], R12 ;  /* 0x0346500cff007988 */ /* 0x0107ee0008000c04 */
[----:B------:R-:W1:Y:S01]  /*1e820*/  LDC.64 R34, c[0x0][0x308] ;  /* 0x0000c200ff227b82 */ /* 0x000e620000000a00 */
[----:B--2---:R2:W-:Y:S07]  /*1e830*/  STS.128 [UR4+0x34640], R8 ;  /* 0x03464008ff007988 */ /* 0x0045ee0008000c04 */
[----:B------:R-:W4:Y:S08]  /*1e840*/  LDC.64 R28, c[0x0][0x310] ;  /* 0x0000c400ff1c7b82 */ /* 0x000f300000000a00 */
[----:B---3--:R-:W3:Y:S08]  /*1e850*/  LDC.64 R12, c[0x0][0x420] ;  /* 0x00010800ff0c7b82 */ /* 0x008ef00000000a00 */
[----:B------:R-:W3:Y:S01]  /*1e860*/  LDC.64 R14, c[0x0][0x428] ;  /* 0x00010a00ff0e7b82 */ /* 0x000ee20000000a00 */
[----:B-1----:R-:W-:Y:S07]  /*1e870*/  STS.128 [UR4+0x34600], R32 ;  /* 0x03460020ff007988 */ /* 0x002fee0008000c04 */
[----:B--2---:R-:W1:Y:S08]  /*1e880*/  LDC.64 R8, c[0x0][0x430] ;  /* 0x00010c00ff087b82 */ /* 0x004e700000000a00 */
[----:B------:R-:W1:Y:S01]  /*1e890*/  LDC.64 R10, c[0x0][0x438] ;  /* 0x00010e00ff0a7b82 */ /* 0x000e620000000a00 */
[----:B---3--:R2:W-:Y:S07]  /*1e8a0*/  STS.128 [UR4+0x346a0], R12 ;  /* 0x0346a00cff007988 */ /* 0x0085ee0008000c04 */
[----:B------:R-:W4:Y:S08]  /*1e8b0*/  LDC.64 R30, c[0x0][0x318] ;  /* 0x0000c600ff1e7b82 */ /* 0x000f300000000a00 */
[----:B------:R-:W3:Y:S01]  /*1e8c0*/  LDC.64 R24, c[0x0][0x320] ;  /* 0x0000c800ff187b82 */ /* 0x000ee20000000a00 */
[----:B--2---:R2:W5:Y:S07]  /*1e8d0*/  LDL.LU R13, [R1+0x208] ;  /* 0x00020800010d7983 */ /* 0x00456e0000300800 */
[----:B------:R-:W3:Y:S01]  /*1e8e0*/  LDC.64 R26, c[0x0][0x328] ;  /* 0x0000ca00ff1a7b82 */ /* 0x000ee20000000a00 */
[----:B-1----:R1:W-:Y:S07]  /*1e8f0*/  STS.128 [UR4+0x346b0], R8 ;  /* 0x0346b008ff007988 */ /* 0x0023ee0008000c04 */
[----:B------:R-:W2:Y:S01]  /*1e900*/  LDC.64 R4, c[0x0][0x330] ;  /* 0x0000cc00ff047b82 */ /* 0x000ea20000000a00 */
[----:B----4-:R4:W-:Y:S04]  /*1e910*/  STS.128 [UR4+0x34610], R28 ;  /* 0x0346101cff007988 */ /* 0x0109e80008000c04 */
[----:B-1----:R1:W5:Y:S03]  /*1e920*/  LDL.LU R11, [R1+0x204] ;  /* 0x00020400010b7983 */ /* 0x0023660000300800 */
[----:B------:R-:W2:Y:S01]  /*1e930*/  LDC.64 R6, c[0x0][0x338] ;  /* 0x0000ce00ff067b82 */ /* 0x000ea20000000a00 */
[----:B---3--:R3:W-:Y:S07]  /*1e940*/  STS.128 [UR4+0x34620], R24 ;  /* 0x03462018ff007988 */ /* 0x0087ee0008000c04 */
[----:B------:R-:W1:Y:S08]  /*1e950*/  LDC.64 R32, c[0x0][0x360] ;  /* 0x0000d800ff207b82 */ /* 0x000e700000000a00 */
[----:B------:R-:W1:Y:S01]  /*1e960*/  LDC.64 R34, c[0x0][0x368] ;  /* 0x0000da00ff227b82 */ /* 0x000e620000000a00 */
[----:B--2---:R2:W-:Y:S07]  /*1e970*/  STS.128 [UR4+0x34630], R4 ;  /* 0x03463004ff007988 */ /* 0x0045ee0008000c04 */
[----:B----4-:R-:W4:Y:S08]  /*1e980*/  LDC.64 R28, c[0x0][0x370] ;  /* 0x0000dc00ff1c7b82 */ /* 0x010f300000000a00 */
[----:B------:R-:W4:Y:S08]  /*1e990*/  LDC.64 R30, c[0x0][0x378] ;  /* 0x0000de00ff1e7b82 */ /* 0x000f300000000a00 */
[----:B---3--:R-:W3:Y:S01]  /*1e9a0*/  LDC.64 R24, c[0x0][0x400] ;  /* 0x00010000ff187b82 */ /* 0x008ee20000000a00 */
[----:B-1----:R1:W-:Y:S07]  /*1e9b0*/  STS.128 [UR4+0x34660], R32 ;  /* 0x03466020ff007988 */ /* 0x0023ee0008000c04 */
[----:B------:R-:W3:Y:S08]  /*1e9c0*/  LDC.64 R26, c[0x0][0x408] ;  /* 0x00010200ff1a7b82 */ /* 0x000ef00000000a00 */
[----:B--2---:R-:W2:Y:S01]  /*1e9d0*/  LDC.64 R4, c[0x0][0x410] ;  /* 0x00010400ff047b82 */ /* 0x004ea20000000a00 */
[----:B----4-:R4:W-:Y:S07]  /*1e9e0*/  STS.128 [UR4+0x34670], R28 ;  /* 0x0346701cff007988 */ /* 0x0109ee0008000c04 */
[----:B------:R-:W2:Y:S01]  /*1e9f0*/  LDC.64 R6, c[0x0][0x418] ;  /* 0x00010600ff067b82 */ /* 0x000ea20000000a00 */
[----:B---3--:R3:W-:Y:S07]  /*1ea00*/  STS.128 [UR4+0x34680], R24 ;  /* 0x03468018ff007988 */ /* 0x0087ee0008000c04 */
[----:B-1----:R-:W1:Y:S08]  /*1ea10*/  LDC.64 R32, c[0x0][0x440] ;  /* 0x00011000ff207b82 */ /* 0x002e700000000a00 */
[----:B------:R-:W1:Y:S01]  /*1ea20*/  LDC.64 R34, c[0x0][0x448] ;  /* 0x00011200ff227b82 */ /* 0x000e620000000a00 */
[----:B--2---:R2:W-:Y:S07]  /*1ea30*/  STS.128 [UR4+0x34690], R4 ;  /* 0x03469004ff007988 */ /* 0x0045ee0008000c04 */
[----:B----4-:R-:W4:Y:S08]  /*1ea40*/  LDC.64 R28, c[0x0][0x450] ;  /* 0x00011400ff1c7b82 */ /* 0x010f300000000a00 */
[----:B------:R-:W4:Y:S08]  /*1ea50*/  LDC.64 R30, c[0x0][0x458] ;  /* 0x00011600ff1e7b82 */ /* 0x000f300000000a00 */
[----:B---3--:R-:W3:Y:S08]  /*1ea60*/  LDC.64 R24, c[0x0][0x460] ;  /* 0x00011800ff187b82 */ /* 0x008ef00000000a00 */
[----:B------:R-:W3:Y:S08]  /*1ea70*/  LDC.64 R26, c[0x0][0x468] ;  /* 0x00011a00ff1a7b82 */ /* 0x000ef00000000a00 */
[----:B--2---:R-:W2:Y:S08]  /*1ea80*/  LDC.64 R4, c[0x0][0x470] ;  /* 0x00011c00ff047b82 */ /* 0x004eb00000000a00 */
[----:B------:R-:W2:Y:S01]  /*1ea90*/  LDC.64 R6, c[0x0][0x478] ;  /* 0x00011e00ff067b82 */ /* 0x000ea20000000a00 */
[----:B-1----:R1:W-:Y:S04]  /*1eaa0*/  STS.128 [UR4+0x346c0], R32 ;  /* 0x0346c020ff007988 */ /* 0x0023e80008000c04 */
[----:B----4-:R1:W-:Y:S04]  /*1eab0*/  STS.128 [UR4+0x346d0], R28 ;  /* 0x0346d01cff007988 */ /* 0x0103e80008000c04 */
[----:B---3--:R1:W-:Y:S04]  /*1eac0*/  STS.128 [UR4+0x346e0], R24 ;  /* 0x0346e018ff007988 */ /* 0x0083e80008000c04 */
[----:B--2---:R1:W-:Y:S02]  /*1ead0*/  STS.128 [UR4+0x346f0], R4 ;  /* 0x0346f004ff007988 */ /* 0x0043e40008000c04 */
.L_x_291:
[----:B--2---:R-:W-:Y:S05]  /*1eae0*/  BSYNC B0 ;  /* 0x0000000000007941 */ /* 0x004fea0003800000 */
.L_x_290:
[----:B------:R-:W-:Y:S01]  /*1eaf0*/  ELECT P0, URZ, PT ;  /* 0x00000000003f782f */ /* 0x000fe20003800000 */
[----:B------:R-:W-:Y:S01]  /*1eb00*/  NOP ;  /* 0x0000000000007918 */ /* 0x000fe20000000000 */
[----:B------:R-:W-:Y:S11]  /*1eb10*/  BSSY B0, `(.L_x_292) ;  /* 0x000004a000007945 */ /* 0x000ff60003800000 */
[----:B------:R-:W-:Y:S05]  /*1eb20*/  @!P0 BRA `(.L_x_293) ;  /* 0x0000000400208947 */ /* 0x000fea0003800000 */
[----:B-1----:R-:W1:Y:S08]  /*1eb30*/  LDC.64 R4, c[0x0][0x518] ;  /* 0x00014600ff047b82 */ /* 0x002e700000000a00 */
[----:B------:R-:W2:Y:S08]  /*1eb40*/  LDC.64 R2, c[0x0][0x528] ;  /* 0x00014a00ff027b82 */ /* 0x000eb00000000a00 */
[----:B------:R-:W4:Y:S01]  /*1eb50*/  LDC.64 R8, c[0x0][0x510] ;  /* 0x00014400ff087b82 */ /* 0x000f220000000a00 */
[----:B-1----:R-:W-:-:S07]  /*1eb60*/  IMAD.WIDE R4, R18, 0x8, R4 ;  /* 0x0000000812047825 */ /* 0x002fce00078e0204 */
[----:B------:R-:W1:Y:S01]  /*1eb70*/  LDC.64 R6, c[0x0][0x520] ;  /* 0x00014800ff067b82 */ /* 0x000e620000000a00 */
[----:B------:R-:W3:Y:S01]  /*1eb80*/  LDG.E.64 R4, desc[UR38][R4.64] ;  /* 0x0000002604047981 */ /* 0x000ee2000c1e1b00 */
[----:B--2---:R-:W-:-:S06]  /*1eb90*/  IMAD.WIDE R2, R18, 0x8, R2 ;  /* 0x0000000812027825 */ /* 0x004fcc00078e0202 */
[----:B------:R-:W2:Y:S01]  /*1eba0*/  LDG.E.64 R2, desc[UR38][R2.64] ;  /* 0x0000002602027981 */ /* 0x000ea2000c1e1b00 */
[----:B----4-:R-:W-:-:S06]  /*1ebb0*/  IMAD.WIDE R8, R18, 0x8, R8 ;  /* 0x0000000812087825 */ /* 0x010fcc00078e0208 */
[----:B------:R-:W4:Y:S01]  /*1ebc0*/  LDG.E.64 R8, desc[UR38][R8.64] ;  /* 0x0000002608087981 */ /* 0x000f22000c1e1b00 */
[----:B-1----:R-:W-:-:S06]  /*1ebd0*/  IMAD.WIDE R6, R18, 0x8, R6 ;  /* 0x0000000812067825 */ /* 0x002fcc00078e0206 */
[----:B------:R-:W4:Y:S01]  /*1ebe0*/  LDG.E.64 R6, desc[UR38][R6.64] ;  /* 0x0000002606067981 */ /* 0x000f22000c1e1b00 */
[----:B------:R-:W-:Y:S02]  /*1ebf0*/  UMOV UR4, 0x400 ;  /* 0x0000040000047882 */ /* 0x000fe40000000000 */
[----:B------:R-:W-:-:S09]  /*1ec00*/  ULEA UR4, UR43, UR4, 0x18 ;  /* 0x000000042b047291 */ /* 0x000fd2000f8ec03f */
[----:B------:R-:W1:Y:S04]  /*1ec10*/  LDS R10, [UR4+0x3461c] ;  /* 0x03461c04ff0a7984 */ /* 0x000e680008000800 */
[----:B------:R-:W1:Y:S01]  /*1ec20*/  LDS R12, [UR4+0x3469c] ;  /* 0x03469c04ff0c7984 */ /* 0x000e620008000800 */
[----:B------:R-:W-:Y:S02]  /*1ec30*/  UIADD3 UR6, UR4, 0x34680, URZ ;  /* 0x0003468004067890 */ /* 0x000fe4000fffe03f */
[----:B------:R-:W-:-:S04]  /*1ec40*/  UIADD3 UR5, UR4, 0x34600, URZ ;  /* 0x0003460004057890 */ /* 0x000fc8000fffe03f */
[----:B------:R-:W-:Y:S02]  /*1ec50*/  IMAD.U32 R24, RZ, RZ, UR6 ;  /* 0x00000006ff187e24 */ /* 0x000fe4000f8e00ff */
[----:B------:R-:W-:-:S03]  /*1ec60*/  MOV R22, UR5 ;  /* 0x0000000500167c02 */ /* 0x000fc60008000f00 */
[----:B------:R-:W-:Y:S02]  /*1ec70*/  SHF.R.U64 R24, R24, 0x4, RZ ;  /* 0x0000000418187819 */ /* 0x000fe400000012ff */
[----:B------:R-:W-:Y:S02]  /*1ec80*/  SHF.R.U64 R22, R22, 0x4, RZ ;  /* 0x0000000416167819 */ /* 0x000fe400000012ff */
[----:B-----5:R-:W-:Y:S01]  /*1ec90*/  IADD3 R13, R13, -0x1, RZ ;  /* 0xffffffff0d0d7810 */ /* 0x020fe20007ffe0ff */
[----:B------:R-:W-:Y:S04]  /*1eca0*/  STS [UR4+0x34690], R24 ;  /* 0x03469018ff007988 */ /* 0x000fe80008000804 */
[----:B------:R-:W-:Y:S04]  /*1ecb0*/  STS [UR4+0x34610], R22 ;  /* 0x03461016ff007988 */ /* 0x000fe80008000804 */
[----:B------:R-:W-:Y:S04]  /*1ecc0*/  STS [UR4+0x34614], R22 ;  /* 0x03461416ff007988 */ /* 0x000fe80008000804 */
[----:B------:R-:W-:Y:S04]  /*1ecd0*/  STS [UR4+0x34694], R24 ;  /* 0x03469418ff007988 */ /* 0x000fe80008000804 */
[----:B------:R-:W-:Y:S04]  /*1ece0*/  STS [UR4+0x34630], RZ ;  /* 0x034630ffff007988 */ /* 0x000fe80008000804 */
[----:B------:R-:W-:Y:S01]  /*1ecf0*/  STS [UR4+0x346b0], RZ ;  /* 0x0346b0ffff007988 */ /* 0x000fe20008000804 */
[----:B---3--:R-:W-:-:S04]  /*1ed00*/  SHF.L.U64.HI R5, R4, 0x1, R5 ;  /* 0x0000000104057819 */ /* 0x008fc80000010205 */
[----:B------:R-:W-:Y:S02]  /*1ed10*/  LOP3.LUT R5, R5, 0x1fffffff, RZ, 0xc0, !PT ;  /* 0x1fffffff05057812 */ /* 0x000fe400078ec0ff */
[----:B--2---:R-:W-:Y:S02]  /*1ed20*/  SHF.L.U64.HI R3, R2, 0x1, R3 ;  /* 0x0000000102037819 */ /* 0x004fe40000010203 */
[----:B------:R-:W-:Y:S02]  /*1ed30*/  SHF.R.U32.HI R15, RZ, 0x4, R5 ;  /* 0x00000004ff0f7819 */ /* 0x000fe40000011605 */
[----:B------:R-:W-:Y:S02]  /*1ed40*/  LOP3.LUT R3, R3, 0x1fffffff, RZ, 0xc0, !PT ;  /* 0x1fffffff03037812 */ /* 0x000fe400078ec0ff */
[----:B-1----:R-:W-:Y:S02]  /*1ed50*/  LOP3.LUT R10, R10, 0xf, R15, 0xb8, !PT ;  /* 0x0000000f0a0a7812 */ /* 0x002fe400078eb80f */
[----:B------:R-:W-:-:S04]  /*1ed60*/  SHF.R.U32.HI R15, RZ, 0x4, R3 ;  /* 0x00000004ff0f7819 */ /* 0x000fc80000011603 */
[----:B------:R-:W-:Y:S01]  /*1ed70*/  LOP3.LUT R14, R12, 0xf, R15, 0xb8, !PT ;  /* 0x0000000f0c0e7812 */ /* 0x000fe200078eb80f */
[----:B------:R-:W-:Y:S04]  /*1ed80*/  STS [UR4+0x3461c], R10 ;  /* 0x03461c0aff007988 */ /* 0x000fe80008000804 */
[----:B------:R-:W-:Y:S04]  /*1ed90*/  STS [UR4+0x3469c], R14 ;  /* 0x03469c0eff007988 */ /* 0x000fe80008000804 */
[----:B------:R-:W1:Y:S04]  /*1eda0*/  LDS R12, [UR4+0x3461c] ;  /* 0x03461c04ff0c7984 */ /* 0x000e680008000800 */
[----:B------:R-:W2:Y:S01]  /*1edb0*/  LDS R15, [UR4+0x3469c] ;  /* 0x03469c04ff0f7984 */ /* 0x000ea20008000800 */
[----:B-1----:R-:W-:-:S02]  /*1edc0*/  LOP3.LUT R12, R12, 0xf0, RZ, 0xb8, !PT ;  /* 0x000000f00c0c7812 */ /* 0x002fc400078eb8ff */
[----:B--2---:R-:W-:-:S03]  /*1edd0*/  LOP3.LUT R15, R15, 0xf0, RZ, 0xb8, !PT ;  /* 0x000000f00f0f7812 */ /* 0x004fc600078eb8ff */
[----:B------:R-:W-:Y:S04]  /*1ede0*/  STS [UR4+0x3461c], R12 ;  /* 0x03461c0cff007988 */ /* 0x000fe80008000804 */
[----:B------:R-:W-:Y:S04]  /*1edf0*/  STS [UR4+0x3469c], R15 ;  /* 0x03469c0fff007988 */ /* 0x000fe80008000804 */
[----:B------:R-:W1:Y:S04]  /*1ee00*/  LDS R23, [UR4+0x3461c] ;  /* 0x03461c04ff177984 */ /* 0x000e680008000800 */
[----:B------:R-:W2:Y:S01]  /*1ee10*/  LDS R25, [UR4+0x3469c] ;  /* 0x03469c04ff197984 */ /* 0x000ea20008000800 */
[----:B-1----:R-:W-:-:S02]  /*1ee20*/  LOP3.LUT R23, R23, 0xf00, RZ, 0xb8, !PT ;  /* 0x00000f0017177812 */ /* 0x002fc400078eb8ff */
[----:B--2---:R-:W-:-:S03]  /*1ee30*/  LOP3.LUT R25, R25, 0xf00, RZ, 0xb8, !PT ;  /* 0x00000f0019197812 */ /* 0x004fc600078eb8ff */
[----:B------:R-:W-:Y:S04]  /*1ee40*/  STS.64 [UR4+0x34618], R22 ;  /* 0x03461816ff007988 */ /* 0x000fe80008000a04 */
[----:B------:R-:W-:Y:S04]  /*1ee50*/  STS.64 [UR4+0x34698], R24 ;  /* 0x03469818ff007988 */ /* 0x000fe80008000a04 */
[----:B------:R-:W1:Y:S04]  /*1ee60*/  LDS R21, [UR4+0x3461c] ;  /* 0x03461c04ff157984 */ /* 0x000e680008000800 */
[----:B------:R-:W2:Y:S01]  /*1ee70*/  LDS R10, [UR4+0x3469c] ;  /* 0x03469c04ff0a7984 */ /* 0x000ea20008000800 */
[----:B------:R-:W-:Y:S01]  /*1ee80*/  IMAD.SHL.U32 R4, R4, 0x2, RZ ;  /* 0x0000000204047824 */ /* 0x000fe200078e00ff */
[----:B------:R-:W-:Y:S01]  /*1ee90*/  SHF.L.U32 R2, R2, 0x1, RZ ;  /* 0x0000000102027819 */ /* 0x000fe200000006ff */
[----:B------:R-:W-:Y:S01]  /*1eea0*/  VIADD R12, R11, 0xffffffff ;  /* 0xffffffff0b0c7836 */ /* 0x000fe20000000000 */
[----:B------:R-:W-:-:S02]  /*1eeb0*/  CS2R R14, SRZ ;  /* 0x00000000000e7805 */ /* 0x000fc4000001ff00 */
[----:B------:R-:W-:Y:S02]  /*1eec0*/  LOP3.LUT R2, R2, 0xfffffffe, RZ, 0xc0, !PT ;  /* 0xfffffffe02027812 */ /* 0x000fe400078ec0ff */
[----:B------:R-:W-:Y:S01]  /*1eed0*/  LOP3.LUT R4, R4, 0xfffffffe, RZ, 0xc0, !PT ;  /* 0xfffffffe04047812 */ /* 0x000fe200078ec0ff */
[----:B------:R3:W-:Y:S01]  /*1eee0*/  STS.128 [UR4+0x34620], R12 ;  /* 0x0346200cff007988 */ /* 0x0007e20008000c04 */
[----:B------:R-:W-:Y:S02]  /*1eef0*/  SHF.R.U64 R3, R2, 0x4, R3 ;  /* 0x0000000402037819 */ /* 0x000fe40000001203 */
[----:B------:R-:W-:Y:S01]  /*1ef00*/  SHF.R.U64 R5, R4, 0x4, R5 ;  /* 0x0000000404057819 */ /* 0x000fe20000001205 */
[----:B----4-:R4:W-:Y:S04]  /*1ef10*/  STS.64 [UR4+0x34600], R8 ;  /* 0x03460008ff007988 */ /* 0x0109e80008000a04 */
[----:B------:R4:W-:Y:S01]  /*1ef20*/  STS [UR4+0x3460c], R5 ;  /* 0x03460c05ff007988 */ /* 0x0009e20008000804 */
[----:B---3--:R-:W-:-:S03]  /*1ef30*/  IADD3 R13, R19, -0x1, RZ ;  /* 0xffffffff130d7810 */ /* 0x008fc60007ffe0ff */
[----:B------:R4:W-:Y:S04]  /*1ef40*/  STS [UR4+0x3468c], R3 ;  /* 0x03468c03ff007988 */ /* 0x0009e80008000804 */
[----:B------:R4:W-:Y:S01]  /*1ef50*/  STS.128 [UR4+0x346a0], R12 ;  /* 0x0346a00cff007988 */ /* 0x0009e20008000c04 */
[----:B-1----:R-:W-:Y:S02]  /*1ef60*/  LOP3.LUT R2, R21, 0xf000, RZ, 0xb8, !PT ;  /* 0x0000f00015027812 */ /* 0x002fe400078eb8ff */
[----:B--2---:R-:W-:Y:S01]  /*1ef70*/  LOP3.LUT R10, R10, 0xf000, RZ, 0xb8, !PT ;  /* 0x0000f0000a0a7812 */ /* 0x004fe200078eb8ff */
[----:B------:R4:W-:Y:S04]  /*1ef80*/  STS.64 [UR4+0x34680], R6 ;  /* 0x03468006ff007988 */ /* 0x0009e80008000a04 */
[----:B------:R4:W-:Y:S04]  /*1ef90*/  STS [UR4+0x3461c], R2 ;  /* 0x03461c02ff007988 */ /* 0x0009e80008000804 */
[----:B------:R4:W-:Y:S02]  /*1efa0*/  STS [UR4+0x3469c], R10 ;  /* 0x03469c0aff007988 */ /* 0x0009e40008000804 */
.L_x_293:
[----:B------:R-:W-:Y:S05]  /*1efb0*/  BSYNC B0 ;  /* 0x0000000000007941 */ /* 0x000fea0003800000 */
.L_x_292:
[----:B------:R-:W-:Y:S01]  /*1efc0*/  ELECT P0, URZ, PT ;  /* 0x00000000003f782f */ /* 0x000fe20003800000 */
[----:B------:R-:W-:Y:S01]  /*1efd0*/  NOP ;  /* 0x0000000000007918 */ /* 0x000fe20000000000 */
[----:B------:R-:W-:Y:S11]  /*1efe0*/  BSSY B0, `(.L_x_294) ;  /* 0x0000004000007945 */ /* 0x000ff60003800000 */
[----:B------:R-:W-:Y:S05]  /*1eff0*/  @!P0 BRA `(.L_x_295) ;  /* 0x0000000000088947 */ /* 0x000fea0003800000 */
[----:B------:R0:W-:Y:S01]  /*1f000*/  UTMACMDFLUSH ;  /* 0x00000000000079b7 */ /* 0x0001e20000000000 */
[----:B------:R-:W-:-:S04]  /*1f010*/  DEPBAR.LE SB0, 0x0 ;  /* 0x000080000000791a */ /* 0x000fc80000000000 */
.L_x_295:
[----:B------:R-:W-:Y:S05]  /*1f020*/  BSYNC B0 ;  /* 0x0000000000007941 */ /* 0x000fea0003800000 */
.L_x_294:
[----:B------:R-:W-:Y:S01]  /*1f030*/  UMOV UR22, 0x400 ;  /* 0x0000040000167882 */ /* 0x000fe20000000000 */
[----:B---3--:R-:W-:Y:S01]  /*1f040*/  IMAD.SHL.U32 R0, R0, 0x4, RZ ;  /* 0x0000000400007824 */ /* 0x008fe200078e00ff */
[----:B------:R-:W-:Y:S01]  /*1f050*/  ULEA UR22, UR43, UR22, 0x18 ;  /* 0x000000162b167291 */ /* 0x000fe2000f8ec03f */
[----:B------:R-:W-:-:S03]  /*1f060*/  ULDC UR18, c[0x0][0x884] ;  /* 0x0002210000127ab9 */ /* 0x000fc60000000800 */
[----:B------:R-:W-:Y:S01]  /*1f070*/  UIADD3 UR28, UR22, 0x34600, URZ ;  /* 0x00034600161c7890 */ /* 0x000fe2000fffe03f */
[----:B-1----:R-:W-:Y:S01]  /*1f080*/  IADD3 R4, P0, R0, UR16, RZ ;  /* 0x0000001000047c10 */ /* 0x002fe2000ff1e0ff */
[----:B------:R-:W-:Y:S01]  /*1f090*/  UIMAD.WIDE UR18, UR18, 0x80, UR16 ;  /* 0x00000080121278a5 */ /* 0x000fe2000f8e0210 */
[----:B----4-:R-:W-:Y:S02]  /*1f0a0*/  IMAD.MOV.U32 R6, RZ, RZ, 0x1 ;  /* 0x00000001ff067424 */ /* 0x010fe400078e00ff */
[----:B------:R-:W-:-:S03]  /*1f0b0*/  IADD3.X R5, RZ, UR17, RZ, P0, !PT ;  /* 0x00000011ff057c10 */ /* 0x000fc600087fe4ff */
[----:B------:R-:W-:Y:S01]  /*1f0c0*/  IADD3 R2, P1, R0, UR18, RZ ;  /* 0x0000001200027c10 */ /* 0x000fe2000ff3e0ff */
[----:B------:R-:W1:Y:S04]  /*1f0d0*/  LDS R7, [R0+UR28] ;  /* 0x0000001c00077984 */ /* 0x000e680008000800 */
[----:B------:R2:W3:Y:S01]  /*1f0e0*/  LDS R9, [R0+UR28+0x80] ;  /* 0x0000801c00097984 */ /* 0x0004e20008000800 */
[----:B------:R-:W-:Y:S01]  /*1f0f0*/  IMAD.X R3, RZ, RZ, UR19, P1 ;  /* 0x00000013ff037e24 */ /* 0x000fe200088e06ff */
[----:B------:R-:W-:Y:S01]  /*1f100*/  MOV R8, 0x1 ;  /* 0x0000000100087802 */ /* 0x000fe20000000f00 */
[----:B------:R-:W-:Y:S01]  /*1f110*/  BSSY B0, `(.L_x_296) ;  /* 0x00000fb000007945 */ /* 0x000fe20003800000 */
[----:B------:R-:W-:Y:S01]  /*1f120*/  USHF.L.U32 UR4, UR43, 0x7, URZ ;  /* 0x000000072b047899 */ /* 0x000fe2000800063f */
[----:B------:R-:W-:Y:S01]  /*1f130*/  IMAD.MOV.U32 R10, RZ, RZ, 0x1 ;  /* 0x00000001ff0a7424 */ /* 0x000fe200078e00ff */
[----:B------:R-:W-:-:S02]  /*1f140*/  MOV R19, RZ ;  /* 0x000000ff00137202 */ /* 0x000fc40000000f00 */
[----:B--2---:R-:W-:Y:S01]  /*1f150*/  MOV R0, RZ ;  /* 0x000000ff00007202 */ /* 0x004fe20000000f00 */
[----:B------:R-:W-:Y:S02]  /*1f160*/  USHF.L.U32 UR29, UR43, 0xd, URZ ;  /* 0x0000000d2b1d7899 */ /* 0x000fe4000800063f */
[----:B------:R-:W-:Y:S02]  /*1f170*/  ULOP3.LUT UR30, UR59, 0x1, URZ, 0xfc, !UPT ;  /* 0x000000013b1e7892 */ /* 0x000fe4000f8efc3f */
[----:B------:R-:W-:Y:S02]  /*1f180*/  ULOP3.LUT UR31, UR42, 0x2, URZ, 0xfc, !UPT ;  /* 0x000000022a1f7892 */ /* 0x000fe4000f8efc3f */
[----:B------:R-:W-:Y:S02]  /*1f190*/  ULOP3.LUT UR23, UR4, 0x80, URZ, 0xc0, !UPT ;  /* 0x0000008004177892 */ /* 0x000fe4000f8ec03f */
[----:B------:R-:W-:Y:S01]  /*1f1a0*/  UIADD3 UR32, UR22, 0x34680, URZ ;  /* 0x0003468016207890 */ /* 0x000fe2000fffe03f */
[----:B-1----:R-:W5:Y:S04]  /*1f1b0*/  ATOMG.E.EXCH.STRONG.GPU PT, RZ, [R4], R7 ;  /* 0x0000000704ff73a8 */ /* 0x002f6800041ee100 */
[----:B---3--:R1:W5:Y:S02]  /*1f1c0*/  ATOMG.E.EXCH.STRONG.GPU PT, RZ, [R2], R9 ;  /* 0x0000000902ff73a8 */ /* 0x00836400041ee100 */
[----:B-1----:R-:W-:-:S02]  /*1f1d0*/  PRMT R2, R6, 0x7610, R2 ;  /* 0x0000761006027816 */ /* 0x002fc40000000002 */
[----:B------:R-:W-:-:S07]  /*1f1e0*/  PRMT R3, R8, 0x7610, R3 ;  /* 0x0000761008037816 */ /* 0x000fce0000000003 */
.L_x_315:
[----:B------:R-:W-:Y:S01]  /*1f1f0*/  LOP3.LUT P0, RZ, R3, 0xff, RZ, 0xc0, !PT ;  /* 0x000000ff03ff7812 */ /* 0x000fe2000780c0ff */
[----:B-1---5:R-:W-:Y:S01]  /*1f200*/  VIADD R4, R11, 0x7f ;  /* 0x0000007f0b047836 */ /* 0x022fe20000000000 */
[----:B------:R-:W-:Y:S05]  /*1f210*/  YIELD ;  /* 0x0000000000007946 */ /* 0x000fea0003800000 */
[----:B------:R-:W-:Y:S01]  /*1f220*/  SHF.R.S32.HI R5, RZ, 0x1f, R4 ;  /* 0x0000001fff057819 */ /* 0x000fe20000011404 */
[----:B------:R-:W-:Y:S03]  /*1f230*/  BSSY B1, `(.L_x_297) ;  /* 0x0000008000017945 */ /* 0x000fe60003800000 */
[----:B------:R-:W-:-:S02]  /*1f240*/  LEA.HI R5, R5, R4, RZ, 0x7 ;  /* 0x0000000405057211 */ /* 0x000fc400078f38ff */
[----:B------:R-:W-:Y:S05]  /*1f250*/  @!P0 BRA `(.L_x_298) ;  /* 0x0000000000148947 */ /* 0x000fea0003800000 */
[----:B------:R-:W-:-:S04]  /*1f260*/  DEPBAR {5,4,3,2,1,0} ;  /* 0x0000003f0000791a */ /* 0x000fc80000000000 */
[----:B------:R1:W-:Y:S01]  /*1f270*/  UTMACCTL.IV [UR16] ;  /* 0x00000000100079b9 */ /* 0x0003e20008000000 */
[----:B------:R-:W-:-:S04]  /*1f280*/  DEPBAR {5,4,3,2,1,0} ;  /* 0x0000003f0000791a */ /* 0x000fc80000000000 */
[----:B------:R1:W-:Y:S02]  /*1f290*/  UTMACCTL.IV [UR18] ;  /* 0x00000000120079b9 */ /* 0x0003e40008000000 */
[----:B-1----:R-:W-:Y:S01]  /*1f2a0*/  NOP ;  /* 0x0000000000007918 */ /* 0x002fe20000000000 */
.L_x_298:
[----:B------:R-:W-:Y:S05]  /*1f2b0*/  BSYNC B1 ;  /* 0x0000000000017941 */ /* 0x000fea0003800000 */
.L_x_297:
[----:B------:R-:W-:Y:S01]  /*1f2c0*/  UMOV UR4, 0xffffffff ;  /* 0xffffffff00047882 */ /* 0x000fe20000000000 */
[----:B------:R-:W-:Y:S02]  /*1f2d0*/  SHF.R.S32.HI R7, RZ, 0x7, R5 ;  /* 0x00000007ff077819 */ /* 0x000fe40000011405 */
[----:B------:R-:W-:Y:S05]  /*1f2e0*/  BRA.DIV UR4, `(.L_x_299) ;  /* 0x0000004204f87947 */ /* 0x000fea000b800000 */
[----:B------:R-:W-:-:S13]  /*1f2f0*/  ELECT P6, URZ, PT ;  /* 0x00000000003f782f */ /* 0x000fda00038c0000 */
.L_x_405:
[----:B------:R-:W-:Y:S01]  /*1f300*/  ISETP.LT.OR P6, PT, R11, 0x1, !P6 ;  /* 0x000000010b00780c */ /* 0x000fe200077c1670 */
[----:B------:R-:W-:-:S12]  /*1f310*/  BSSY B1, `(.L_x_300) ;  /* 0x000003a000017945 */ /* 0x000fd80003800000 */
[----:B------:R-:W-:Y:S05]  /*1f320*/  @P6 BRA `(.L_x_301) ;  /* 0x0000000000e06947 */ /* 0x000fea0003800000 */
[----:B------:R-:W-:Y:S01]  /*1f330*/  SHF.L.U32 R16, R16, 0x7, RZ ;  /* 0x0000000710107819 */ /* 0x000fe200000006ff */
[----:B------:R-:W-:Y:S01]  /*1f340*/  VIADD R9, R7, 0x1 ;  /* 0x0000000107097836 */ /* 0x000fe20000000000 */
[----:B------:R-:W-:Y:S01]  /*1f350*/  LEA R17, R17, UR23, 0x8 ;  /* 0x0000001711117c11 */ /* 0x000fe2000f8e40ff */
[----:B------:R-:W-:Y:S01]  /*1f360*/  IMAD.MOV.U32 R3, RZ, RZ, R10 ;  /* 0x000000ffff037224 */ /* 0x000fe200078e000a */
[----:B------:R-:W-:Y:S02]  /*1f370*/  MOV R12, RZ ;  /* 0x000000ff000c7202 */ /* 0x000fe40000000f00 */
[----:B------:R-:W-:-:S07]  /*1f380*/  MOV R4, R0 ;  /* 0x0000000000047202 */ /* 0x000fce0000000f00 */
.L_x_304:
[----:B-1----:R-:W-:Y:S01]  /*1f390*/  LEA R8, R4, UR22, 0x3 ;  /* 0x0000001604087c11 */ /* 0x002fe2000f8e18ff */
[----:B------:R-:W-:Y:S05]  /*1f3a0*/  YIELD ;  /* 0x0000000000007946 */ /* 0x000fea0003800000 */
[----:B------:R-:W-:Y:S02]  /*1f3b0*/  SHF.L.U32 R5, R3, 0x1f, RZ ;  /* 0x0000001f03057819 */ /* 0x000fe400000006ff */
[----:B------:R-:W-:Y:S02]  /*1f3c0*/  LOP3.LUT P1, RZ, R20, 0x7f, RZ, 0xc0, !PT ;  /* 0x0000007f14ff7812 */ /* 0x000fe4000782c0ff */
[----:B------:R-:W1:Y:S11]  /*1f3d0*/  SYNCS.PHASECHK.TRANS64.TRYWAIT P0, [R8+URZ+0x34490], R5 ;  /* 0x03449005080075a7 */ /* 0x000e76000800017f */
[----:B------:R-:W2:Y:S01]  /*1f3e0*/  @!P1 LDC R6, c[0x0][0x500] ;  /* 0x00014000ff069b82 */ /* 0x000ea20000000800 */
[----:B-1----:R-:W-:Y:S05]  /*1f3f0*/  @!P0 BRA `(.L_x_302) ;  /* 0x0000004000d48947 */ /* 0x002fea0003800000 */
.L_x_406:
[----:B------:R-:W-:Y:S01]  /*1f400*/  UPRMT UR4, UR31, 0x9910, URZ ;  /* 0x000099101f047896 */ /* 0x000fe2000800003f */
[----:B--2---:R2:W-:Y:S03]  /*1f410*/  @!P1 SYNCS.ARRIVE.TRANS64 RZ, [R8+URZ+0x34480], R6 ;  /* 0x0344800608ff99a7 */ /* 0x0045e6000800003f */
[----:B------:R-:W-:-:S06]  /*1f420*/  UISETP.NE.AND UP0, UPT, UR4, 0x2, UPT ;  /* 0x000000020400788c */ /* 0x000fcc000bf05270 */
[----:B------:R-:W-:-:S13]  /*1f430*/  PLOP3.LUT P0, PT, PT, PT, UP0, 0x80, 0x0 ;  /* 0x000000000000781c */ /* 0x000fda0003f0f008 */
[----:B--2---:R-:W-:Y:S05]  /*1f440*/  @P0 BRA `(.L_x_303) ;  /* 0x0000000000040947 */ /* 0x004fea0003800000 */
[----:B------:R-:W-:Y:S01]  /*1f450*/  BPT.TRAP 0x1 ;  /* 0x000000040000795c */ /* 0x000fe20000300000 */
.L_x_303:
[C---:B------:R-:W-:Y:S01]  /*1f460*/  R2UR UR4, R4.reuse ;  /* 0x00000000040472ca */ /* 0x040fe200000e0000 */
[----:B------:R-:W-:Y:S01]  /*1f470*/  VIADD R4, R4, 0x1 ;  /* 0x0000000104047836 */ /* 0x000fe20000000000 */
[----:B------:R-:W-:Y:S01]  /*1f480*/  R2UR UR5, R8 ;  /* 0x00000000080572ca */ /* 0x000fe200000e0000 */
[----:B------:R-:W-:Y:S01]  /*1f490*/  UMOV UR20, 0x0 ;  /* 0x0000000000147882 */ /* 0x000fe20000000000 */
[----:B------:R-:W-:Y:S01]  /*1f4a0*/  R2UR UR6, R12 ;  /* 0x000000000c0672ca */ /* 0x000fe200000e0000 */
[----:B------:R-:W-:Y:S01]  /*1f4b0*/  UMOV UR21, 0x10000000 ;  /* 0x1000000000157882 */ /* 0x000fe20000000000 */
[----:B------:R-:W-:Y:S01]  /*1f4c0*/  R2UR UR7, R16 ;  /* 0x00000000100772ca */ /* 0x000fe200000e0000 */
[----:B------:R-:W-:Y:S01]  /*1f4d0*/  UMOV UR33, 0x30000 ;  /* 0x0003000000217882 */ /* 0x000fe20000000000 */
[----:B------:R-:W-:Y:S01]  /*1f4e0*/  IADD3 R9, R9, -0x1, RZ ;  /* 0xffffffff09097810 */ /* 0x000fe20007ffe0ff */
[----:B------:R-:W-:Y:S01]  /*1f4f0*/  VIADD R12, R12, 0x80 ;  /* 0x000000800c0c7836 */ /* 0x000fe20000000000 */
[----:B------:R-:W-:-:S02]  /*1f500*/  R2UR UR27, R17 ;  /* 0x00000000111b72ca */ /* 0x000fc400000e0000 */
[----:B------:R-:W-:Y:S01]  /*1f510*/  ISETP.GT.AND P1, PT, R9, 0x1, PT ;  /* 0x000000010900780c */ /* 0x000fe20003f24270 */
[----:B------:R-:W-:Y:S01]  /*1f520*/  USHF.L.U32 UR4, UR4, 0xf, URZ ;  /* 0x0000000f04047899 */ /* 0x000fe2000800063f */
[C---:B------:R-:W-:Y:S01]  /*1f530*/  ISETP.NE.AND P0, PT, R4.reuse, 0x2, PT ;  /* 0x000000020400780c */ /* 0x040fe20003f05270 */
[----:B------:R-:W-:Y:S02]  /*1f540*/  UIADD3 UR5, UR5, 0x34480, URZ ;  /* 0x0003448005057890 */ /* 0x000fe4000fffe03f */
[----:B------:R-:W-:Y:S01]  /*1f550*/  ULOP3.LUT UR8, UR4, 0x2000, UR29, 0xf8, !UPT ;  /* 0x0000200004087892 */ /* 0x000fe2000f8ef81d */
[----:B------:R-:W-:Y:S01]  /*1f560*/  SEL R6, RZ, 0x1, P0 ;  /* 0x00000001ff067807 */ /* 0x000fe20000000000 */
[----:B------:R-:W-:Y:S01]  /*1f570*/  UIADD3 UR4, UR22, UR4, URZ ;  /* 0x0000000416047290 */ /* 0x000fe2000fffe03f */
[----:B------:R-:W-:Y:S01]  /*1f580*/  SEL R4, R4, RZ, P0 ;  /* 0x000000ff04047207 */ /* 0x000fe20000000000 */
[----:B------:R-:W-:Y:S01]  /*1f590*/  ULEA UR12, UR8, UR22, 0x1 ;  /* 0x00000016080c7291 */ /* 0x000fe2000f8e083f */
[----:B------:R-:W-:Y:S01]  /*1f5a0*/  LOP3.LUT R3, R3, R6, RZ, 0x3c, !PT ;  /* 0x0000000603037212 */ /* 0x000fe200078e3cff */
[----:B------:R-:W-:-:S02]  /*1f5b0*/  UIADD3 UR10, UR6, 0x40, URZ ;  /* 0x00000040060a7890 */ /* 0x000fc4000fffe03f */
[----:B------:R-:W-:Y:S02]  /*1f5c0*/  UIADD3 UR8, UR4, 0x4000, URZ ;  /* 0x0000400004087890 */ /* 0x000fe4000fffe03f */
[----:B------:R-:W-:Y:S01]  /*1f5d0*/  UIADD3 UR24, UR12, 0x10000, URZ ;  /* 0x000100000c187890 */ /* 0x000fe2000fffe03f */
[----:B------:R2:W-:Y:S01]  /*1f5e0*/  UTMALDG.2D [UR4], [UR16], desc[UR20] ;  /* 0x00001404100075b4 */ /* 0x0005e20008009000 */
[----:B------:R-:W-:Y:S01]  /*1f5f0*/  UIADD3 UR12, UR12, 0x18000, URZ ;  /* 0x000180000c0c7890 */ /* 0x000fe2000fffe03f */
[----:B------:R-:W-:Y:S01]  /*1f600*/  UMOV UR11, UR7 ;  /* 0x00000007000b7c82 */ /* 0x000fe20008000000 */
[----:B------:R-:W-:Y:S01]  /*1f610*/  UMOV UR9, UR5 ;  /* 0x0000000500097c82 */ /* 0x000fe20008000000 */
[----:B------:R-:W-:Y:S01]  /*1f620*/  UMOV UR26, UR6 ;  /* 0x00000006001a7c82 */ /* 0x000fe20008000000 */
[----:B------:R-:W-:Y:S01]  /*1f630*/  UMOV UR25, UR5 ;  /* 0x0000000500197c82 */ /* 0x000fe20008000000 */
[----:B------:R-:W-:Y:S01]  /*1f640*/  UMOV UR15, UR27 ;  /* 0x0000001b000f7c82 */ /* 0x000fe20008000000 */
[----:B------:R-:W-:Y:S01]  /*1f650*/  UMOV UR13, UR5 ;  /* 0x00000005000d7c82 */ /* 0x000fe20008000000 */
[----:B------:R2:W-:Y:S01]  /*1f660*/  UTMALDG.2D [UR8], [UR16], desc[UR20] ;  /* 0x00001408100075b4 */ /* 0x0005e20008009000 */
[----:B------:R-:W-:Y:S01]  /*1f670*/  UMOV UR14, UR10 ;  /* 0x0000000a000e7c82 */ /* 0x000fe20008000000 */
[----:B------:R2:W-:Y:S01]  /*1f680*/  UTMALDG.2D.MULTICAST [UR24], [UR18], UR33, desc[UR20] ;  /* 0x00001418120073b4 */ /* 0x0005e20008009821 */
[----:B------:R2:W-:Y:S02]  /*1f690*/  UTMALDG.2D.MULTICAST [UR12], [UR18], UR33, desc[UR20] ;  /* 0x0000140c120073b4 */ /* 0x0005e40008009821 */
[----:B--2---:R-:W-:Y:S05]  /*1f6a0*/  @P1 BRA `(.L_x_304) ;  /* 0xfffffffc00381947 */ /* 0x004fea000383ffff */
.L_x_301:
[----:B------:R-:W-:Y:S05]  /*1f6b0*/  BSYNC B1 ;  /* 0x0000000000017941 */ /* 0x000fea0003800000 */
.L_x_300:
[----:B------:R-:W-:Y:S02]  /*1f6c0*/  IADD3 R0, R7, R0, RZ ;  /* 0x0000000007007210 */ /* 0x000fe40007ffe0ff */
[----:B------:R-:W-:Y:S02]  /*1f6d0*/  LOP3.LUT P0, RZ, R2, 0xff, RZ, 0xc0, !PT ;  /* 0x000000ff02ff7812 */ /* 0x000fe4000780c0ff */
[----:B------:R-:W-:-:S04]  /*1f6e0*/  SHF.R.U32.HI R2, RZ, 0x1, R0 ;  /* 0x00000001ff027819 */ /* 0x000fc80000011600 */
[----:B------:R-:W-:-:S04]  /*1f6f0*/  LOP3.LUT R2, R2, 0x1, RZ, 0xc0, !PT ;  /* 0x0000000102027812 */ /* 0x000fc800078ec0ff */
[----:B------:R-:W-:Y:S01]  /*1f700*/  ISETP.NE.U32.AND P1, PT, R2, 0x1, PT ;  /* 0x000000010200780c */ /* 0x000fe20003f25070 */
[----:B------:R-:W-:Y:S02]  /*1f710*/  IMAD.U32 R2, RZ, RZ, UR30 ;  /* 0x0000001eff027e24 */ /* 0x000fe4000f8e00ff */
[----:B------:R-:W-:Y:S01]  /*1f720*/  @P0 SYNCS.ARRIVE.TRANS64.A1T0 RZ, [UR22+0x344e8], RZ ;  /* 0x0344e8ffffff09a7 */ /* 0x000fe20008100016 */
[----:B------:R-:W-:Y:S02]  /*1f730*/  ISETP.GT.U32.AND P0, PT, R0, 0x1, PT ;  /* 0x000000010000780c */ /* 0x000fe40003f04070 */
[----:B------:R-:W-:Y:S02]  /*1f740*/  ISETP.NE.AND P2, PT, R2, 0x3, PT ;  /* 0x000000030200780c */ /* 0x000fe40003f45270 */
[C---:B------:R-:W-:Y:S02]  /*1f750*/  ISETP.LT.U32.AND P0, PT, R7.reuse, 0x2, P0 ;  /* 0x000000020700780c */ /* 0x040fe40000701070 */
[----:B------:R-:W-:-:S02]  /*1f760*/  ISETP.GT.U32.AND P1, PT, R7, 0x1, !P1 ;  /* 0x000000010700780c */ /* 0x000fc40004f24070 */
[----:B------:R-:W-:Y:S02]  /*1f770*/  SEL R3, RZ, 0x1, !P0 ;  /* 0x00000001ff037807 */ /* 0x000fe40004000000 */
[----:B------:R-:W-:Y:S02]  /*1f780*/  SEL R2, RZ, 0x1, !P1 ;  /* 0x00000001ff027807 */ /* 0x000fe40004800000 */
[----:B------:R-:W-:Y:S02]  /*1f790*/  LOP3.LUT R0, R0, 0x1, RZ, 0xc0, !PT ;  /* 0x0000000100007812 */ /* 0x000fe400078ec0ff */
[----:B------:R-:W-:Y:S01]  /*1f7a0*/  LOP3.LUT R10, R2, R10, R3, 0x96, !PT ;  /* 0x0000000a020a7212 */ /* 0x000fe200078e9603 */
[----:B------:R-:W-:Y:S06]  /*1f7b0*/  @!P2 BRA `(.L_x_305) ;  /* 0x000000000004a947 */ /* 0x000fec0003800000 */
[----:B------:R-:W-:Y:S01]  /*1f7c0*/  BPT.TRAP 0x1 ;  /* 0x000000040000795c */ /* 0x000fe20000300000 */
.L_x_305:
[----:B------:R-:W2:Y:S01]  /*1f7d0*/  LDL R4, [R1+0x200] ;  /* 0x0002000001047983 */ /* 0x000ea20000100800 */
[----:B------:R-:W-:Y:S01]  /*1f7e0*/  SHF.L.U32 R2, R19, 0x1f, RZ ;  /* 0x0000001f13027819 */ /* 0x000fe200000006ff */
[----:B------:R-:W-:Y:S01]  /*1f7f0*/  BSSY B1, `(.L_x_306) ;  /* 0x0000005000017945 */ /* 0x000fe20003800000 */
[C---:B--2---:R-:W-:Y:S02]  /*1f800*/  LEA R3, R4.reuse, UR22, 0x3 ;  /* 0x0000001604037c11 */ /* 0x044fe4000f8e18ff */
[----:B------:R-:W-:Y:S02]  /*1f810*/  LEA R4, R4, UR22, 0x4 ;  /* 0x0000001604047c11 */ /* 0x000fe4000f8e20ff */
[----:B------:R-:W2:Y:S02]  /*1f820*/  SYNCS.PHASECHK.TRANS64.TRYWAIT P0, [R3+URZ+0x34400], R2 ;  /* 0x03440002030075a7 */ /* 0x000ea4000800017f */
[----:B--2---:R-:W-:Y:S05]  /*1f830*/  @!P0 BRA `(.L_x_307) ;  /* 0x0000003c00d88947 */ /* 0x004fea0003800000 */
.L_x_407:
[----:B------:R-:W-:Y:S05]  /*1f840*/  BSYNC B1 ;  /* 0x0000000000017941 */ /* 0x000fea0003800000 */
.L_x_306:
[----:B-1----:R-:W1:Y:S01]  /*1f850*/  LDS.128 R4, [R4+0x34510] ;  /* 0x0345100004047984 */ /* 0x002e620000000c00 */
[----:B------:R-:W-:Y:S01]  /*1f860*/  @!PT LDS RZ, [RZ] ;  /* 0x00000000fffff984 */ /* 0x000fe20000000800 */
[----:B------:R-:W-:Y:S01]  /*1f870*/  @!PT LDS RZ, [RZ] ;  /* 0x00000000fffff984 */ /* 0x000fe20000000800 */
[----:B------:R-:W-:Y:S01]  /*1f880*/  @!PT LDS RZ, [RZ] ;  /* 0x00000000fffff984 */ /* 0x000fe20000000800 */
[----:B------:R-:W-:Y:S01]  /*1f890*/  @!PT LDS RZ, [RZ] ;  /* 0x00000000fffff984 */ /* 0x000fe20000000800 */
[----:B------:R3:W-:Y:S06]  /*1f8a0*/  MEMBAR.ALL.CTA ;  /* 0x0000000000007992 */ /* 0x0007ec0000008000 */
[----:B---3--:R-:W3:Y:S01]  /*1f8b0*/  FENCE.VIEW.ASYNC.S ;  /* 0x00000000000073c6 */ /* 0x008ee20000000000 */
[----:B-1----:R-:W-:Y:S01]  /*1f8c0*/  MOV R17, R5 ;  /* 0x0000000500117202 */ /* 0x002fe20000000f00 */
[----:B------:R-:W-:Y:S01]  /*1f8d0*/  IMAD.MOV.U32 R16, RZ, RZ, R4 ;  /* 0x000000ffff107224 */ /* 0x000fe200078e0004 */
[----:B---3--:R-:W-:Y:S06]  /*1f8e0*/  @!P2 BRA `(.L_x_308) ;  /* 0x000000000004a947 */ /* 0x008fec0003800000 */
[----:B------:R-:W-:Y:S01]  /*1f8f0*/  BPT.TRAP 0x1 ;  /* 0x000000040000795c */ /* 0x000fe20000300000 */
.L_x_308:
[----:B------:R-:W1:Y:S01]  /*1f900*/  S2R R5, SR_CgaCtaId ;  /* 0x0000000000057919 */ /* 0x000e620000008800 */
[----:B------:R-:W-:Y:S02]  /*1f910*/  ISETP.NE.AND P0, PT, R7, RZ, PT ;  /* 0x000000ff0700720c */ /* 0x000fe40003f05270 */
[----:B--2---:R-:W-:Y:S02]  /*1f920*/  IADD3 R2, R3, 0x34440, RZ ;  /* 0x0003444003027810 */ /* 0x004fe40007ffe0ff */
[CC--:B------:R-:W-:Y:S02]  /*1f930*/  ISETP.EQ.OR P0, PT, R6.reuse, R18.reuse, !P0 ;  /* 0x000000120600720c */ /* 0x0c0fe40004702670 */
[----:B------:R-:W-:Y:S02]  /*1f940*/  ISETP.NE.AND P1, PT, R6, R18, PT ;  /* 0x000000120600720c */ /* 0x000fe40003f25270 */
[----:B-1----:R-:W-:-:S04]  /*1f950*/  PRMT R2, R5, 0x654, R2 ;  /* 0x0000065405027816 */ /* 0x002fc80000000002 */
[----:B------:R1:W-:Y:S05]  /*1f960*/  SYNCS.ARRIVE.TRANS64.RED.A1T0 RZ, [R2+URZ], RZ ;  /* 0x000000ff02ff79a7 */ /* 0x0003ea000810043f */
[----:B------:R-:W-:Y:S05]  /*1f970*/  @P0 BRA `(.L_x_309) ;  /* 0x0000000400a40947 */ /* 0x000fea0003800000 */
[----:B-1----:R-:W1:Y:S02]  /*1f980*/  LDC.64 R2, c[0x0][0x290] ;  /* 0x0000a400ff027b82 */ /* 0x002e640000000a00 */
[----:B-1----:R-:W-:-:S05]  /*1f990*/  IMAD.WIDE R2, R6, 0xc, R2 ;  /* 0x0000000c06027825 */ /* 0x002fca00078e0202 */
[----:B------:R1:W5:Y:S01]  /*1f9a0*/  LDG.E R11, desc[UR38][R2.64+0x8] ;  /* 0x00000826020b7981 */ /* 0x000362000c1e1900 */
[----:B------:R-:W-:-:S03]  /*1f9b0*/  UMOV UR4, 0xffffffff ;  /* 0xffffffff00047882 */ /* 0x000fc60000000000 */
[----:B------:R-:W-:Y:S05]  /*1f9c0*/  BRA.DIV UR4, `(.L_x_310) ;  /* 0x0000003e04887947 */ /* 0x000fea000b800000 */
[----:B------:R-:W-:-:S13]  /*1f9d0*/  ELECT P6, URZ, PT ;  /* 0x00000000003f782f */ /* 0x000fda00038c0000 */
.L_x_410:
[----:B------:R-:W-:Y:S04]  /*1f9e0*/  BSSY B1, `(.L_x_311) ;  /* 0x000004f000017945 */ /* 0x000fe80003800000 */
[----:B------:R-:W-:Y:S05]  /*1f9f0*/  @!P6 BRA `(.L_x_312) ;  /* 0x000000040034e947 */ /* 0x000fea0003800000 */
[C---:B------:R-:W-:Y:S01]  /*1fa00*/  IMAD.SHL.U32 R21, R6.reuse, 0x8, RZ ;  /* 0x0000000806157824 */ /* 0x040fe200078e00ff */
[----:B------:R-:W-:Y:S01]  /*1fa10*/  SHF.R.S32.HI R5, RZ, 0x1f, R6 ;  /* 0x0000001fff057819 */ /* 0x000fe20000011406 */
[----:B------:R-:W-:Y:S01]  /*1fa20*/  ULDC.64 UR4, c[0x0][0x510] ;  /* 0x0001440000047ab9 */ /* 0x000fe20000000a00 */
[----:B------:R-:W-:Y:S01]  /*1fa30*/  ULDC.64 UR6, c[0x0][0x520] ;  /* 0x0001480000067ab9 */ /* 0x000fe20000000a00 */
[----:B------:R-:W2:Y:S01]  /*1fa40*/  LDG.E R18, desc[UR38][R2.64] ;  /* 0x0000002602127981 */ /* 0x000ea2000c1e1900 */
[----:B------:R-:W-:Y:S02]  /*1fa50*/  SHF.L.U64.HI R22, R6, 0x3, R5 ;  /* 0x0000000306167819 */ /* 0x000fe40000010205 */
[C---:B------:R-:W-:Y:S02]  /*1fa60*/  IADD3 R8, P0, R21.reuse, UR4, RZ ;  /* 0x0000000415087c10 */ /* 0x040fe4000ff1e0ff */
[----:B------:R-:W-:Y:S02]  /*1fa70*/  IADD3 R4, P2, R21, UR6, RZ ;  /* 0x0000000615047c10 */ /* 0x000fe4000ff5e0ff */
[C---:B------:R-:W-:Y:S01]  /*1fa80*/  IADD3.X R9, R22.reuse, UR5, RZ, P0, !PT ;  /* 0x0000000516097c10 */ /* 0x040fe200087fe4ff */
[----:B------:R-:W-:Y:S01]  /*1fa90*/  ULDC.64 UR4, c[0x0][0x518] ;  /* 0x0001460000047ab9 */ /* 0x000fe20000000a00 */
[----:B------:R-:W-:-:S03]  /*1faa0*/  IADD3.X R5, R22, UR7, RZ, P2, !PT ;  /* 0x0000000716057c10 */ /* 0x000fc600097fe4ff */
[----:B------:R-:W3:Y:S04]  /*1fab0*/  LDG.E.64 R14, desc[UR38][R8.64] ;  /* 0x00000026080e7981 */ /* 0x000ee8000c1e1b00 */
[----:B------:R4:W2:Y:S02]  /*1fac0*/  LDG.E.64 R12, desc[UR38][R4.64] ;  /* 0x00000026040c7981 */ /* 0x0008a4000c1e1b00 */
[----:B----4-:R-:W-:-:S04]  /*1fad0*/  IADD3 R4, P0, R21, UR4, RZ ;  /* 0x0000000415047c10 */ /* 0x010fc8000ff1e0ff */
[----:B------:R-:W-:Y:S01]  /*1fae0*/  IADD3.X R5, R22, UR5, RZ, P0, !PT ;  /* 0x0000000516057c10 */ /* 0x000fe200087fe4ff */
[----:B------:R-:W-:-:S04]  /*1faf0*/  ULDC.64 UR4, c[0x0][0x528] ;  /* 0x00014a0000047ab9 */ /* 0x000fc80000000a00 */
[----:B------:R4:W2:Y:S02]  /*1fb00*/  LDG.E.64 R8, desc[UR38][R4.64] ;  /* 0x0000002604087981 */ /* 0x0008a4000c1e1b00 */
[----:B----4-:R-:W-:-:S04]  /*1fb10*/  IADD3 R4, P0, R21, UR4, RZ ;  /* 0x0000000415047c10 */ /* 0x010fc8000ff1e0ff */
[----:B------:R-:W-:-:S06]  /*1fb20*/  IADD3.X R5, R22, UR5, RZ, P0, !PT ;  /* 0x0000000516057c10 */ /* 0x000fcc00087fe4ff */
[----:B------:R-:W4:Y:S04]  /*1fb30*/  LDG.E.64 R4, desc[UR38][R4.64] ;  /* 0x0000002604047981 */ /* 0x000f28000c1e1b00 */
[----:B---3--:R-:W-:Y:S04]  /*1fb40*/  STS.64 [UR28], R14 ;  /* 0x0000000eff007988 */ /* 0x008fe80008000a1c */
[----:B--2---:R-:W-:Y:S04]  /*1fb50*/  STS.64 [UR32], R12 ;  /* 0x0000000cff007988 */ /* 0x004fe80008000a20 */
[----:B------:R-:W2:Y:S01]  /*1fb60*/  LDS R21, [UR28+0x1c] ;  /* 0x00001c1cff157984 */ /* 0x000ea20008000800 */
[----:B------:R-:W-:-:S03]  /*1fb70*/  SHF.L.U64.HI R26, R8, 0x1, R9 ;  /* 0x00000001081a7819 */ /* 0x000fc60000010209 */
[----:B------:R1:W3:Y:S01]  /*1fb80*/  LDG.E R9, desc[UR38][R2.64+0x4] ;  /* 0x0000042602097981 */ /* 0x0002e2000c1e1900 */
[----:B------:R-:W-:-:S04]  /*1fb90*/  LOP3.LUT R26, R26, 0x1fffffff, RZ, 0xc0, !PT ;  /* 0x1fffffff1a1a7812 */ /* 0x000fc800078ec0ff */
[----:B------:R-:W-:-:S04]  /*1fba0*/  SHF.R.U32.HI R22, RZ, 0x4, R26 ;  /* 0x00000004ff167819 */ /* 0x000fc8000001161a */
[----:B--2---:R-:W-:-:S05]  /*1fbb0*/  LOP3.LUT R21, R21, 0xf, R22, 0xb8, !PT ;  /* 0x0000000f15157812 */ /* 0x004fca00078eb816 */
[----:B------:R-:W-:Y:S04]  /*1fbc0*/  STS [UR28+0x1c], R21 ;  /* 0x00001c15ff007988 */ /* 0x000fe8000800081c */
[----:B------:R-:W2:Y:S02]  /*1fbd0*/  LDS R24, [UR28+0x1c] ;  /* 0x00001c1cff187984 */ /* 0x000ea40008000800 */
[----:B--2---:R-:W-:-:S05]  /*1fbe0*/  LOP3.LUT R24, R24, 0xf0, RZ, 0xb8, !PT ;  /* 0x000000f018187812 */ /* 0x004fca00078eb8ff */
[----:B------:R-:W-:Y:S04]  /*1fbf0*/  STS [UR28+0x1c], R24 ;  /* 0x00001c18ff007988 */ /* 0x000fe8000800081c */
[----:B------:R-:W2:Y:S01]  /*1fc00*/  LDS R23, [UR28+0x1c] ;  /* 0x00001c1cff177984 */ /* 0x000ea20008000800 */
[----:B------:R-:W-:-:S04]  /*1fc10*/  MOV R22, UR28 ;  /* 0x0000001c00167c02 */ /* 0x000fc80008000f00 */
[----:B------:R-:W-:Y:S02]  /*1fc20*/  SHF.R.U64 R22, R22, 0x4, RZ ;  /* 0x0000000416167819 */ /* 0x000fe400000012ff */
[----:B--2---:R-:W-:-:S05]  /*1fc30*/  LOP3.LUT R23, R23, 0xf00, RZ, 0xb8, !PT ;  /* 0x00000f0017177812 */ /* 0x004fca00078eb8ff */
[----:B------:R-:W-:Y:S04]  /*1fc40*/  STS.64 [UR28+0x18], R22 ;  /* 0x00001816ff007988 */ /* 0x000fe80008000a1c */
[----:B------:R-:W1:Y:S01]  /*1fc50*/  LDS R25, [UR28+0x1c] ;  /* 0x00001c1cff197984 */ /* 0x000e620008000800 */
[----:B------:R-:W-:Y:S01]  /*1fc60*/  IMAD.SHL.U32 R21, R8, 0x2, RZ ;  /* 0x0000000208157824 */ /* 0x000fe200078e00ff */
[----:B-----5:R-:W-:-:S04]  /*1fc70*/  IADD3 R12, R11, -0x1, RZ ;  /* 0xffffffff0b0c7810 */ /* 0x020fc80007ffe0ff */
[----:B------:R-:W-:Y:S02]  /*1fc80*/  LOP3.LUT R21, R21, 0xfffffffe, RZ, 0xc0, !PT ;  /* 0xfffffffe15157812 */ /* 0x000fe400078ec0ff */
[----:B------:R-:W-:Y:S01]  /*1fc90*/  CS2R R14, SRZ ;  /* 0x00000000000e7805 */ /* 0x000fe2000001ff00 */
[----:B------:R-:W-:Y:S01]  /*1fca0*/  VIADD R13, R18, 0xffffffff ;  /* 0xffffffff120d7836 */ /* 0x000fe20000000000 */
[----:B------:R-:W-:Y:S01]  /*1fcb0*/  SHF.R.U64 R21, R21, 0x4, R26 ;  /* 0x0000000415157819 */ /* 0x000fe2000000121a */
[----:B------:R-:W-:Y:S04]  /*1fcc0*/  STS [UR28+0x10], R22 ;  /* 0x00001016ff007988 */ /* 0x000fe8000800081c */
[----:B------:R-:W-:Y:S04]  /*1fcd0*/  STS [UR28+0x14], R22 ;  /* 0x00001416ff007988 */ /* 0x000fe8000800081c */
[----:B------:R-:W-:Y:S04]  /*1fce0*/  STS.128 [UR28+0x20], R12 ;  /* 0x0000200cff007988 */ /* 0x000fe80008000c1c */
[----:B------:R-:W-:Y:S04]  /*1fcf0*/  STS [UR28+0xc], R21 ;  /* 0x00000c15ff007988 */ /* 0x000fe8000800081c */
[----:B------:R-:W-:Y:S01]  /*1fd00*/  STS [UR28+0x30], RZ ;  /* 0x000030ffff007988 */ /* 0x000fe2000800081c */
[----:B-1----:R-:W-:-:S05]  /*1fd10*/  LOP3.LUT R2, R25, 0xf000, RZ, 0xb8, !PT ;  /* 0x0000f00019027812 */ /* 0x002fca00078eb8ff */
[----:B------:R-:W-:Y:S04]  /*1fd20*/  STS [UR28+0x1c], R2 ;  /* 0x00001c02ff007988 */ /* 0x000fe8000800081c */
[----:B------:R-:W1:Y:S01]  /*1fd30*/  LDS R3, [UR32+0x1c] ;  /* 0x00001c20ff037984 */ /* 0x000e620008000800 */
[----:B----4-:R-:W-:-:S04]  /*1fd40*/  SHF.L.U64.HI R18, R4, 0x1, R5 ;  /* 0x0000000104127819 */ /* 0x010fc80000010205 */
[----:B------:R-:W-:-:S04]  /*1fd50*/  LOP3.LUT R18, R18, 0x1fffffff, RZ, 0xc0, !PT ;  /* 0x1fffffff12127812 */ /* 0x000fc800078ec0ff */
[----:B------:R-:W-:-:S04]  /*1fd60*/  SHF.R.U32.HI R8, RZ, 0x4, R18 ;  /* 0x00000004ff087819 */ /* 0x000fc80000011612 */
[----:B-1----:R-:W-:-:S05]  /*1fd70*/  LOP3.LUT R5, R3, 0xf, R8, 0xb8, !PT ;  /* 0x0000000f03057812 */ /* 0x002fca00078eb808 */
[----:B------:R-:W-:Y:S04]  /*1fd80*/  STS [UR32+0x1c], R5 ;  /* 0x00001c05ff007988 */ /* 0x000fe80008000820 */
[----:B------:R-:W1:Y:S02]  /*1fd90*/  LDS R8, [UR32+0x1c] ;  /* 0x00001c20ff087984 */ /* 0x000e640008000800 */
[----:B-1----:R-:W-:-:S05]  /*1fda0*/  LOP3.LUT R8, R8, 0xf0, RZ, 0xb8, !PT ;  /* 0x000000f008087812 */ /* 0x002fca00078eb8ff */
[----:B------:R-:W-:Y:S04]  /*1fdb0*/  STS [UR32+0x1c], R8 ;  /* 0x00001c08ff007988 */ /* 0x000fe80008000820 */
[----:B------:R-:W1:Y:S01]  /*1fdc0*/  LDS R3, [UR32+0x1c] ;  /* 0x00001c20ff037984 */ /* 0x000e620008000800 */
[----:B------:R-:W-:-:S04]  /*1fdd0*/  MOV R2, UR32 ;  /* 0x0000002000027c02 */ /* 0x000fc80008000f00 */
[----:B------:R-:W-:Y:S02]  /*1fde0*/  SHF.R.U64 R2, R2, 0x4, RZ ;  /* 0x0000000402027819 */ /* 0x000fe400000012ff */
[----:B-1----:R-:W-:-:S05]  /*1fdf0*/  LOP3.LUT R3, R3, 0xf00, RZ, 0xb8, !PT ;  /* 0x00000f0003037812 */ /* 0x002fca00078eb8ff */
[----:B------:R-:W-:Y:S04]  /*1fe00*/  STS.64 [UR32+0x18], R2 ;  /* 0x00001802ff007988 */ /* 0x000fe80008000a20 */
[----:B------:R-:W1:Y:S01]  /*1fe10*/  LDS R21, [UR32+0x1c] ;  /* 0x00001c20ff157984 */ /* 0x000e620008000800 */
[----:B------:R-:W-:Y:S01]  /*1fe20*/  IMAD.SHL.U32 R4, R4, 0x2, RZ ;  /* 0x0000000204047824 */ /* 0x000fe200078e00ff */
[----:B---3--:R-:W-:-:S04]  /*1fe30*/  IADD3 R13, R9, -0x1, RZ ;  /* 0xffffffff090d7810 */ /* 0x008fc80007ffe0ff */
[----:B------:R-:W-:-:S04]  /*1fe40*/  LOP3.LUT R5, R4, 0xfffffffe, RZ, 0xc0, !PT ;  /* 0xfffffffe04057812 */ /* 0x000fc800078ec0ff */
[----:B------:R-:W-:Y:S01]  /*1fe50*/  SHF.R.U64 R5, R5, 0x4, R18 ;  /* 0x0000000405057819 */ /* 0x000fe20000001212 */
[----:B------:R2:W-:Y:S04]  /*1fe60*/  STS.128 [UR32+0x20], R12 ;  /* 0x0000200cff007988 */ /* 0x0005e80008000c20 */
[----:B------:R2:W-:Y:S04]  /*1fe70*/  STS [UR32+0xc], R5 ;  /* 0x00000c05ff007988 */ /* 0x0005e80008000820 */
[----:B------:R2:W-:Y:S04]  /*1fe80*/  STS [UR32+0x10], R2 ;  /* 0x00001002ff007988 */ /* 0x0005e80008000820 */
[----:B------:R2:W-:Y:S04]  /*1fe90*/  STS [UR32+0x14], R2 ;  /* 0x00001402ff007988 */ /* 0x0005e80008000820 */
[----:B------:R-:W-:Y:S01]  /*1fea0*/  STS [UR32+0x30], RZ ;  /* 0x000030ffff007988 */ /* 0x000fe20008000820 */
[----:B-1----:R-:W-:-:S05]  /*1feb0*/  LOP3.LUT R4, R21, 0xf000, RZ, 0xb8, !PT ;  /* 0x0000f00015047812 */ /* 0x002fca00078eb8ff */
[----:B------:R2:W-:Y:S02]  /*1fec0*/  STS [UR32+0x1c], R4 ;  /* 0x00001c04ff007988 */ /* 0x0005e40008000820 */
.L_x_312:
[----:B------:R-:W-:Y:S05]  /*1fed0*/  BSYNC B1 ;  /* 0x0000000000017941 */ /* 0x000fea0003800000 */
.L_x_311:
[----:B------:R-:W-:-:S03]  /*1fee0*/  UMOV UR4, 0xffffffff ;  /* 0xffffffff00047882 */ /* 0x000fc60000000000 */
[----:B------:R-:W-:Y:S05]  /*1fef0*/  BRA.DIV UR4, `(.L_x_313) ;  /* 0x0000003a045c7947 */ /* 0x000fea000b800000 */
[----:B------:R-:W-:Y:S01]  /*1ff00*/  ELECT P6, URZ, PT ;  /* 0x00000000003f782f */ /* 0x000fe200038c0000 */
[----:B------:R-:W-:-:S12]  /*1ff10*/  NOP ;  /* 0x0000000000007918 */ /* 0x000fd80000000000 */
.L_x_414:
[----:B-12---:R-:W1:Y:S02]  /*1ff20*/  S2R R2, SR_LANEID ;  /* 0x0000000000027919 */ /* 0x006e640000000000 */
[----:B-1----:R-:W-:-:S05]  /*1ff30*/  IMAD.SHL.U32 R8, R2, 0x4, RZ ;  /* 0x0000000402087824 */ /* 0x002fca00078e00ff */
[----:B------:R1:W2:Y:S01]  /*1ff40*/  LDS R9, [R8+UR28] ;  /* 0x0000001c08097984 */ /* 0x0002a20008000800 */
[C---:B------:R-:W-:Y:S02]  /*1ff50*/  IADD3 R4, P0, R8.reuse, UR16, RZ ;  /* 0x0000001008047c10 */ /* 0x040fe4000ff1e0ff */
[----:B------:R-:W-:Y:S01]  /*1ff60*/  IADD3 R2, P2, R8, UR18, RZ ;  /* 0x0000001208027c10 */ /* 0x000fe2000ff5e0ff */
[----:B------:R1:W3:Y:S01]  /*1ff70*/  LDS R13, [R8+UR28+0x80] ;  /* 0x0000801c080d7984 */ /* 0x0002e20008000800 */
[----:B------:R-:W-:Y:S11]  /*1ff80*/  @!P6 BRA `(.L_x_314) ;  /* 0x000000000008e947 */ /* 0x000ff60003800000 */
[----:B------:R0:W-:Y:S01]  /*1ff90*/  UTMACMDFLUSH ;  /* 0x00000000000079b7 */ /* 0x0001e20000000000 */
[----:B------:R-:W-:-:S04]  /*1ffa0*/  DEPBAR.LE SB0, 0x0 ;  /* 0x000080000000791a */ /* 0x000fc80000000000 */
.L_x_314:
[----:B------:R-:W-:Y:S01]  /*1ffb0*/  IADD3.X R5, RZ, UR17, RZ, P0, !PT ;  /* 0x00000011ff057c10 */ /* 0x000fe200087fe4ff */
[----:B------:R-:W-:Y:S01]  /*1ffc0*/  IMAD.X R3, RZ, RZ, UR19, P2 ;  /* 0x00000013ff037e24 */ /* 0x000fe200090e06ff */
[----:B------:R-:W-:Y:S05]  /*1ffd0*/  WARPSYNC.ALL ;  /* 0x0000000000007948 */ /* 0x000fea0003800000 */
[----:B--2---:R2:W5:Y:S04]  /*1ffe0*/  ATOMG.E.EXCH.STRONG.GPU PT, RZ, [R4], R9 ;  /* 0x0000000904ff73a8 */ /* 0x00456800041ee100 */
[----:B---3--:R2:W5:Y:S01]  /*1fff0*/  ATOMG.E.EXCH.STRONG.GPU PT, RZ, [R2], R13 ;  /* 0x0000000d02ff73a8 */ /* 0x00856200041ee100 */
[----:B------:R-:W-:-:S07]  /*20000*/  MOV R18, R6 ;  /* 0x0000000600127202 */ /* 0x000fce0000000f00 */
.L_x_309:
[----:B-12---:R-:W2:Y:S01]  /*20010*/  LDL.LU R2, [R1+0x200] ;  /* 0x0002000001027983 */ /* 0x006ea20000300800 */
[----:B------:R-:W-:Y:S02]  /*20020*/  ISETP.NE.AND P2, PT, R7, RZ, PT ;  /* 0x000000ff0700720c */ /* 0x000fe40003f45270 */
[----:B------:R-:W-:Y:S01]  /*20030*/  SEL R3, RZ, 0x1, !P1 ;  /* 0x00000001ff037807 */ /* 0x000fe20004800000 */
[----:B--2---:R-:W-:-:S05]  /*20040*/  VIADD R4, R2, 0x1 ;  /* 0x0000000102047836 */ /* 0x004fca0000000000 */
[----:B------:R-:W-:-:S04]  /*20050*/  ISETP.NE.AND P0, PT, R4, 0x8, PT ;  /* 0x000000080400780c */ /* 0x000fc80003f05270 */
[----:B------:R-:W-:Y:S02]  /*20060*/  SEL R4, R4, RZ, P0 ;  /* 0x000000ff04047207 */ /* 0x000fe40000000000 */
[----:B------:R-:W-:-:S03]  /*20070*/  SEL R2, RZ, 0x1, P0 ;  /* 0x00000001ff027807 */ /* 0x000fc60000000000 */
[----:B------:R1:W-:Y:S01]  /*20080*/  STL [R1+0x200], R4 ;  /* 0x0002000401007387 */ /* 0x0003e20000100800 */
[----:B------:R-:W-:Y:S02]  /*20090*/  LOP3.LUT R19, R19, R2, RZ, 0x3c, !PT ;  /* 0x0000000213137212 */ /* 0x000fe400078e3cff */
[----:B------:R-:W-:Y:S01]  /*200a0*/  PRMT R2, RZ, 0x7610, R2 ;  /* 0x00007610ff027816 */ /* 0x000fe20000000002 */
[----:B------:R-:W-:Y:S06]  /*200b0*/  @P2 BRA `(.L_x_315) ;  /* 0xfffffff0004c2947 */ /* 0x000fec000383ffff */
[----:B------:R-:W-:Y:S05]  /*200c0*/  BSYNC B0 ;  /* 0x0000000000007941 */ /* 0x000fea0003800000 */
.L_x_296:
[----:B------:R-:W-:-:S03]  /*200d0*/  UMOV UR4, 0xffffffff ;  /* 0xffffffff00047882 */ /* 0x000fc60000000000 */
[----:B------:R-:W-:Y:S05]  /*200e0*/  BRA.DIV UR4, `(.L_x_316) ;  /* 0x0000003a04107947 */ /* 0x000fea000b800000 */
[----:B-----5:R-:W-:-:S13]  /*200f0*/  ELECT P6, URZ, PT ;  /* 0x00000000003f782f */ /* 0x020fda00038c0000 */
.L_x_417:
[----:B------:R-:W-:Y:S04]  /*20100*/  BSSY B0, `(.L_x_317) ;  /* 0x0000018000007945 */ /* 0x000fe80003800000 */
[----:B------:R-:W-:Y:S05]  /*20110*/  @!P6 BRA `(.L_x_318) ;  /* 0x000000000058e947 */ /* 0x000fea0003800000 */
[----:B------:R-:W-:-:S04]  /*20120*/  ULOP3.LUT UR4, UR42, 0x2, URZ, 0xfc, !UPT ;  /* 0x000000022a047892 */ /* 0x000fc8000f8efc3f */
[----:B------:R-:W-:-:S06]  /*20130*/  UISETP.NE.AND UP0, UPT, UR4, 0x3, UPT ;  /* 0x000000030400788c */ /* 0x000fcc000bf05270 */
[----:B------:R-:W-:-:S13]  /*20140*/  PLOP3.LUT P0, PT, PT, PT, UP0, 0x80, 0x0 ;  /* 0x000000000000781c */ /* 0x000fda0003f0f008 */
[----:B------:R-:W-:Y:S05]  /*20150*/  @!P0 BRA `(.L_x_319) ;  /* 0x0000000000048947 */ /* 0x000fea0003800000 */
[----:B------:R-:W-:Y:S01]  /*20160*/  BPT.TRAP 0x1 ;  /* 0x000000040000795c */ /* 0x000fe20000300000 */
.L_x_319:
[----:B------:R-:W-:Y:S02]  /*20170*/  MOV R3, UR22 ;  /* 0x0000001600037c02 */ /* 0x000fe40008000f00 */
[----:B------:R-:W-:-:S03]  /*20180*/  SHF.L.U32 R2, R10, 0x1f, RZ ;  /* 0x0000001f0a027819 */ /* 0x000fc600000006ff */
[----:B------:R-:W-:-:S05]  /*20190*/  VIADD R3, R3, 0x34490 ;  /* 0x0003449003037836 */ /* 0x000fca0000000000 */
[C---:B------:R-:W-:Y:S01]  /*201a0*/  LEA R7, R0.reuse, R3, 0x3 ;  /* 0x0000000300077211 */ /* 0x040fe200078e18ff */
[----:B------:R-:W-:-:S03]  /*201b0*/  VIADD R0, R0, 0x1 ;  /* 0x0000000100007836 */ /* 0x000fc60000000000 */
[----:B------:R-:W2:Y:S02]  /*201c0*/  SYNCS.PHASECHK.TRANS64.TRYWAIT P0, [R7+URZ], R2 ;  /* 0x00000002070075a7 */ /* 0x000ea4000800017f */
[----:B------:R-:W-:-:S04]  /*201d0*/  ISETP.NE.AND P1, PT, R0, 0x2, PT ;  /* 0x000000020000780c */ /* 0x000fc80003f25270 */
[----:B------:R-:W-:Y:S02]  /*201e0*/  SEL R5, RZ, 0x1, P1 ;  /* 0x00000001ff057807 */ /* 0x000fe40000800000 */
[----:B------:R-:W-:Y:S02]  /*201f0*/  SEL R0, R0, RZ, P1 ;  /* 0x000000ff00007207 */ /* 0x000fe40000800000 */
[----:B------:R-:W-:Y:S01]  /*20200*/  LOP3.LUT R5, R10, R5, RZ, 0x3c, !PT ;  /* 0x000000050a057212 */ /* 0x000fe200078e3cff */
[----:B--2---:R-:W-:Y:S06]  /*20210*/  @!P0 BRA `(.L_x_320) ;  /* 0x0000003400e48947 */ /* 0x004fec0003800000 */
.L_x_418:
[----:B------:R-:W-:Y:S02]  /*20220*/  LEA R3, R0, R3, 0x3 ;  /* 0x0000000300037211 */ /* 0x000fe400078e18ff */
[----:B------:R-:W-:-:S07]  /*20230*/  SHF.L.U32 R0, R5, 0x1f, RZ ;  /* 0x0000001f05007819 */ /* 0x000fce00000006ff */
.L_x_321:
[----:B---3--:R3:W4:Y:S02]  /*20240*/  SYNCS.PHASECHK.TRANS64.TRYWAIT P0, [R3+URZ], R0 ;  /* 0x00000000030075a7 */ /* 0x008724000800017f */
[----:B----4-:R-:W-:Y:S05]  /*20250*/  @!P0 NANOSLEEP.SYNCS 0x989680 ;  /* 0x009896800000895d */ /* 0x010fea0003900000 */
[----:B------:R-:W4:Y:S02]  /*20260*/  @!P0 SYNCS.PHASECHK.TRANS64 P0, [R3+URZ], R0 ;  /* 0x00000000030085a7 */ /* 0x000f24000800007f */
[----:B----4-:R-:W-:Y:S05]  /*20270*/  @!P0 BRA `(.L_x_321) ;  /* 0xfffffffc00f08947 */ /* 0x010fea000383ffff */
.L_x_318:
[----:B------:R-:W-:Y:S05]  /*20280*/  BSYNC B0 ;  /* 0x0000000000007941 */ /* 0x000fea0003800000 */
.L_x_317:
[----:B------:R-:W-:Y:S05]  /*20290*/  EXIT ;  /* 0x000000000000794d */ /* 0x000fea0003800000 */
.L_x_161:
[----:B------:R-:W-:Y:S01]  /*202a0*/  PLOP3.LUT P1, PT, PT, PT, UP3, 0x80, 0x0 ;  /* 0x000000000000781c */ /* 0x000fe20003f2f038 */
[----:B------:R-:W-:Y:S01]  /*202b0*/  ULDC UR20, c[0x0][0x14] ;  /* 0x0000050000147ab9 */ /* 0x000fe20000000800 */
[----:B------:R-:W-:Y:S01]  /*202c0*/  ULDC UR18, c[0x0][0x10] ;  /* 0x0000040000127ab9 */ /* 0x000fe20000000800 */
[----:B------:R-:W-:Y:S01]  /*202d0*/  ULDC.64 UR12, c[0x0][0x8c8] ;  /* 0x00023200000c7ab9 */ /* 0x000fe20000000a00 */
[----:B------:R-:W-:Y:S01]  /*202e0*/  UIMAD.WIDE.U32 UR18, UR60, UR18, URZ ;  /* 0x000000123c1272a5 */ /* 0x000fe2000f8e003f */
[----:B------:R-:W-:Y:S01]  /*202f0*/  IMAD.MOV.U32 R14, RZ, RZ, 0x1 ;  /* 0x00000001ff0e7424 */ /* 0x000fe200078e00ff */
[----:B------:R-:W-:Y:S01]  /*20300*/  ULDC.64 UR14, c[0x0][0x8e0] ;  /* 0x00023800000e7ab9 */ /* 0x000fe20000000a00 */
[----:B------:R-:W-:Y:S01]  /*20310*/  UIADD3 UR11, UP1, UR12, -0x1, URZ ;  /* 0xffffffff0c0b7890 */ /* 0x000fe2000ff3e03f */
[----:B------:R-:W-:Y:S01]  /*20320*/  MOV R13, RZ ;  /* 0x000000ff000d7202 */ /* 0x000fe20000000f00 */
[----:B------:R-:W-:Y:S01]  /*20330*/  ULDC UR21, c[0x0][0x904] ;  /* 0x0002410000157ab9 */ /* 0x000fe20000000800 */
[----:B------:R-:W-:Y:S01]  /*20340*/  UMOV UR22, 0xffffffff ;  /* 0xffffffff00167882 */ /* 0x000fe20000000000 */
[----:B------:R-:W-:-:S02]  /*20350*/  UIADD3 UR12, UP2, UR14, -0x1, URZ ;  /* 0xffffffff0e0c7890 */ /* 0x000fc4000ff5e03f */
[----:B------:R-:W1:Y:S01]  /*20360*/  @P1 S2R R2, SR_CTAID.Y ;  /* 0x0000000000021919 */ /* 0x000e620000002600 */
[----:B------:R-:W-:Y:S02]  /*20370*/  UIMAD.WIDE.U32 UR26, UR18, UR20, URZ ;  /* 0x00000014121a72a5 */ /* 0x000fe4000f8e003f */
[----:B------:R-:W-:Y:S02]  /*20380*/  USHF.L.U32 UR22, UR22, UR21, URZ ;  /* 0x0000001516167299 */ /* 0x000fe4000800063f */
[----:B------:R-:W-:Y:S01]  /*20390*/  UIMAD UR20, UR19, UR20, URZ ;  /* 0x00000014131472a4 */ /* 0x000fe2000f8e023f */
[----:B------:R-:W-:Y:S01]  /*203a0*/  ULDC UR35, c[0x0][0x8a8] ;  /* 0x00022a0000237ab9 */ /* 0x000fe20000000800 */
[----:B------:R-:W-:Y:S01]  /*203b0*/  UMOV UR23, 0x1 ;  /* 0x0000000100177882 */ /* 0x000fe20000000000 */
[----:B------:R-:W-:Y:S02]  /*203c0*/  UIADD3.X UR14, UR15, -0x1, URZ, UP2, !UPT ;  /* 0xffffffff0f0e7890 */ /* 0x000fe400097fe43f */
[----:B------:R-:W-:-:S02]  /*203d0*/  UIADD3.X UR13, UR13, -0x1, URZ, UP1, !UPT ;  /* 0xffffffff0d0d7890 */ /* 0x000fc40008ffe43f */
[----:B------:R-:W-:Y:S02]  /*203e0*/  ULOP3.LUT UR15, UR59, 0x2, URZ, 0xfc, !UPT ;  /* 0x000000023b0f7892 */ /* 0x000fe4000f8efc3f */
[----:B------:R-:W-:Y:S02]  /*203f0*/  UIADD3 UR16, UR9, -0x1, URZ ;  /* 0xffffffff09107890 */ /* 0x000fe4000fffe03f */
[----:B------:R-:W-:Y:S02]  /*20400*/  UIADD3 UR17, UR10, -0x1, URZ ;  /* 0xffffffff0a117890 */ /* 0x000fe4000fffe03f */
[----:B------:R-:W-:Y:S02]  /*20410*/  UIADD3 UR35, UR35, -0x1, URZ ;  /* 0xffffffff23237890 */ /* 0x000fe4000fffe03f */
[----:B------:R-:W-:Y:S02]  /*20420*/  USHF.L.U32 UR18, UR23, UR21, URZ ;  /* 0x0000001517127299 */ /* 0x000fe4000800063f */
[----:B------:R-:W-:-:S02]  /*20430*/  ULOP3.LUT UR19, URZ, UR22, URZ, 0x33, !UPT ;  /* 0x000000163f137292 */ /* 0x000fc4000f8e333f */
[----:B------:R-:W-:Y:S01]  /*20440*/  UIADD3 UR20, UR27, UR20, URZ ;  /* 0x000000141b147290 */ /* 0x000fe2000fffe03f */
[----:B-1----:R-:W-:-:S15]  /*20450*/  @P1 R2UR UR53, R2 ;  /* 0x00000000023512ca */ /* 0x002fde00000e0000 */
.L_x_342:
[----:B------:R-:W1:Y:S01]  /*20460*/  LDC.64 R2, c[0x0][0x8f8] ;  /* 0x00023e00ff027b82 */ /* 0x000e620000000a00 */
[----:B------:R-:W-:Y:S01]  /*20470*/  UIADD3 UR8, UP1, UR8, UR26, URZ ;  /* 0x0000001a08087290 */ /* 0x000fe2000ff3e03f */
[----:B------:R-:W-:Y:S01]  /*20480*/  ISETP.NE.AND P2, PT, R15, RZ, PT ;  /* 0x000000ff0f00720c */ /* 0x000fe20003f45270 */
[----:B------:R-:W-:Y:S01]  /*20490*/  UMOV UR21, 0xffffffff ;  /* 0xffffffff00157882 */ /* 0x000fe20000000000 */
[----:B------:R-:W-:Y:S01]  /*204a0*/  UMOV UR22, 0xffffffff ;  /* 0xffffffff00167882 */ /* 0x000fe20000000000 */
[----:B------:R-:W-:Y:S01]  /*204b0*/  UIADD3.X UR7, UR7, UR20, URZ, UP1, !UPT ;  /* 0x0000001407077290 */ /* 0x000fe20008ffe43f */
[----:B------:R-:W-:Y:S01]  /*204c0*/  MOV R19, RZ ;  /* 0x000000ff00137202 */ /* 0x000fe20000000f00 */
[----:B------:R-:W-:Y:S01]  /*204d0*/  UMOV UR23, 0xffffffff ;  /* 0xffffffff00177882 */ /* 0x000fe20000000000 */
[----:B-1----:R-:W-:-:S03]  /*204e0*/  ISETP.LE.U32.AND P1, PT, R2, UR8, PT ;  /* 0x0000000802007c0c */ /* 0x002fc6000bf23070 */
[----:B------:R-:W-:-:S05]  /*204f0*/  IMAD.U32 R2, RZ, RZ, UR7 ;  /* 0x00000007ff027e24 */ /* 0x000fca000f8e00ff */
[----:B------:R-:W-:-:S13]  /*20500*/  ISETP.GE.U32.AND.EX P1, PT, R2, R3, PT, P1 ;  /* 0x000000030200720c */ /* 0x000fda0003f26110 */
[----:B---345:R-:W-:Y:S05]  /*20510*/  @P2 BRA P1, `(.L_x_322) ;  /* 0x0000001800442947 */ /* 0x038fea0000800000 */
[----:B------:R-:W-:-:S04]  /*20520*/  IADD3 R2, P2, R6, UR5, RZ ;  /* 0x0000000506027c10 */ /* 0x000fc8000ff5e0ff */
[----:B------:R-:W-:Y:S02]  /*20530*/  ISETP.GT.U32.AND P1, PT, R2, UR8, PT ;  /* 0x0000000802007c0c */ /* 0x000fe4000bf24070 */
[----:B------:R-:W-:-:S04]  /*20540*/  IADD3.X R2, R7, UR6, RZ, P2, !PT ;  /* 0x0000000607027c10 */ /* 0x000fc800097fe4ff */
[----:B------:R-:W-:-:S13]  /*20550*/  ISETP.GT.U32.AND.EX P1, PT, R2, UR7, PT, P1 ;  /* 0x0000000702007c0c */ /* 0x000fda000bf24110 */
[----:B------:R-:W-:Y:S05]  /*20560*/  @P1 BRA `(.L_x_323) ;  /* 0x0000001400241947 */ /* 0x000fea0003800000 */
[----:B------:R-:W-:Y:S01]  /*20570*/  VIADD R11, R21, UR4 ;  /* 0x00000004150b7c36 */ /* 0x000fe20008000000 */
[----:B------:R-:W-:Y:S01]  /*20580*/  ULDC UR21, c[0x0][0x910] ;  /* 0x0002440000157ab9 */ /* 0x000fe20000000800 */
[----:B------:R-:W-:Y:S01]  /*20590*/  MOV R23, R8 ;  /* 0x0000000800177202 */ /* 0x000fe20000000f00 */
[----:B------:R-:W-:Y:S02]  /*205a0*/  IMAD.MOV.U32 R16, RZ, RZ, R0 ;  /* 0x000000ffff107224 */ /* 0x000fe400078e0000 */
[----:B------:R-:W-:-:S04]  /*205b0*/  IADD3 R12, R11, 0x20, RZ ;  /* 0x000000200b0c7810 */ /* 0x000fc80007ffe0ff */
[----:B------:R-:W-:-:S13]  /*205c0*/  ISETP.GE.AND P1, PT, R12, UR21, PT ;  /* 0x000000150c007c0c */ /* 0x000fda000bf26270 */
[----:B------:R-:W1:Y:S01]  /*205d0*/  @!P1 LDC.64 R2, c[0x0][0x918] ;  /* 0x00024600ff029b82 */ /* 0x000e620000000a00 */
[----:B------:R-:W-:Y:S01]  /*205e0*/  @!P1 VIADD R7, R11, 0x20 ;  /* 0x000000200b079836 */ /* 0x000fe20000000000 */
[----:B------:R-:W-:Y:S01]  /*205f0*/  BSSY B0, `(.L_x_324) ;  /* 0x0000064000007945 */ /* 0x000fe20003800000 */
[----:B------:R-:W-:Y:S02]  /*20600*/  MOV R6, 0x7fffffff ;  /* 0x7fffffff00067802 */ /* 0x000fe40000000f00 */
[----:B-1----:R-:W-:-:S05]  /*20610*/  @!P1 IMAD.WIDE R2, R7, 0xc, R2 ;  /* 0x0000000c07029825 */ /* 0x002fca00078e0202 */
[----:B------:R1:W5:Y:S04]  /*20620*/  @!P1 LDG.E R8, desc[UR38][R2.64] ;  /* 0x0000002602089981 */ /* 0x000368000c1e1900 */
[----:B------:R1:W5:Y:S01]  /*20630*/  @!P1 LDG.E R0, desc[UR38][R2.64+0x4] ;  /* 0x0000042602009981 */ /* 0x000362000c1e1900 */
[----:B------:R-:W-:Y:S01]  /*20640*/  ISETP.GE.AND P1, PT, R11, UR21, PT ;  /* 0x000000150b007c0c */ /* 0x000fe2000bf26270 */
[----:B------:R-:W-:-:S12]  /*20650*/  IMAD.MOV.U32 R7, RZ, RZ, RZ ;  /* 0x000000ffff077224 */ /* 0x000fd800078e00ff */
[----:B-1----:R-:W-:Y:S05]  /*20660*/  @P1 BRA `(.L_x_325) ;  /* 0x0000000400701947 */ /* 0x002fea0003800000 */
[----:B------:R-:W-:Y:S01]  /*20670*/  IABS R7, R9 ;  /* 0x0000000900077213 */ /* 0x000fe20000000000 */
[----:B------:R-:W-:Y:S01]  /*20680*/  ULDC UR24, c[0x0][0x8f0] ;  /* 0x00023c0000187ab9 */ /* 0x000fe20000000800 */
[----:B------:R-:W-:Y:S02]  /*20690*/  IABS R6, R10 ;  /* 0x0000000a00067213 */ /* 0x000fe40000000000 */
[----:B------:R-:W1:Y:S01]  /*206a0*/  I2F.RP R3, R7 ;  /* 0x0000000700037306 */ /* 0x000e620000209400 */
[----:B------:R-:W-:Y:S02]  /*206b0*/  PLOP3.LUT P3, PT, PT, PT, UP0, 0x80, 0x0 ;  /* 0x000000000000781c */ /* 0x000fe40003f6f008 */
[C---:B------:R-:W-:Y:S02]  /*206c0*/  IADD3 R22, P2, R16.reuse, UR12, RZ ;  /* 0x0000000c10167c10 */ /* 0x040fe4000ff5e0ff */
[C---:B------:R-:W-:Y:S02]  /*206d0*/  IADD3 R20, P1, R23.reuse, UR11, RZ ;  /* 0x0000000b17147c10 */ /* 0x040fe4000ff3e0ff */
[----:B------:R-:W-:Y:S01]  /*206e0*/  LEA.HI.X.SX32 R25, R16, UR14, 0x1, P2 ;  /* 0x0000000e10197c11 */ /* 0x000fe200090f0eff */
[----:B------:R-:W3:Y:S01]  /*206f0*/  I2F.RP R2, R6 ;  /* 0x0000000600027306 */ /* 0x000ee20000209400 */
[----:B------:R-:W-:-:S07]  /*20700*/  LEA.HI.X.SX32 R27, R23, UR13, 0x1, P1 ;  /* 0x0000000d171b7c11 */ /* 0x000fce00088f0eff */
[----:B-1----:R-:W1:Y:S08]  /*20710*/  MUFU.RCP R3, R3 ;  /* 0x0000000300037308 */ /* 0x002e700000001000 */
[----:B---3--:R-:W3:Y:S01]  /*20720*/  MUFU.RCP R2, R2 ;  /* 0x0000000200027308 */ /* 0x008ee20000001000 */
[----:B-1----:R-:W-:-:S07]  /*20730*/  IADD3 R19, R3, 0xffffffe, RZ ;  /* 0x0ffffffe03137810 */ /* 0x002fce0007ffe0ff */
[----:B------:R-:W1:Y:S01]  /*20740*/  F2I.FTZ.U32.TRUNC.NTZ R19, R19 ;  /* 0x0000001300137305 */ /* 0x000e62000021f000 */
[----:B---3--:R-:W-:-:S07]  /*20750*/  VIADD R17, R2, 0xffffffe ;  /* 0x0ffffffe02117836 */ /* 0x008fce0000000000 */
[----:B------:R-:W3:Y:S01]  /*20760*/  F2I.FTZ.U32.TRUNC.NTZ R17, R17 ;  /* 0x0000001100117305 */ /* 0x000ee2000021f000 */
[----:B-1----:R-:W-:Y:S01]  /*20770*/  IADD3 R18, RZ, -R19, RZ ;  /* 0x80000013ff127210 */ /* 0x002fe20007ffe0ff */
[----:B---3--:R-:W-:Y:S01]  /*20780*/  IMAD.MOV R16, RZ, RZ, -R17 ;  /* 0x000000ffff107224 */ /* 0x008fe200078e0a11 */
[----:B------:R-:W-:Y:S06]  /*20790*/  @!P3 BRA `(.L_x_326) ;  /* 0x000000000034b947 */ /* 0x000fec0003800000 */
[----:B------:R-:W-:Y:S01]  /*207a0*/  ULDC UR4, c[0x0][0x8dc] ;  /* 0x0002370000047ab9 */ /* 0x000fe20000000800 */
[----:B------:R-:W-:Y:S01]  /*207b0*/  ULDC.64 UR22, c[0x0][0x8d0] ;  /* 0x0002340000167ab9 */ /* 0x000fe20000000a00 */
[----:B------:R-:W-:-:S04]  /*207c0*/  IADD3 R3, P1, R20, UR4, RZ ;  /* 0x0000000414037c10 */ /* 0x000fc8000ff3e0ff */
[----:B------:R-:W-:-:S05]  /*207d0*/  IADD3.X R23, RZ, R27, RZ, P1, !PT ;  /* 0x0000001bff177210 */ /* 0x000fca0000ffe4ff */
[----:B------:R-:W-:-:S04]  /*207e0*/  IMAD.WIDE.U32 R4, R23, UR22, RZ ;  /* 0x0000001617047c25 */ /* 0x000fc8000f8e00ff */
[----:B------:R-:W-:-:S04]  /*207f0*/  IMAD.WIDE.U32 R4, P1, R3, UR23, R4 ;  /* 0x0000001703047c25 */ /* 0x000fc8000f820004 */
[----:B------:R-:W-:Y:S01]  /*20800*/  IMAD.WIDE.U32 R2, R3, UR22, RZ ;  /* 0x0000001603027c25 */ /* 0x000fe2000f8e00ff */
[----:B------:R-:W-:-:S04]  /*20810*/  MOV R2, R5 ;  /* 0x0000000500027202 */ /* 0x000fc80000000f00 */
[----:B------:R-:W-:Y:S01]  /*20820*/  IADD3 RZ, P2, R3, R4, RZ ;  /* 0x0000000403ff7210 */ /* 0x000fe20007f5e0ff */
[----:B------:R-:W-:-:S04]  /*20830*/  IMAD.X R3, RZ, RZ, RZ, P1 ;  /* 0x000000ffff037224 */ /* 0x000fc800008e06ff */
[----:B------:R-:W-:-:S04]  /*20840*/  IMAD.WIDE.U32.X R2, R23, UR23, R2, P2 ;  /* 0x0000001717027c25 */ /* 0x000fc800090e0402 */
[----:B------:R-:W-:Y:S01]  /*20850*/  IMAD.MOV.U32 R20, RZ, RZ, R2 ;  /* 0x000000ffff147224 */ /* 0x000fe200078e0002 */
[----:B------:R-:W-:-:S07]  /*20860*/  MOV R27, R3 ;  /* 0x00000003001b7202 */ /* 0x000fce0000000f00 */
.L_x_326:
[----:B------:R-:W-:Y:S05]  /*20870*/  @!P0 BRA `(.L_x_327) ;  /* 0x0000000000348947 */ /* 0x000fea0003800000 */
[----:B------:R-:W-:Y:S01]  /*20880*/  ULDC UR4, c[0x0][0x8f4] ;  /* 0x00023d0000047ab9 */ /* 0x000fe20000000800 */
[----:B------:R-:W-:Y:S01]  /*20890*/  ULDC.64 UR22, c[0x0][0x8e8] ;  /* 0x00023a0000167ab9 */ /* 0x000fe20000000a00 */
[----:B------:R-:W-:-:S05]  /*208a0*/  IADD3 R3, P1, R22, UR4, RZ ;  /* 0x0000000416037c10 */ /* 0x000fca000ff3e0ff */
[----:B------:R-:W-:-:S04]  /*208b0*/  IMAD.X R23, RZ, RZ, R25, P1 ;  /* 0x000000ffff177224 */ /* 0x000fc800008e0619 */
[----:B------:R-:W-:-:S04]  /*208c0*/  IMAD.WIDE.U32 R4, R23, UR22, RZ ;  /* 0x0000001617047c25 */ /* 0x000fc8000f8e00ff */
[----:B------:R-:W-:-:S04]  /*208d0*/  IMAD.WIDE.U32 R4, P1, R3, UR23, R4 ;  /* 0x0000001703047c25 */ /* 0x000fc8000f820004 */
[----:B------:R-:W-:-:S04]  /*208e0*/  IMAD.WIDE.U32 R2, R3, UR22, RZ ;  /* 0x0000001603027c25 */ /* 0x000fc8000f8e00ff */
[----:B------:R-:W-:Y:S01]  /*208f0*/  IMAD.MOV.U32 R2, RZ, RZ, R5 ;  /* 0x000000ffff027224 */ /* 0x000fe200078e0005 */
[----:B------:R-:W-:Y:S02]  /*20900*/  IADD3 RZ, P2, R3, R4, RZ ;  /* 0x0000000403ff7210 */ /* 0x000fe40007f5e0ff */
[----:B------:R-:W-:-:S03]  /*20910*/  IADD3.X R3, RZ, RZ, RZ, P1, !PT ;  /* 0x000000ffff037210 */ /* 0x000fc60000ffe4ff */
[----:B------:R-:W-:-:S04]  /*20920*/  IMAD.WIDE.U32.X R2, R23, UR23, R2, P2 ;  /* 0x0000001717027c25 */ /* 0x000fc800090e0402 */
[----:B------:R-:W-:Y:S01]  /*20930*/  IMAD.MOV.U32 R25, RZ, RZ, R3 ;  /* 0x000000ffff197224 */ /* 0x000fe200078e0003 */
[----:B------:R-:W-:-:S07]  /*20940*/  MOV R22, R2 ;  /* 0x0000000200167202 */ /* 0x000fce0000000f00 */
.L_x_327:
[----:B------:R-:W-:Y:S01]  /*20950*/  MOV R2, RZ ;  /* 0x000000ff00027202 */ /* 0x000fe20000000f00 */
[----:B------:R-:W-:Y:S01]  /*20960*/  IMAD R18, R18, R7, RZ ;  /* 0x0000000712127224 */ /* 0x000fe200078e02ff */
[----:B------:R-:W-:Y:S01]  /*20970*/  SHF.R.U64 R22, R22, UR24, R25 ;  /* 0x0000001816167c19 */ /* 0x000fe20008001219 */
[----:B------:R-:W-:Y:S01]  /*20980*/  IMAD.MOV.U32 R3, RZ, RZ, R19 ;  /* 0x000000ffff037224 */ /* 0x000fe200078e0013 */
[----:B------:R-:W-:Y:S01]  /*20990*/  ULDC UR4, c[0x0][0x8d8] ;  /* 0x0002360000047ab9 */ /* 0x000fe20000000800 */
[----:B------:R-:W-:Y:S01]  /*209a0*/  IMAD R4, R16, R6, RZ ;  /* 0x0000000610047224 */ /* 0x000fe200078e02ff */
[----:B------:R-:W-:Y:S01]  /*209b0*/  SHF.R.U64 R20, R20, UR4, R27 ;  /* 0x0000000414147c19 */ /* 0x000fe2000800121b */
[----:B------:R-:W-:Y:S01]  /*209c0*/  IMAD.HI.U32 R19, R19, R18, R2 ;  /* 0x0000001213137227 */ /* 0x000fe200078e0002 */
[----:B------:R-:W-:Y:S02]  /*209d0*/  MOV R3, R17 ;  /* 0x0000001100037202 */ /* 0x000fe40000000f00 */
[----:B------:R-:W-:-:S02]  /*209e0*/  IADD3 R20, R20, UR16, RZ ;  /* 0x0000001014147c10 */ /* 0x000fc4000fffe0ff */
[----:B------:R-:W-:Y:S01]  /*209f0*/  IABS R16, R9 ;  /* 0x0000000900107213 */ /* 0x000fe20000000000 */
[----:B------:R-:W-:Y:S01]  /*20a00*/  IMAD.HI.U32 R2, R17, R4, R2 ;  /* 0x0000000411027227 */ /* 0x000fe200078e0002 */
[----:B------:R-:W-:Y:S02]  /*20a10*/  IABS R3, R10 ;  /* 0x0000000a00037213 */ /* 0x000fe40000000000 */
[----:B------:R-:W-:Y:S01]  /*20a20*/  IABS R5, R20 ;  /* 0x0000001400057213 */ /* 0x000fe20000000000 */
[----:B------:R-:W-:Y:S01]  /*20a30*/  VIADD R17, R22, UR17 ;  /* 0x0000001116117c36 */ /* 0x000fe20008000000 */
[----:B------:R-:W-:Y:S01]  /*20a40*/  PLOP3.LUT P5, PT, PT, PT, UP3, 0x80, 0x0 ;  /* 0x000000000000781c */ /* 0x000fe20003faf038 */
[----:B------:R-:W-:Y:S01]  /*20a50*/  IMAD.MOV R18, RZ, RZ, -R16 ;  /* 0x000000ffff127224 */ /* 0x000fe200078e0a10 */
[----:B------:R-:W-:Y:S01]  /*20a60*/  IADD3 R16, RZ, -R3, RZ ;  /* 0x80000003ff107210 */ /* 0x000fe20007ffe0ff */
[----:B------:R-:W-:Y:S01]  /*20a70*/  IMAD.HI.U32 R2, R2, R5, RZ ;  /* 0x0000000502027227 */ /* 0x000fe200078e00ff */
[----:B------:R-:W-:-:S05]  /*20a80*/  IABS R4, R17 ;  /* 0x0000001100047213 */ /* 0x000fca0000000000 */
[----:B------:R-:W-:-:S04]  /*20a90*/  IMAD.HI.U32 R3, R19, R4, RZ ;  /* 0x0000000413037227 */ /* 0x000fc800078e00ff */
[----:B------:R-:W-:Y:S02]  /*20aa0*/  IMAD R4, R3, R18, R4 ;  /* 0x0000001203047224 */ /* 0x000fe400078e0204 */
[----:B------:R-:W-:-:S03]  /*20ab0*/  IMAD R3, R2, R16, R5 ;  /* 0x0000001002037224 */ /* 0x000fc600078e0205 */
[----:B------:R-:W-:Y:S02]  /*20ac0*/  ISETP.GT.U32.AND P2, PT, R7, R4, PT ;  /* 0x000000040700720c */ /* 0x000fe40003f44070 */
[----:B------:R-:W-:-:S11]  /*20ad0*/  ISETP.GT.U32.AND P1, PT, R6, R3, PT ;  /* 0x000000030600720c */ /* 0x000fd60003f24070 */
[----:B------:R-:W-:Y:S01]  /*20ae0*/  @!P2 IMAD.IADD R4, R4, 0x1, -R7 ;  /* 0x000000010404a824 */ /* 0x000fe200078e0a07 */
[----:B------:R-:W-:Y:S02]  /*20af0*/  ISETP.GE.AND P2, PT, R17, RZ, PT ;  /* 0x000000ff1100720c */ /* 0x000fe40003f46270 */
[----:B------:R-:W-:Y:S02]  /*20b00*/  @!P1 IADD3 R3, R3, -R6, RZ ;  /* 0x8000000603039210 */ /* 0x000fe40007ffe0ff */
[----:B------:R-:W-:Y:S02]  /*20b10*/  ISETP.GT.U32.AND P4, PT, R7, R4, PT ;  /* 0x000000040700720c */ /* 0x000fe40003f84070 */
[----:B------:R-:W-:Y:S02]  /*20b20*/  ISETP.GT.U32.AND P3, PT, R6, R3, PT ;  /* 0x000000030600720c */ /* 0x000fe40003f64070 */
[----:B------:R-:W-:-:S09]  /*20b30*/  ISETP.GE.AND P1, PT, R20, RZ, PT ;  /* 0x000000ff1400720c */ /* 0x000fd20003f26270 */
[----:B------:R-:W-:Y:S01]  /*20b40*/  @!P4 IMAD.IADD R4, R4, 0x1, -R7 ;  /* 0x000000010404c824 */ /* 0x000fe200078e0a07 */
[----:B------:R-:W-:Y:S02]  /*20b50*/  ISETP.NE.AND P4, PT, RZ, UR10, PT ;  /* 0x0000000aff007c0c */ /* 0x000fe4000bf85270 */
[----:B------:R-:W-:Y:S01]  /*20b60*/  @!P3 IADD3 R3, R3, -R6, RZ ;  /* 0x800000060303b210 */ /* 0x000fe20007ffe0ff */
[----:B------:R-:W-:Y:S01]  /*20b70*/  @!P2 IMAD.MOV R4, RZ, RZ, -R4 ;  /* 0x000000ffff04a224 */ /* 0x000fe200078e0a04 */
[----:B------:R-:W-:Y:S02]  /*20b80*/  ISETP.NE.AND P3, PT, RZ, UR9, PT ;  /* 0x00000009ff007c0c */ /* 0x000fe4000bf65270 */
[----:B------:R-:W-:-:S07]  /*20b90*/  @!P1 IADD3 R3, -R3, RZ, RZ ;  /* 0x000000ff03039210 */ /* 0x000fce0007ffe1ff */
[----:B------:R-:W-:-:S04]  /*20ba0*/  @!P4 LOP3.LUT R4, RZ, UR10, RZ, 0x33, !PT ;  /* 0x0000000aff04cc12 */ /* 0x000fc8000f8e33ff */
[----:B------:R-:W-:Y:S01]  /*20bb0*/  @!P3 LOP3.LUT R3, RZ, UR9, RZ, 0x33, !PT ;  /* 0x00000009ff03bc12 */ /* 0x000fe2000f8e33ff */
[----:B------:R-:W-:-:S03]  /*20bc0*/  IMAD.IADD R4, R17, 0x1, -R4 ;  /* 0x0000000111047824 */ /* 0x000fc600078e0a04 */
[----:B------:R-:W-:-:S04]  /*20bd0*/  IADD3 R3, R20, -R3, RZ ;  /* 0x8000000314037210 */ /* 0x000fc80007ffe0ff */
[----:B------:R-:W-:Y:S01]  /*20be0*/  SEL R2, R4, R3, !P5 ;  /* 0x0000000304027207 */ /* 0x000fe20006800000 */
[----:B------:R-:W-:-:S03]  /*20bf0*/  IMAD R6, R3, R4, RZ ;  /* 0x0000000403067224 */ /* 0x000fc600078e02ff */
[--C-:B------:R-:W-:Y:S01]  /*20c00*/  SHF.R.S32.HI R5, RZ, 0x1f, R2.reuse ;  /* 0x0000001fff057819 */ /* 0x100fe20000011402 */
[----:B------:R-:W-:Y:S01]  /*20c10*/  IMAD.MOV.U32 R4, RZ, RZ, R2 ;  /* 0x000000ffff047224 */ /* 0x000fe200078e0002 */
[----:B------:R-:W-:-:S07]  /*20c20*/  SHF.R.S32.HI R7, RZ, 0x1f, R6 ;  /* 0x0000001fff077819 */ /* 0x000fce0000011406 */
.L_x_325:
[----:B--2---:R-:W-:Y:S05]  /*20c30*/  BSYNC B0 ;  /* 0x0000000000007941 */ /* 0x004fea0003800000 */
.L_x_324:
[----:B------:R-:W1:Y:S01]  /*20c40*/  SHFL.UP PT, R3, R6, 0x1, RZ ;  /* 0x0420000006037989 */ /* 0x000e6200000e00ff */
[----:B------:R-:W-:-:S03]  /*20c50*/  ISETP.NE.AND P1, PT, R21, RZ, PT ;  /* 0x000000ff1500720c */ /* 0x000fc60003f25270 */
[----:B------:R-:W2:Y:S01]  /*20c60*/  SHFL.UP PT, R2, R7, 0x1, RZ ;  /* 0x0420000007027989 */ /* 0x000ea200000e00ff */
[----:B-1----:R-:W-:Y:S02]  /*20c70*/  SEL R3, R3, RZ, P1 ;  /* 0x000000ff03037207 */ /* 0x002fe40000800000 */
[----:B--2---:R-:W-:Y:S02]  /*20c80*/  SEL R2, R2, RZ, P1 ;  /* 0x000000ff02027207 */ /* 0x004fe40000800000 */
[----:B------:R-:W-:-:S04]  /*20c90*/  IADD3 R18, P2, R3, R6, RZ ;  /* 0x0000000603127210 */ /* 0x000fc80007f5e0ff */
[----:B------:R-:W-:Y:S01]  /*20ca0*/  IADD3.X R19, R2, R7, RZ, P2, !PT ;  /* 0x0000000702137210 */ /* 0x000fe200017fe4ff */
[----:B------:R-:W1:Y:S01]  /*20cb0*/  SHFL.UP PT, R3, R18, 0x2, RZ ;  /* 0x0440000012037989 */ /* 0x000e6200000e00ff */
[----:B------:R-:W-:-:S03]  /*20cc0*/  ISETP.GE.U32.AND P2, PT, R21, 0x2, PT ;  /* 0x000000021500780c */ /* 0x000fc60003f46070 */
[----:B------:R-:W2:Y:S01]  /*20cd0*/  SHFL.UP PT, R2, R19, 0x2, RZ ;  /* 0x0440000013027989 */ /* 0x000ea200000e00ff */
[----:B-1----:R-:W-:-:S04]  /*20ce0*/  SEL R3, R3, RZ, P2 ;  /* 0x000000ff03037207 */ /* 0x002fc80001000000 */
[----:B------:R-:W-:Y:S02]  /*20cf0*/  IADD3 R16, P3, R3, R18, RZ ;  /* 0x0000001203107210 */ /* 0x000fe40007f7e0ff */
[----:B--2---:R-:W-:-:S03]  /*20d00*/  SEL R2, R2, RZ, P2 ;  /* 0x000000ff02027207 */ /* 0x004fc60001000000 */
[----:B------:R-:W1:Y:S02]  /*20d10*/  SHFL.UP PT, R3, R16, 0x4, RZ ;  /* 0x0480000010037989 */ /* 0x000e6400000e00ff */
[----:B------:R-:W-:Y:S01]  /*20d20*/  IMAD.X R17, R2, 0x1, R19, P3 ;  /* 0x0000000102117824 */ /* 0x000fe200018e0613 */
[----:B------:R-:W-:-:S04]  /*20d30*/  ISETP.GE.U32.AND P3, PT, R21, 0x4, PT ;  /* 0x000000041500780c */ /* 0x000fc80003f66070 */
[----:B------:R-:W2:Y:S01]  /*20d40*/  SHFL.UP PT, R2, R17, 0x4, RZ ;  /* 0x0480000011027989 */ /* 0x000ea200000e00ff */
[----:B-1----:R-:W-:-:S04]  /*20d50*/  SEL R3, R3, RZ, P3 ;  /* 0x000000ff03037207 */ /* 0x002fc80001800000 */
[----:B------:R-:W-:Y:S02]  /*20d60*/  IADD3 R18, P4, R3, R16, RZ ;  /* 0x0000001003127210 */ /* 0x000fe40007f9e0ff */
[----:B--2---:R-:W-:-:S03]  /*20d70*/  SEL R2, R2, RZ, P3 ;  /* 0x000000ff02027207 */ /* 0x004fc60001800000 */
[----:B------:R-:W1:Y:S01]  /*20d80*/  SHFL.UP PT, R3, R18, 0x8, RZ ;  /* 0x0500000012037989 */ /* 0x000e6200000e00ff */
[----:B------:R-:W-:Y:S02]  /*20d90*/  IADD3.X R19, R2, R17, RZ, P4, !PT ;  /* 0x0000001102137210 */ /* 0x000fe400027fe4ff */
        /* <DEDUP_REMOVED lines=11> */
[----:B--2---:R-:W-:-:S04]  /*20e50*/  SEL R2, R2, RZ, P5 ;  /* 0x000000ff02027207 */ /* 0x004fc80002800000 */
[----:B------:R-:W-:Y:S02]  /*20e60*/  IADD3.X R18, R2, R17, RZ, P6, !PT ;  /* 0x0000001102127210 */ /* 0x000fe400037fe4ff */
[----:B------:R-:W-:-:S04]  /*20e70*/  IADD3 R2, P6, R19, UR5, RZ ;  /* 0x0000000513027c10 */ /* 0x000fc8000ffde0ff */
[----:B------:R-:W-:Y:S02]  /*20e80*/  IADD3.X R3, R18, UR6, RZ, P6, !PT ;  /* 0x0000000612037c10 */ /* 0x000fe4000b7fe4ff */
[----:B------:R-:W-:-:S04]  /*20e90*/  ISETP.GT.U32.AND P6, PT, R2, UR8, PT ;  /* 0x0000000802007c0c */ /* 0x000fc8000bfc4070 */
[----:B------:R-:W-:-:S13]  /*20ea0*/  ISETP.GT.U32.AND.EX P6, PT, R3, UR7, PT, P6 ;  /* 0x0000000703007c0c */ /* 0x000fda000bfc4160 */
[----:B------:R-:W-:-:S04]  /*20eb0*/  VOTE.ANY R16, PT, P6 ;  /* 0x0000000000107806 */ /* 0x000fc800030e0100 */
[----:B------:R-:W-:-:S13]  /*20ec0*/  ISETP.NE.AND P6, PT, R16, RZ, PT ;  /* 0x000000ff1000720c */ /* 0x000fda0003fc5270 */
[----:B------:R-:W-:Y:S05]  /*20ed0*/  @P6 BRA `(.L_x_328) ;  /* 0x0000000800786947 */ /* 0x000fea0003800000 */
[----:B------:R-:W-:Y:S01]  /*20ee0*/  IMAD.MOV.U32 R19, RZ, RZ, R2 ;  /* 0x000000ffff137224 */ /* 0x000fe200078e0002 */
[----:B------:R-:W-:Y:S01]  /*20ef0*/  MOV R20, R3 ;  /* 0x0000000300147202 */ /* 0x000fe20000000f00 */
[----:B------:R-:W-:Y:S01]  /*20f00*/  ULDC UR21, c[0x0][0x910] ;  /* 0x0002440000157ab9 */ /* 0x000fe20000000800 */
[----:B------:R-:W-:Y:S01]  /*20f10*/  ULDC UR28, c[0x0][0x8f4] ;  /* 0x00023d00001c7ab9 */ /* 0x000fe20000000800 */
[----:B------:R-:W-:Y:S01]  /*20f20*/  ULDC UR4, c[0x0][0x8dc] ;  /* 0x0002370000047ab9 */ /* 0x000fe20000000800 */
[----:B------:R-:W-:Y:S01]  /*20f30*/  ULDC UR29, c[0x0][0x8d8] ;  /* 0x00023600001d7ab9 */ /* 0x000fe20000000800 */
[----:B------:R-:W-:Y:S01]  /*20f40*/  ULDC UR30, c[0x0][0x8f0] ;  /* 0x00023c00001e7ab9 */ /* 0x000fe20000000800 */
[----:B------:R-:W-:Y:S01]  /*20f50*/  ULDC.64 UR22, c[0x0][0x8d0] ;  /* 0x0002340000167ab9 */ /* 0x000fe20000000a00 */
[----:B------:R-:W-:-:S05]  /*20f60*/  ULDC.64 UR24, c[0x0][0x8e8] ;  /* 0x00023a0000187ab9 */ /* 0x000fca0000000a00 */
.L_x_333:
[----:B------:R-:W-:Y:S01]  /*20f70*/  IMAD.MOV.U32 R11, RZ, RZ, R12 ;  /* 0x000000ffff0b7224 */ /* 0x000fe200078e000c */
[----:B------:R-:W-:Y:S01]  /*20f80*/  IADD3 R12, R12, 0x20, RZ ;  /* 0x000000200c0c7810 */ /* 0x000fe20007ffe0ff */
[----:B-----5:R-:W-:Y:S01]  /*20f90*/  IMAD.MOV.U32 R17, RZ, RZ, R0 ;  /* 0x000000ffff117224 */ /* 0x020fe200078e0000 */
[----:B------:R-:W-:Y:S02]  /*20fa0*/  MOV R16, R8 ;  /* 0x0000000800107202 */ /* 0x000fe40000000f00 */
[----:B------:R-:W-:-:S13]  /*20fb0*/  ISETP.GE.AND P6, PT, R12, UR21, PT ;  /* 0x000000150c007c0c */ /* 0x000fda000bfc6270 */
[----:B------:R-:W1:Y:S01]  /*20fc0*/  @!P6 LDC.64 R2, c[0x0][0x918] ;  /* 0x00024600ff02eb82 */ /* 0x000e620000000a00 */
[----:B------:R-:W2:Y:S01]  /*20fd0*/  SHFL.IDX PT, R20, R20, 0x1f, 0x1f ;  /* 0x03e01f0014147f89 */ /* 0x000ea200000e0000 */
[----:B------:R-:W-:-:S03]  /*20fe0*/  @!P6 VIADD R7, R11, 0x20 ;  /* 0x000000200b07e836 */ /* 0x000fc60000000000 */
[----:B------:R-:W3:Y:S01]  /*20ff0*/  SHFL.IDX PT, R19, R19, 0x1f, 0x1f ;  /* 0x03e01f0013137f89 */ /* 0x000ee200000e0000 */
[----:B------:R-:W-:Y:S01]  /*21000*/  BSSY B0, `(.L_x_329) ;  /* 0x0000064000007945 */ /* 0x000fe20003800000 */
[----:B-1----:R-:W-:-:S05]  /*21010*/  @!P6 IMAD.WIDE R2, R7, 0xc, R2 ;  /* 0x0000000c0702e825 */ /* 0x002fca00078e0202 */
[----:B------:R1:W5:Y:S04]  /*21020*/  @!P6 LDG.E R8, desc[UR38][R2.64] ;  /* 0x000000260208e981 */ /* 0x000368000c1e1900 */
[----:B------:R1:W5:Y:S01]  /*21030*/  @!P6 LDG.E R0, desc[UR38][R2.64+0x4] ;  /* 0x000004260200e981 */ /* 0x000362000c1e1900 */
[----:B------:R-:W-:Y:S01]  /*21040*/  ISETP.GE.AND P6, PT, R11, UR21, PT ;  /* 0x000000150b007c0c */ /* 0x000fe2000bfc6270 */
[----:B------:R-:W-:Y:S01]  /*21050*/  IMAD.MOV.U32 R7, RZ, RZ, RZ ;  /* 0x000000ffff077224 */ /* 0x000fe200078e00ff */
[----:B--2---:R-:W-:Y:S02]  /*21060*/  R2UR UR6, R20 ;  /* 0x00000000140672ca */ /* 0x004fe400000e0000 */
[----:B---3--:R-:W-:Y:S02]  /*21070*/  R2UR UR5, R19 ;  /* 0x00000000130572ca */ /* 0x008fe400000e0000 */
[----:B------:R-:W-:-:S07]  /*21080*/  MOV R6, 0x7fffffff ;  /* 0x7fffffff00067802 */ /* 0x000fce0000000f00 */
[----:B-1----:R-:W-:Y:S06]  /*21090*/  @P6 BRA `(.L_x_330) ;  /* 0x0000000400686947 */ /* 0x002fec0003800000 */
[----:B------:R-:W-:-:S04]  /*210a0*/  IADD3 R18, P6, R16, UR11, RZ ;  /* 0x0000000b10127c10 */ /* 0x000fc8000ffde0ff */
[----:B------:R-:W-:Y:S02]  /*210b0*/  LEA.HI.X.SX32 R23, R16, UR13, 0x1, P6 ;  /* 0x0000000d10177c11 */ /* 0x000fe4000b0f0eff */
[----:B------:R-:W-:Y:S02]  /*210c0*/  IABS R16, R9 ;  /* 0x0000000900107213 */ /* 0x000fe40000000000 */
[C---:B------:R-:W-:Y:S02]  /*210d0*/  IADD3 R20, P6, R17.reuse, UR12, RZ ;  /* 0x0000000c11147c10 */ /* 0x040fe4000ffde0ff */
[----:B------:R-:W1:Y:S02]  /*210e0*/  I2F.RP R2, R16 ;  /* 0x0000001000027306 */ /* 0x000e640000209400 */
[----:B------:R-:W-:Y:S02]  /*210f0*/  LEA.HI.X.SX32 R25, R17, UR14, 0x1, P6 ;  /* 0x0000000e11197c11 */ /* 0x000fe4000b0f0eff */
[----:B------:R-:W-:-:S04]  /*21100*/  PLOP3.LUT P6, PT, PT, PT, UP0, 0x80, 0x0 ;  /* 0x000000000000781c */ /* 0x000fc80003fcf008 */
[----:B-1----:R-:W1:Y:S02]  /*21110*/  MUFU.RCP R2, R2 ;  /* 0x0000000200027308 */ /* 0x002e640000001000 */
[----:B-1----:R-:W-:-:S06]  /*21120*/  IADD3 R17, R2, 0xffffffe, RZ ;  /* 0x0ffffffe02117810 */ /* 0x002fcc0007ffe0ff */
[----:B------:R-:W1:Y:S02]  /*21130*/  F2I.FTZ.U32.TRUNC.NTZ R17, R17 ;  /* 0x0000001100117305 */ /* 0x000e64000021f000 */
[----:B-1----:R-:W-:Y:S01]  /*21140*/  IMAD.MOV R19, RZ, RZ, -R17 ;  /* 0x000000ffff137224 */ /* 0x002fe200078e0a11 */
[----:B------:R-:W-:Y:S06]  /*21150*/  @!P6 BRA `(.L_x_331) ;  /* 0x00000000002ce947 */ /* 0x000fec0003800000 */
[----:B------:R-:W-:-:S04]  /*21160*/  IADD3 R7, P6, R18, UR4, RZ ;  /* 0x0000000412077c10 */ /* 0x000fc8000ffde0ff */
[----:B------:R-:W-:-:S05]  /*21170*/  IADD3.X R23, RZ, R23, RZ, P6, !PT ;  /* 0x00000017ff177210 */ /* 0x000fca00037fe4ff */
[----:B------:R-:W-:-:S04]  /*21180*/  IMAD.WIDE.U32 R4, R23, UR22, RZ ;  /* 0x0000001617047c25 */ /* 0x000fc8000f8e00ff */
[----:B------:R-:W-:-:S04]  /*21190*/  IMAD.WIDE.U32 R4, P6, R7, UR23, R4 ;  /* 0x0000001707047c25 */ /* 0x000fc8000f8c0004 */
[----:B------:R-:W-:Y:S01]  /*211a0*/  IMAD.WIDE.U32 R6, R7, UR22, RZ ;  /* 0x0000001607067c25 */ /* 0x000fe2000f8e00ff */
[----:B------:R-:W-:-:S03]  /*211b0*/  MOV R2, R5 ;  /* 0x0000000500027202 */ /* 0x000fc60000000f00 */
[----:B------:R-:W-:Y:S01]  /*211c0*/  IMAD.X R3, RZ, RZ, RZ, P6 ;  /* 0x000000ffff037224 */ /* 0x000fe200030e06ff */
[----:B------:R-:W-:-:S05]  /*211d0*/  IADD3 RZ, P6, R7, R4, RZ ;  /* 0x0000000407ff7210 */ /* 0x000fca0007fde0ff */
[----:B------:R-:W-:-:S04]  /*211e0*/  IMAD.WIDE.U32.X R2, R23, UR23, R2, P6 ;  /* 0x0000001717027c25 */ /* 0x000fc8000b0e0402 */
[----:B------:R-:W-:Y:S01]  /*211f0*/  IMAD.MOV.U32 R18, RZ, RZ, R2 ;  /* 0x000000ffff127224 */ /* 0x000fe200078e0002 */
[----:B------:R-:W-:-:S07]  /*21200*/  MOV R23, R3 ;  /* 0x0000000300177202 */ /* 0x000fce0000000f00 */
.L_x_331:
        /* <DEDUP_REMOVED lines=12> */
.L_x_332:
[----:B------:R-:W-:Y:S01]  /*212d0*/  IABS R2, R9 ;  /* 0x0000000900027213 */ /* 0x000fe20000000000 */
[----:B------:R-:W-:Y:S01]  /*212e0*/  IMAD R5, R19, R16, RZ ;  /* 0x0000001013057224 */ /* 0x000fe200078e02ff */
[----:B------:R-:W-:Y:S01]  /*212f0*/  SHF.R.U64 R4, R20, UR30, R25 ;  /* 0x0000001e14047c19 */ /* 0x000fe20008001219 */
[----:B------:R-:W-:Y:S01]  /*21300*/  IMAD.MOV.U32 R3, RZ, RZ, R17 ;  /* 0x000000ffff037224 */ /* 0x000fe200078e0011 */
[----:B------:R-:W-:Y:S01]  /*21310*/  SHF.R.U64 R18, R18, UR29, R23 ;  /* 0x0000001d12127c19 */ /* 0x000fe20008001217 */
[----:B------:R-:W-:Y:S01]  /*21320*/  IMAD.MOV R7, RZ, RZ, -R2 ;  /* 0x000000ffff077224 */ /* 0x000fe200078e0a02 */
[----:B------:R-:W-:Y:S02]  /*21330*/  IADD3 R4, R4, UR17, RZ ;  /* 0x0000001104047c10 */ /* 0x000fe4000fffe0ff */
[----:B------:R-:W-:Y:S02]  /*21340*/  MOV R2, RZ ;  /* 0x000000ff00027202 */ /* 0x000fe40000000f00 */
[----:B------:R-:W-:-:S03]  /*21350*/  IABS R6, R4 ;  /* 0x0000000400067213 */ /* 0x000fc60000000000 */
[----:B------:R-:W-:Y:S01]  /*21360*/  IMAD.HI.U32 R2, R17, R5, R2 ;  /* 0x0000000511027227 */ /* 0x000fe200078e0002 */
[----:B------:R-:W-:Y:S02]  /*21370*/  IABS R17, R10 ;  /* 0x0000000a00117213 */ /* 0x000fe40000000000 */
[----:B------:R-:W-:Y:S01]  /*21380*/  MOV R5, R6 ;  /* 0x0000000600057202 */ /* 0x000fe20000000f00 */
[----:B------:R-:W-:Y:S01]  /*21390*/  IMAD.MOV.U32 R3, RZ, RZ, R7 ;  /* 0x000000ffff037224 */ /* 0x000fe200078e0007 */
[----:B------:R-:W1:Y:S01]  /*213a0*/  I2F.RP R6, R17 ;  /* 0x0000001100067306 */ /* 0x000e620000209400 */
[----:B------:R-:W-:Y:S02]  /*213b0*/  VIADD R7, R18, UR16 ;  /* 0x0000001012077c36 */ /* 0x000fe40008000000 */
[----:B------:R-:W-:-:S03]  /*213c0*/  IMAD.HI.U32 R2, R2, R5, RZ ;  /* 0x0000000502027227 */ /* 0x000fc600078e00ff */
[----:B------:R-:W-:Y:S01]  /*213d0*/  IABS R18, R7 ;  /* 0x0000000700127213 */ /* 0x000fe20000000000 */
[----:B------:R-:W-:-:S05]  /*213e0*/  IMAD R5, R2, R3, R5 ;  /* 0x0000000302057224 */ /* 0x000fca00078e0205 */
[----:B------:R-:W-:Y:S01]  /*213f0*/  ISETP.GT.U32.AND P6, PT, R16, R5, PT ;  /* 0x000000051000720c */ /* 0x000fe20003fc4070 */
[----:B-1----:R-:W1:-:S12]  /*21400*/  MUFU.RCP R6, R6 ;  /* 0x0000000600067308 */ /* 0x002e580000001000 */
[----:B------:R-:W-:Y:S01]  /*21410*/  @!P6 IADD3 R5, R5, -R16, RZ ;  /* 0x800000100505e210 */ /* 0x000fe20007ffe0ff */
[----:B-1----:R-:W-:-:S04]  /*21420*/  VIADD R2, R6, 0xffffffe ;  /* 0x0ffffffe06027836 */ /* 0x002fc80000000000 */
[----:B------:R1:W2:Y:S02]  /*21430*/  F2I.FTZ.U32.TRUNC.NTZ R3, R2 ;  /* 0x0000000200037305 */ /* 0x0002a4000021f000 */
[----:B-1----:R-:W-:Y:S02]  /*21440*/  MOV R2, RZ ;  /* 0x000000ff00027202 */ /* 0x002fe40000000f00 */
[----:B--2---:R-:W-:-:S05]  /*21450*/  IADD3 R20, RZ, -R3, RZ ;  /* 0x80000003ff147210 */ /* 0x004fca0007ffe0ff */
[----:B------:R-:W-:Y:S01]  /*21460*/  IMAD R19, R20, R17, RZ ;  /* 0x0000001114137224 */ /* 0x000fe200078e02ff */
[----:B------:R-:W-:-:S03]  /*21470*/  IABS R20, R10 ;  /* 0x0000000a00147213 */ /* 0x000fc60000000000 */
[----:B------:R-:W-:Y:S01]  /*21480*/  IMAD.HI.U32 R6, R3, R19, R2 ;  /* 0x0000001303067227 */ /* 0x000fe200078e0002 */
[----:B------:R-:W-:-:S03]  /*21490*/  MOV R3, R18 ;  /* 0x0000001200037202 */ /* 0x000fc60000000f00 */
[----:B------:R-:W-:Y:S02]  /*214a0*/  IMAD.MOV R20, RZ, RZ, -R20 ;  /* 0x000000ffff147224 */ /* 0x000fe400078e0a14 */
[----:B------:R-:W-:-:S04]  /*214b0*/  IMAD.HI.U32 R2, R6, R3, RZ ;  /* 0x0000000306027227 */ /* 0x000fc800078e00ff */
[----:B------:R-:W-:-:S04]  /*214c0*/  IMAD.MOV.U32 R18, RZ, RZ, R20 ;  /* 0x000000ffff127224 */ /* 0x000fc800078e0014 */
[----:B------:R-:W-:-:S05]  /*214d0*/  IMAD R2, R2, R18, R3 ;  /* 0x0000001202027224 */ /* 0x000fca00078e0203 */
[----:B------:R-:W-:-:S13]  /*214e0*/  ISETP.GT.U32.AND P6, PT, R17, R2, PT ;  /* 0x000000021100720c */ /* 0x000fda0003fc4070 */
[----:B------:R-:W-:Y:S02]  /*214f0*/  @!P6 IADD3 R2, R2, -R17, RZ ;  /* 0x800000110202e210 */ /* 0x000fe40007ffe0ff */
[----:B------:R-:W-:-:S13]  /*21500*/  ISETP.GT.U32.AND P6, PT, R16, R5, PT ;  /* 0x000000051000720c */ /* 0x000fda0003fc4070 */
[----:B------:R-:W-:Y:S01]  /*21510*/  @!P6 IMAD.IADD R5, R5, 0x1, -R16 ;  /* 0x000000010505e824 */ /* 0x000fe200078e0a10 */
[----:B------:R-:W-:-:S03]  /*21520*/  ISETP.GT.U32.AND P6, PT, R17, R2, PT ;  /* 0x000000021100720c */ /* 0x000fc60003fc4070 */
[----:B------:R-:W-:-:S10]  /*21530*/  IMAD.MOV.U32 R3, RZ, RZ, R5 ;  /* 0x000000ffff037224 */ /* 0x000fd400078e0005 */
[----:B------:R-:W-:Y:S02]  /*21540*/  @!P6 IADD3 R2, R2, -R17, RZ ;  /* 0x800000110202e210 */ /* 0x000fe40007ffe0ff */
[----:B------:R-:W-:-:S13]  /*21550*/  ISETP.GE.AND P6, PT, R4, RZ, PT ;  /* 0x000000ff0400720c */ /* 0x000fda0003fc6270 */
[----:B------:R-:W-:Y:S02]  /*21560*/  @!P6 IADD3 R3, -R3, RZ, RZ ;  /* 0x000000ff0303e210 */ /* 0x000fe40007ffe1ff */
        /* <DEDUP_REMOVED lines=11> */
[----:B------:R-:W-:Y:S02]  /*21620*/  SHF.R.S32.HI R5, RZ, 0x1f, R4 ;  /* 0x0000001fff057819 */ /* 0x000fe40000011404 */
[----:B------:R-:W-:-:S07]  /*21630*/  SHF.R.S32.HI R7, RZ, 0x1f, R6 ;  /* 0x0000001fff077819 */ /* 0x000fce0000011406 */
.L_x_330:
[----:B------:R-:W-:Y:S05]  /*21640*/  BSYNC B0 ;  /* 0x0000000000007941 */ /* 0x000fea0003800000 */
.L_x_329:
[----:B------:R-:W1:Y:S04]  /*21650*/  SHFL.UP PT, R3, R6, 0x1, RZ ;  /* 0x0420000006037989 */ /* 0x000e6800000e00ff */
[----:B------:R-:W2:Y:S01]  /*21660*/  SHFL.UP PT, R2, R7, 0x1, RZ ;  /* 0x0420000007027989 */ /* 0x000ea200000e00ff */
[----:B-1----:R-:W-:Y:S02]  /*21670*/  SEL R3, R3, RZ, P1 ;  /* 0x000000ff03037207 */ /* 0x002fe40000800000 */
[----:B--2---:R-:W-:Y:S02]  /*21680*/  SEL R2, R2, RZ, P1 ;  /* 0x000000ff02027207 */ /* 0x004fe40000800000 */
[----:B------:R-:W-:-:S04]  /*21690*/  IADD3 R18, P6, R3, R6, RZ ;  /* 0x0000000603127210 */ /* 0x000fc80007fde0ff */
[----:B------:R-:W-:Y:S01]  /*216a0*/  IADD3.X R17, R2, R7, RZ, P6, !PT ;  /* 0x0000000702117210 */ /* 0x000fe200037fe4ff */
[----:B------:R-:W1:Y:S04]  /*216b0*/  SHFL.UP PT, R3, R18, 0x2, RZ ;  /* 0x0440000012037989 */ /* 0x000e6800000e00ff */
[----:B------:R-:W2:Y:S01]  /*216c0*/  SHFL.UP PT, R2, R17, 0x2, RZ ;  /* 0x0440000011027989 */ /* 0x000ea200000e00ff */
[----:B-1----:R-:W-:Y:S02]  /*216d0*/  SEL R3, R3, RZ, P2 ;  /* 0x000000ff03037207 */ /* 0x002fe40001000000 */
[----:B--2---:R-:W-:Y:S02]  /*216e0*/  SEL R2, R2, RZ, P2 ;  /* 0x000000ff02027207 */ /* 0x004fe40001000000 */
[----:B------:R-:W-:-:S05]  /*216f0*/  IADD3 R16, P6, R3, R18, RZ ;  /* 0x0000001203107210 */ /* 0x000fca0007fde0ff */
[----:B------:R-:W-:Y:S01]  /*21700*/  IMAD.X R23, R2, 0x1, R17, P6 ;  /* 0x0000000102177824 */ /* 0x000fe200030e0611 */
        /* <DEDUP_REMOVED lines=17> */
[----:B------:R-:W-:Y:S02]  /*21820*/  IADD3.X R3, R16, R17, RZ, P6, !PT ;  /* 0x0000001110037210 */ /* 0x000fe400037fe4ff */
[----:B------:R-:W-:-:S04]  /*21830*/  IADD3 R19, P6, R2, UR5, RZ ;  /* 0x0000000502137c10 */ /* 0x000fc8000ffde0ff */
[----:B------:R-:W-:Y:S02]  /*21840*/  IADD3.X R20, R3, UR6, RZ, P6, !PT ;  /* 0x0000000603147c10 */ /* 0x000fe4000b7fe4ff */
[----:B------:R-:W-:-:S04]  /*21850*/  ISETP.GT.U32.AND P6, PT, R19, UR8, PT ;  /* 0x0000000813007c0c */ /* 0x000fc8000bfc4070 */
[----:B------:R-:W-:-:S13]  /*21860*/  ISETP.GT.U32.AND.EX P6, PT, R20, UR7, PT, P6 ;  /* 0x0000000714007c0c */ /* 0x000fda000bfc4160 */
[----:B------:R-:W-:-:S04]  /*21870*/  VOTE.ANY R16, PT, P6 ;  /* 0x0000000000107806 */ /* 0x000fc800030e0100 */
[----:B------:R-:W-:-:S13]  /*21880*/  ISETP.NE.AND P6, PT, R16, RZ, PT ;  /* 0x000000ff1000720c */ /* 0x000fda0003fc5270 */
[----:B------:R-:W-:Y:S05]  /*21890*/  @!P6 BRA `(.L_x_333) ;  /* 0xfffffff400b4e947 */ /* 0x000fea000383ffff */
[----:B------:R-:W-:Y:S01]  /*218a0*/  IMAD.MOV.U32 R19, RZ, RZ, R2 ;  /* 0x000000ffff137224 */ /* 0x000fe200078e0002 */
[----:B------:R-:W-:-:S07]  /*218b0*/  MOV R18, R3 ;  /* 0x0000000300127202 */ /* 0x000fce0000000f00 */
.L_x_328:
[----:B------:R-:W1:Y:S08]  /*218c0*/  BREV R16, R16 ;  /* 0x0000001000107301 */ /* 0x000e700000000000 */
[----:B-1----:R-:W1:Y:S02]  /*218d0*/  FLO.U32.SH R17, R16 ;  /* 0x0000001000117300 */ /* 0x002e6400000e0400 */
[----:B-1----:R-:W1:Y:S02]  /*218e0*/  SHFL.IDX PT, R11, R11, R17, 0x1f ;  /* 0x00001f110b0b7589 */ /* 0x002e6400000e0000 */
[----:B-1----:R-:W-:-:S13]  /*218f0*/  R2UR UR4, R11 ;  /* 0x000000000b0472ca */ /* 0x002fda00000e0000 */
[----:B------:R-:W-:-:S05]  /*21900*/  VIADD R23, R21, UR4 ;  /* 0x0000000415177c36 */ /* 0x000fca0008000000 */
[----:B------:R-:W-:-:S13]  /*21910*/  ISETP.GE.AND P1, PT, R23, UR21, PT ;  /* 0x0000001517007c0c */ /* 0x000fda000bf26270 */
[----:B------:R-:W1:Y:S02]  /*21920*/  @!P1 LDC.64 R2, c[0x0][0x918] ;  /* 0x00024600ff029b82 */ /* 0x000e640000000a00 */
[----:B-1----:R-:W-:-:S05]  /*21930*/  @!P1 IMAD.WIDE R2, R23, 0xc, R2 ;  /* 0x0000000c17029825 */ /* 0x002fca00078e0202 */
[----:B-----5:R1:W5:Y:S04]  /*21940*/  @!P1 LDG.E R8, desc[UR38][R2.64] ;  /* 0x0000002602089981 */ /* 0x020368000c1e1900 */
[----:B------:R1:W5:Y:S01]  /*21950*/  @!P1 LDG.E R0, desc[UR38][R2.64+0x4] ;  /* 0x0000042602009981 */ /* 0x000362000c1e1900 */
[----:B------:R-:W-:-:S03]  /*21960*/  IADD3 R12, P1, P2, R19, UR5, -R6 ;  /* 0x00000005130c7c10 */ /* 0x000fc6000fa3e806 */
[----:B------:R-:W-:Y:S01]  /*21970*/  SHFL.IDX PT, R6, R6, R17, 0x1f ;  /* 0x00001f1106067589 */ /* 0x000fe200000e0000 */
[----:B------:R-:W-:-:S03]  /*21980*/  IADD3.X R18, R18, UR6, ~R7, P1, P2 ;  /* 0x0000000612127c10 */ /* 0x000fc60008fe4c07 */
[----:B------:R-:W2:Y:S04]  /*21990*/  SHFL.IDX PT, R12, R12, R17, 0x1f ;  /* 0x00001f110c0c7589 */ /* 0x000ea800000e0000 */
[----:B------:R-:W3:Y:S04]  /*219a0*/  SHFL.IDX PT, R18, R18, R17, 0x1f ;  /* 0x00001f1112127589 */ /* 0x000ee800000e0000 */
[----:B------:R1:W4:Y:S04]  /*219b0*/  SHFL.IDX PT, R7, R7, R17, 0x1f ;  /* 0x00001f1107077589 */ /* 0x00032800000e0000 */
[----:B------:R1:W1:Y:S04]  /*219c0*/  SHFL.IDX PT, R5, R5, R17, 0x1f ;  /* 0x00001f1105057589 */ /* 0x00026800000e0000 */
[----:B------:R1:W1:Y:S01]  /*219d0*/  SHFL.IDX PT, R4, R4, R17, 0x1f ;  /* 0x00001f1104047589 */ /* 0x00026200000e0000 */
[----:B--2---:R-:W-:-:S02]  /*219e0*/  R2UR UR5, R12 ;  /* 0x000000000c0572ca */ /* 0x004fc400000e0000 */
[----:B---3--:R-:W-:-:S15]  /*219f0*/  R2UR UR6, R18 ;  /* 0x00000000120672ca */ /* 0x008fde00000e0000 */
.L_x_323:
[----:B-1----:R-:W1:Y:S01]  /*21a00*/  LDC R2, c[0x0][0x910] ;  /* 0x00024400ff027b82 */ /* 0x002e620000000800 */
[----:B------:R-:W-:Y:S01]  /*21a10*/  UMOV UR21, 0xffffffff ;  /* 0xffffffff00157882 */ /* 0x000fe20000000000 */
[----:B------:R-:W-:Y:S01]  /*21a20*/  UMOV UR22, 0xffffffff ;  /* 0xffffffff00167882 */ /* 0x000fe20000000000 */
[----:B------:R-:W-:Y:S01]  /*21a30*/  UMOV UR23, 0xffffffff ;  /* 0xffffffff00177882 */ /* 0x000fe20000000000 */
[----:B------:R-:W-:Y:S02]  /*21a40*/  MOV R19, RZ ;  /* 0x000000ff00137202 */ /* 0x000fe40000000f00 */
[----:B-1----:R-:W-:-:S13]  /*21a50*/  ISETP.LE.AND P1, PT, R2, UR4, PT ;  /* 0x0000000402007c0c */ /* 0x002fda000bf23270 */
[----:B------:R-:W-:Y:S05]  /*21a60*/  @P1 BRA `(.L_x_322) ;  /* 0x0000000000f01947 */ /* 0x000fea0003800000 */
[C---:B------:R-:W-:Y:S01]  /*21a70*/  R2UR UR22, R4.reuse ;  /* 0x00000000041672ca */ /* 0x040fe200000e0000 */
[----:B------:R-:W-:Y:S01]  /*21a80*/  UIADD3 UR21, UP1, -UR5, UR8, URZ ;  /* 0x0000000805157290 */ /* 0x000fe2000ff3e13f */
[----:B------:R-:W-:Y:S01]  /*21a90*/  R2UR UR23, R5 ;  /* 0x00000000051772ca */ /* 0x000fe200000e0000 */
[----:B------:R-:W-:Y:S01]  /*21aa0*/  ULDC UR28, c[0x0][0x8c0] ;  /* 0x00023000001c7ab9 */ /* 0x000fe20000000800 */
[----:B------:R-:W-:Y:S01]  /*21ab0*/  ULDC UR30, c[0x0][0x8b0] ;  /* 0x00022c00001e7ab9 */ /* 0x000fe20000000800 */
[----:B------:R-:W-:Y:S01]  /*21ac0*/  ULDC UR31, c[0x0][0x904] ;  /* 0x00024100001f7ab9 */ /* 0x000fe20000000800 */
[----:B------:R-:W-:-:S03]  /*21ad0*/  SHF.R.U64 R2, R4, UR30, R5 ;  /* 0x0000001e04027c19 */ /* 0x000fc60008001205 */
[----:B------:R-:W-:-:S04]  /*21ae0*/  UIADD3.X UR22, ~UR6, UR7, URZ, UP1, !UPT ;  /* 0x0000000706167290 */ /* 0x000fc80008ffe53f */
[----:B------:R-:W-:Y:S02]  /*21af0*/  USHF.R.U32.HI UR29, URZ, UR28, UR22 ;  /* 0x0000001c3f1d7299 */ /* 0x000fe40008011616 */
[----:B------:R-:W-:Y:S01]  /*21b00*/  USHF.R.U32.HI UR34, URZ, UR30, UR23 ;  /* 0x0000001e3f227299 */ /* 0x000fe20008011617 */
[----:B------:R-:W-:Y:S01]  /*21b10*/  R2UR UR23, R2 ;  /* 0x00000000021772ca */ /* 0x000fe200000e0000 */
[----:B------:R-:W-:Y:S02]  /*21b20*/  USHF.R.U32.HI UR24, URZ, UR30, UR29 ;  /* 0x0000001e3f187299 */ /* 0x000fe4000801161d */
[----:B------:R-:W-:Y:S02]  /*21b30*/  USHF.R.U64 UR21, UR21, UR28, UR22 ;  /* 0x0000001c15157299 */ /* 0x000fe40008001216 */
[----:B------:R-:W-:Y:S02]  /*21b40*/  USHF.R.U32.HI UR25, URZ, UR31, UR24 ;  /* 0x0000001f3f197299 */ /* 0x000fe40008011618 */
[----:B------:R-:W-:-:S02]  /*21b50*/  USHF.R.U64 UR22, UR21, UR30, UR29 ;  /* 0x0000001e15167299 */ /* 0x000fc4000800121d */
[----:B------:R-:W-:Y:S02]  /*21b60*/  ULOP3.LUT UR28, UR25, UR34, URZ, 0xfc, !UPT ;  /* 0x00000022191c7292 */ /* 0x000fe4000f8efc3f */
[----:B------:R-:W-:-:S04]  /*21b70*/  USHF.R.U64 UR24, UR22, UR31, UR24 ;  /* 0x0000001f16187299 */ /* 0x000fc80008001218 */
[----:B------:R-:W-:-:S13]  /*21b80*/  ISETP.NE.U32.AND P1, PT, RZ, UR28, PT ;  /* 0x0000001cff007c0c */ /* 0x000fda000bf25070 */
[----:B------:R-:W-:Y:S05]  /*21b90*/  @!P1 BRA `(.L_x_334) ;  /* 0x0000000000189947 */ /* 0x000fea0003800000 */
[----:B------:R-:W-:-:S07]  /*21ba0*/  MOV R12, 0x21bc0 ;  /* 0x00021bc0000c7802 */ /* 0x000fce0000000f00 */
[----:B--2-45:R-:W-:Y:S05]  /*21bb0*/  CALL.REL.NOINC `(.L_x_335) ;  /* 0x00000024002c7944 */ /* 0x034fea0003c00000 */
[----:B------:R-:W-:-:S04]  /*21bc0*/  UIADD3 UR25, -UR28, URZ, URZ ;  /* 0x0000003f1c197290 */ /* 0x000fc8000fffe13f */
[----:B------:R-:W-:-:S03]  /*21bd0*/  UIMAD UR24, UR23, UR25, UR24 ;  /* 0x00000019171872a4 */ /* 0x000fc6000f8e0218 */
[----:B------:R-:W-:Y:S01]  /*21be0*/  UMOV UR23, UR28 ;  /* 0x0000001c00177c82 */ /* 0x000fe20008000000 */
[----:B------:R-:W-:Y:S08]  /*21bf0*/  BRA `(.L_x_336) ;  /* 0x0000000000587947 */ /* 0x000ff00003800000 */
.L_x_334:
[----:B------:R-:W1:Y:S01]  /*21c00*/  I2F.U32.RP R2, UR23 ;  /* 0x0000001700027d06 */ /* 0x000e620008209000 */
[----:B------:R-:W-:Y:S01]  /*21c10*/  UMOV UR28, URZ ;  /* 0x0000003f001c7c82 */ /* 0x000fe20008000000 */
[----:B------:R-:W-:-:S06]  /*21c20*/  UISETP.NE.U32.AND UP4, UPT, UR23, URZ, UPT ;  /* 0x0000003f1700728c */ /* 0x000fcc000bf85070 */
[----:B-1----:R-:W1:Y:S02]  /*21c30*/  MUFU.RCP R2, R2 ;  /* 0x0000000200027308 */ /* 0x002e640000001000 */
[----:B-1----:R-:W-:-:S06]  /*21c40*/  VIADD R3, R2, 0xffffffe ;  /* 0x0ffffffe02037836 */ /* 0x002fcc0000000000 */
[----:B------:R-:W1:Y:S02]  /*21c50*/  F2I.FTZ.U32.TRUNC.NTZ R3, R3 ;  /* 0x0000000300037305 */ /* 0x000e64000021f000 */
[----:B-1----:R-:W-:-:S13]  /*21c60*/  R2UR UR29, R3 ;  /* 0x00000000031d72ca */ /* 0x002fda00000e0000 */
[----:B------:R-:W-:-:S04]  /*21c70*/  UIADD3 UR25, URZ, -UR29, URZ ;  /* 0x8000001d3f197290 */ /* 0x000fc8000fffe03f */
[----:B------:R-:W-:-:S04]  /*21c80*/  UIMAD UR25, UR25, UR23, URZ ;  /* 0x00000017191972a4 */ /* 0x000fc8000f8e023f */
[----:B------:R-:W-:-:S04]  /*21c90*/  UIMAD.WIDE.U32 UR28, UR29, UR25, UR28 ;  /* 0x000000191d1c72a5 */ /* 0x000fc8000f8e001c */
[----:B------:R-:W-:-:S04]  /*21ca0*/  UIMAD.WIDE.U32 UR28, UR29, UR24, URZ ;  /* 0x000000181d1c72a5 */ /* 0x000fc8000f8e003f */
[----:B------:R-:W-:-:S04]  /*21cb0*/  UIADD3 UR25, -UR29, URZ, URZ ;  /* 0x0000003f1d197290 */ /* 0x000fc8000fffe13f */
[----:B------:R-:W-:-:S04]  /*21cc0*/  UIMAD UR25, UR23, UR25, UR24 ;  /* 0x00000019171972a4 */ /* 0x000fc8000f8e0218 */
[----:B------:R-:W-:-:S11]  /*21cd0*/  UISETP.GE.U32.AND UP1, UPT, UR25, UR23, UPT ;  /* 0x000000171900728c */ /* 0x000fd6000bf26070 */
[----:B------:R-:W-:Y:S02]  /*21ce0*/  @UP1 UIADD3 UR25, UR25, -UR23, URZ ;  /* 0x8000001719191290 */ /* 0x000fe4000fffe03f */
[----:B------:R-:W-:Y:S02]  /*21cf0*/  @UP1 UIADD3 UR29, UR29, 0x1, URZ ;  /* 0x000000011d1d1890 */ /* 0x000fe4000fffe03f */
[----:B------:R-:W-:-:S11]  /*21d00*/  UISETP.GE.U32.AND UP2, UPT, UR25, UR23, UPT ;  /* 0x000000171900728c */ /* 0x000fd6000bf46070 */
[----:B------:R-:W-:Y:S02]  /*21d10*/  @UP2 UIADD3 UR29, UR29, 0x1, URZ ;  /* 0x000000011d1d2890 */ /* 0x000fe4000fffe03f */
[----:B------:R-:W-:-:S04]  /*21d20*/  @!UP4 ULOP3.LUT UR29, URZ, UR23, URZ, 0x33, !UPT ;  /* 0x000000173f1dc292 */ /* 0x000fc8000f8e333f */
[----:B------:R-:W-:-:S04]  /*21d30*/  UIADD3 UR25, -UR29, URZ, URZ ;  /* 0x0000003f1d197290 */ /* 0x000fc8000fffe13f */
[----:B------:R-:W-:-:S03]  /*21d40*/  UIMAD UR24, UR23, UR25, UR24 ;  /* 0x00000019171872a4 */ /* 0x000fc6000f8e0218 */
[----:B------:R-:W-:-:S09]  /*21d50*/  UMOV UR23, UR29 ;  /* 0x0000001d00177c82 */ /* 0x000fd20008000000 */
.L_x_336:
[----:B------:R-:W-:Y:S01]  /*21d60*/  ULOP3.LUT UR22, UR22, UR19, URZ, 0xc0, !UPT ;  /* 0x0000001316167292 */ /* 0x000fe2000f8ec03f */
[----:B------:R-:W-:Y:S01]  /*21d70*/  MOV R19, 0x1 ;  /* 0x0000000100137802 */ /* 0x000fe20000000f00 */
[----:B------:R-:W-:Y:S02]  /*21d80*/  ULOP3.LUT UR21, UR21, UR35, URZ, 0xc0, !UPT ;  /* 0x0000002315157292 */ /* 0x000fe4000f8ec03f */
[----:B------:R-:W-:Y:S01]  /*21d90*/  UIMAD UR22, UR18, UR23, UR22 ;  /* 0x00000017121672a4 */ /* 0x000fe2000f8e0216 */
[----:B------:R-:W-:Y:S01]  /*21da0*/  ULDC UR28, c[0x0][0x8a8] ;  /* 0x00022a00001c7ab9 */ /* 0x000fe20000000800 */
[----:B------:R-:W-:Y:S01]  /*21db0*/  ULDC UR25, c[0x0][0x8b8] ;  /* 0x00022e0000197ab9 */ /* 0x000fe20000000800 */
[----:B------:R-:W-:Y:S02]  /*21dc0*/  UIMAD UR24, UR24, UR28, UR21 ;  /* 0x0000001c181872a4 */ /* 0x000fe4000f8e0215 */
[----:B------:R-:W-:Y:S01]  /*21dd0*/  UIMAD UR22, UR22, UR25, UR53 ;  /* 0x00000019161672a4 */ /* 0x000fe2000f8e0235 */
[----:B------:R-:W-:Y:S01]  /*21de0*/  @UP3 UMOV UR23, UR4 ;  /* 0x0000000400173c82 */ /* 0x000fe20008000000 */
[----:B------:R-:W-:-:S03]  /*21df0*/  @!UP3 UMOV UR23, UR4 ;  /* 0x000000040017bc82 */ /* 0x000fc60008000000 */
[----:B------:R-:W-:Y:S02]  /*21e00*/  @UP3 UMOV UR21, UR24 ;  /* 0x0000001800153c82 */ /* 0x000fe40008000000 */
[----:B------:R-:W-:Y:S01]  /*21e10*/  @!UP3 UMOV UR21, UR22 ;  /* 0x000000160015bc82 */ /* 0x000fe20008000000 */
[----:B------:R-:W-:-:S05]  /*21e20*/  @!UP3 UMOV UR22, UR24 ;  /* 0x000000180016bc82 */ /* 0x000fca0008000000 */
.L_x_322:
[----:B------:R-:W-:-:S06]  /*21e30*/  UISETP.NE.AND UP1, UPT, UR15, 0x3, UPT ;  /* 0x000000030f00788c */ /* 0x000fcc000bf25270 */
[----:B------:R-:W-:-:S13]  /*21e40*/  PLOP3.LUT P1, PT, PT, PT, UP1, 0x80, 0x0 ;  /* 0x000000000000781c */ /* 0x000fda0003f2f018 */
[----:B------:R-:W-:Y:S05]  /*21e50*/  @!P1 BRA `(.L_x_337) ;  /* 0x0000000000049947 */ /* 0x000fea0003800000 */
[----:B--2---:R-:W-:Y:S01]  /*21e60*/  BPT.TRAP 0x1 ;  /* 0x000000040000795c */ /* 0x004fe20000300000 */
.L_x_337:
[----:B------:R-:W1:Y:S01]  /*21e70*/  S2R R3, SR_CgaCtaId ;  /* 0x0000000000037919 */ /* 0x000e620000008800 */
[----:B------:R-:W-:-:S04]  /*21e80*/  MOV R2, 0x400 ;  /* 0x0000040000027802 */ /* 0x000fc80000000f00 */
[----:B-1----:R-:W-:Y:S02]  /*21e90*/  LEA R2, R3, R2, 0x18 ;  /* 0x0000000203027211 */ /* 0x002fe400078ec0ff */
[----:B------:R-:W-:-:S03]  /*21ea0*/  SHF.L.U32 R3, R14, 0x1f, RZ ;  /* 0x0000001f0e037819 */ /* 0x000fc600000006ff */
[----:B------:R-:W-:-:S04]  /*21eb0*/  IMAD R12, R13, 0x8, R2 ;  /* 0x000000080d0c7824 */ /* 0x000fc800078e0202 */
[----:B------:R-:W1:Y:S02]  /*21ec0*/  SYNCS.PHASECHK.TRANS64.TRYWAIT P2, [R12+URZ+0x34440], R3 ;  /* 0x034440030c0075a7 */ /* 0x000e64000804017f */
[----:B-1----:R-:W-:Y:S05]  /*21ed0*/  @!P2 BRA `(.L_x_338) ;  /* 0x0000001800c8a947 */ /* 0x002fea0003800000 */
.L_x_419:
[----:B------:R-:W-:Y:S01]  /*21ee0*/  ELECT P2, URZ, PT ;  /* 0x00000000003f782f */ /* 0x000fe20003840000 */
[----:B------:R-:W-:-:S12]  /*21ef0*/  BSSY B0, `(.L_x_339) ;  /* 0x0000010000007945 */ /* 0x000fd80003800000 */
[----:B------:R-:W-:Y:S05]  /*21f00*/  @!P2 BRA `(.L_x_340) ;  /* 0x000000000038a947 */ /* 0x000fea0003800000 */
[----:B-1----:R-:W-:Y:S01]  /*21f10*/  LEA R3, R13, R2, 0x4 ;  /* 0x000000020d037211 */ /* 0x002fe200078e20ff */
[----:B------:R-:W-:Y:S01]  /*21f20*/  IMAD.U32 R18, RZ, RZ, UR23 ;  /* 0x00000017ff127e24 */ /* 0x000fe2000f8e00ff */
[----:B------:R-:W-:Y:S01]  /*21f30*/  MOV R17, UR22 ;  /* 0x0000001600117c02 */ /* 0x000fe20008000f00 */
[----:B------:R-:W-:-:S05]  /*21f40*/  IMAD.U32 R16, RZ, RZ, UR21 ;  /* 0x00000015ff107e24 */ /* 0x000fca000f8e00ff */
[----:B------:R1:W-:Y:S01]  /*21f50*/  STS.128 [R3+0x34510], R16 ;  /* 0x0345101003007388 */ /* 0x0003e20000000c00 */
[----:B------:R-:W-:Y:S01]  /*21f60*/  @!PT LDS RZ, [RZ] ;  /* 0x00000000fffff984 */ /* 0x000fe20000000800 */
[----:B------:R-:W-:Y:S01]  /*21f70*/  @!PT LDS RZ, [RZ] ;  /* 0x00000000fffff984 */ /* 0x000fe20000000800 */
[----:B------:R-:W-:Y:S01]  /*21f80*/  @!PT LDS RZ, [RZ] ;  /* 0x00000000fffff984 */ /* 0x000fe20000000800 */
[----:B------:R-:W-:Y:S01]  /*21f90*/  @!PT LDS RZ, [RZ] ;  /* 0x00000000fffff984 */ /* 0x000fe20000000800 */
[----:B------:R3:W-:Y:S06]  /*21fa0*/  MEMBAR.ALL.CTA ;  /* 0x0000000000007992 */ /* 0x0007ec0000008000 */
[----:B---3--:R-:W3:Y:S01]  /*21fb0*/  FENCE.VIEW.ASYNC.S ;  /* 0x00000000000073c6 */ /* 0x008ee20000000000 */
[----:B------:R-:W-:Y:S05]  /*21fc0*/  @!P1 BRA `(.L_x_341) ;  /* 0x0000000000049947 */ /* 0x000fea0003800000 */
[----:B--2---:R-:W-:Y:S01]  /*21fd0*/  BPT.TRAP 0x1 ;  /* 0x000000040000795c */ /* 0x004fe20000300000 */
.L_x_341:
[----:B---3--:R3:W-:Y:S02]  /*21fe0*/  SYNCS.ARRIVE.TRANS64.A1T0 RZ, [R12+URZ+0x34400], RZ ;  /* 0x034400ff0cff79a7 */ /* 0x0087e4000810003f */
.L_x_340:
[----:B--2---:R-:W-:Y:S05]  /*21ff0*/  BSYNC B0 ;  /* 0x0000000000007941 */ /* 0x004fea0003800000 */
.L_x_339:
[----:B------:R-:W-:Y:S02]  /*22000*/  ISETP.NE.AND P3, PT, R19, RZ, PT ;  /* 0x000000ff1300720c */ /* 0x000fe40003f65270 */
[----:B------:R-:W-:-:S04]  /*22010*/  IADD3 R13, R13, 0x1, RZ ;  /* 0x000000010d0d7810 */ /* 0x000fc80007ffe0ff */
[----:B------:R-:W-:-:S04]  /*22020*/  ISETP.NE.AND P2, PT, R13, 0x8, PT ;  /* 0x000000080d00780c */ /* 0x000fc80003f45270 */
[----:B-1----:R-:W-:Y:S02]  /*22030*/  SEL R3, RZ, 0x1, P2 ;  /* 0x00000001ff037807 */ /* 0x002fe40001000000 */
[----:B------:R-:W-:Y:S02]  /*22040*/  SEL R13, R13, RZ, P2 ;  /* 0x000000ff0d0d7207 */ /* 0x000fe40001000000 */
[----:B------:R-:W-:Y:S01]  /*22050*/  LOP3.LUT R14, R14, R3, RZ, 0x3c, !PT ;  /* 0x000000030e0e7212 */ /* 0x000fe200078e3cff */
[----:B------:R-:W-:Y:S06]  /*22060*/  @P3 BRA `(.L_x_342) ;  /* 0xffffffe000fc3947 */ /* 0x000fec000383ffff */
[----:B------:R-:W-:Y:S05]  /*22070*/  @!P1 BRA `(.L_x_343) ;  /* 0x0000000000049947 */ /* 0x000fea0003800000 */
[----:B------:R-:W-:Y:S01]  /*22080*/  BPT.TRAP 0x1 ;  /* 0x000000040000795c */ /* 0x000fe20000300000 */
.L_x_343:
[----:B------:R-:W-:Y:S01]  /*22090*/  IMAD R3, R13, 0x8, R2 ;  /* 0x000000080d037824 */ /* 0x000fe200078e0202 */
[----:B-----5:R-:W-:-:S04]  /*220a0*/  SHF.L.U32 R0, R14, 0x1f, RZ ;  /* 0x0000001f0e007819 */ /* 0x020fc800000006ff */
[----:B------:R-:W1:Y:S02]  /*220b0*/  SYNCS.PHASECHK.TRANS64.TRYWAIT P0, [R3+URZ+0x34440], R0 ;  /* 0x03444000030075a7 */ /* 0x000e64000800017f */
[----:B-1----:R-:W-:Y:S05]  /*220c0*/  @!P0 BRA `(.L_x_344) ;  /* 0x0000001800608947 */ /* 0x002fea0003800000 */
.L_x_420:
[----:B------:R-:W-:Y:S05]  /*220d0*/  @!P1 BRA `(.L_x_345) ;  /* 0x0000000000049947 */ /* 0x000fea0003800000 */
[----:B------:R-:W-:Y:S01]  /*220e0*/  BPT.TRAP 0x1 ;  /* 0x000000040000795c */ /* 0x000fe20000300000 */
.L_x_345:
[----:B------:R-:W-:-:S04]  /*220f0*/  IADD3 R13, R13, 0x1, RZ ;  /* 0x000000010d0d7810 */ /* 0x000fc80007ffe0ff */
[----:B------:R-:W-:-:S04]  /*22100*/  ISETP.NE.AND P0, PT, R13, 0x8, PT ;  /* 0x000000080d00780c */ /* 0x000fc80003f05270 */
[----:B-1----:R-:W-:Y:S02]  /*22110*/  SEL R3, RZ, 0x1, P0 ;  /* 0x00000001ff037807 */ /* 0x002fe40000000000 */
[----:B------:R-:W-:Y:S02]  /*22120*/  SEL R13, R13, RZ, P0 ;  /* 0x000000ff0d0d7207 */ /* 0x000fe40000000000 */
[----:B------:R-:W-:-:S03]  /*22130*/  LOP3.LUT R14, R14, R3, RZ, 0x3c, !PT ;  /* 0x000000030e0e7212 */ /* 0x000fc600078e3cff */
[----:B------:R-:W-:Y:S01]  /*22140*/  IMAD R3, R13, 0x8, R2 ;  /* 0x000000080d037824 */ /* 0x000fe200078e0202 */
[----:B------:R-:W-:-:S04]  /*22150*/  SHF.L.U32 R0, R14, 0x1f, RZ ;  /* 0x0000001f0e007819 */ /* 0x000fc800000006ff */
[----:B------:R-:W1:Y:S02]  /*22160*/  SYNCS.PHASECHK.TRANS64.TRYWAIT P0, [R3+URZ+0x34440], R0 ;  /* 0x03444000030075a7 */ /* 0x000e64000800017f */
[----:B-1----:R-:W-:Y:S05]  /*22170*/  @!P0 BRA `(.L_x_346) ;  /* 0x0000001800488947 */ /* 0x002fea0003800000 */
.L_x_421:
[----:B------:R-:W-:Y:S05]  /*22180*/  @!P1 BRA `(.L_x_347) ;  /* 0x0000000000049947 */ /* 0x000fea0003800000 */
[----:B------:R-:W-:Y:S01]  /*22190*/  BPT.TRAP 0x1 ;  /* 0x000000040000795c */ /* 0x000fe20000300000 */
.L_x_347:
[----:B-1----:R-:W-:-:S04]  /*221a0*/  IADD3 R0, R13, 0x1, RZ ;  /* 0x000000010d007810 */ /* 0x002fc80007ffe0ff */
[----:B------:R-:W-:-:S04]  /*221b0*/  ISETP.NE.AND P0, PT, R0, 0x8, PT ;  /* 0x000000080000780c */ /* 0x000fc80003f05270 */
[----:B------:R-:W-:Y:S02]  /*221c0*/  SEL R3, RZ, 0x1, P0 ;  /* 0x00000001ff037807 */ /* 0x000fe40000000000 */
[----:B------:R-:W-:Y:S02]  /*221d0*/  SEL R5, R0, RZ, P0 ;  /* 0x000000ff00057207 */ /* 0x000fe40000000000 */
[----:B------:R-:W-:-:S03]  /*221e0*/  LOP3.LUT R14, R14, R3, RZ, 0x3c, !PT ;  /* 0x000000030e0e7212 */ /* 0x000fc600078e3cff */
[----:B------:R-:W-:Y:S01]  /*221f0*/  IMAD R3, R5, 0x8, R2 ;  /* 0x0000000805037824 */ /* 0x000fe200078e0202 */
[----:B------:R-:W-:-:S04]  /*22200*/  SHF.L.U32 R0, R14, 0x1f, RZ ;  /* 0x0000001f0e007819 */ /* 0x000fc800000006ff */
[----:B------:R-:W1:Y:S02]  /*22210*/  SYNCS.PHASECHK.TRANS64.TRYWAIT P0, [R3+URZ+0x34440], R0 ;  /* 0x03444000030075a7 */ /* 0x000e64000800017f */
[----:B-1----:R-:W-:Y:S05]  /*22220*/  @!P0 BRA `(.L_x_348) ;  /* 0x0000001800308947 */ /* 0x002fea0003800000 */
.L_x_422:
[----:B------:R-:W-:Y:S05]  /*22230*/  @!P1 BRA `(.L_x_349) ;  /* 0x0000000000049947 */ /* 0x000fea0003800000 */
[----:B------:R-:W-:Y:S01]  /*22240*/  BPT.TRAP 0x1 ;  /* 0x000000040000795c */ /* 0x000fe20000300000 */
.L_x_349:
        /* <DEDUP_REMOVED lines=9> */
.L_x_423:
[----:B------:R-:W-:Y:S05]  /*222e0*/  @!P1 BRA `(.L_x_351) ;  /* 0x0000000000049947 */ /* 0x000fea0003800000 */
[----:B------:R-:W-:Y:S01]  /*222f0*/  BPT.TRAP 0x1 ;  /* 0x000000040000795c */ /* 0x000fe20000300000 */
.L_x_351:
        /* <DEDUP_REMOVED lines=9> */
.L_x_424:
[----:B------:R-:W-:Y:S05]  /*22390*/  @!P1 BRA `(.L_x_353) ;  /* 0x0000000000049947 */ /* 0x000fea0003800000 */
[----:B------:R-:W-:Y:S01]  /*223a0*/  BPT.TRAP 0x1 ;  /* 0x000000040000795c */ /* 0x000fe20000300000 */
.L_x_353:
        /* <DEDUP_REMOVED lines=9> */
.L_x_425:
[----:B------:R-:W-:Y:S05]  /*22440*/  @!P1 BRA `(.L_x_355) ;  /* 0x0000000000049947 */ /* 0x000fea0003800000 */
[----:B------:R-:W-:Y:S01]  /*22450*/  BPT.TRAP 0x1 ;  /* 0x000000040000795c */ /* 0x000fe20000300000 */
.L_x_355:
[----:B-1----:R-:W-:-:S04]  /*22460*/  IADD3 R0, R5, 0x1, RZ ;  /* 0x0000000105007810 */ /* 0x002fc80007ffe0ff */
[----:B------:R-:W-:-:S04]  /*22470*/  ISETP.NE.AND P0, PT, R0, 0x8, PT ;  /* 0x000000080000780c */ /* 0x000fc80003f05270 */
[----:B------:R-:W-:Y:S02]  /*22480*/  SEL R3, RZ, 0x1, P0 ;  /* 0x00000001ff037807 */ /* 0x000fe40000000000 */
[----:B------:R-:W-:Y:S02]  /*22490*/  SEL R5, R0, RZ, P0 ;  /* 0x000000ff00057207 */ /* 0x000fe40000000000 */
[----:B----4-:R-:W-:-:S03]  /*224a0*/  LOP3.LUT R7, R14, R3, RZ, 0x3c, !PT ;  /* 0x000000030e077212 */ /* 0x010fc600078e3cff */
[----:B------:R-:W-:Y:S01]  /*224b0*/  IMAD R3, R5, 0x8, R2 ;  /* 0x0000000805037824 */ /* 0x000fe200078e0202 */
[----:B------:R-:W-:-:S04]  /*224c0*/  SHF.L.U32 R0, R7, 0x1f, RZ ;  /* 0x0000001f07007819 */ /* 0x000fc800000006ff */
[----:B------:R-:W1:Y:S02]  /*224d0*/  SYNCS.PHASECHK.TRANS64.TRYWAIT P0, [R3+URZ+0x34440], R0 ;  /* 0x03444000030075a7 */ /* 0x000e64000800017f */
[----:B-1----:R-:W-:Y:S05]  /*224e0*/  @!P0 BRA `(.L_x_356) ;  /* 0x0000001400d08947 */ /* 0x002fea0003800000 */
.L_x_426:
[----:B------:R-:W-:Y:S05]  /*224f0*/  @!P1 BRA `(.L_x_357) ;  /* 0x0000000000049947 */ /* 0x000fea0003800000 */
[----:B------:R-:W-:Y:S01]  /*22500*/  BPT.TRAP 0x1 ;  /* 0x000000040000795c */ /* 0x000fe20000300000 */
.L_x_357:
[----:B-1----:R-:W-:-:S04]  /*22510*/  IADD3 R0, R5, 0x1, RZ ;  /* 0x0000000105007810 */ /* 0x002fc80007ffe0ff */
[----:B------:R-:W-:-:S04]  /*22520*/  ISETP.NE.AND P0, PT, R0, 0x8, PT ;  /* 0x000000080000780c */ /* 0x000fc80003f05270 */
[----:B------:R-:W-:Y:S02]  /*22530*/  SEL R4, RZ, 0x1, P0 ;  /* 0x00000001ff047807 */ /* 0x000fe40000000000 */
[----:B------:R-:W-:Y:S02]  /*22540*/  SEL R3, R0, RZ, P0 ;  /* 0x000000ff00037207 */ /* 0x000fe40000000000 */
[----:B------:R-:W-:-:S03]  /*22550*/  LOP3.LUT R0, R7, R4, RZ, 0x3c, !PT ;  /* 0x0000000407007212 */ /* 0x000fc600078e3cff */
[----:B------:R-:W-:Y:S01]  /*22560*/  IMAD R3, R3, 0x8, R2 ;  /* 0x0000000803037824 */ /* 0x000fe200078e0202 */
[----:B------:R-:W-:-:S07]  /*22570*/  SHF.L.U32 R0, R0, 0x1f, RZ ;  /* 0x0000001f00007819 */ /* 0x000fce00000006ff */
.L_x_358:
[----:B-1----:R1:W2:Y:S02]  /*22580*/  SYNCS.PHASECHK.TRANS64.TRYWAIT P0, [R3+URZ+0x34440], R0 ;  /* 0x03444000030075a7 */ /* 0x0022a4000800017f */
[----:B--2---:R-:W-:Y:S05]  /*22590*/  @!P0 NANOSLEEP.SYNCS 0x989680 ;  /* 0x009896800000895d */ /* 0x004fea0003900000 */
[----:B------:R-:W2:Y:S02]  /*225a0*/  @!P0 SYNCS.PHASECHK.TRANS64 P0, [R3+URZ+0x34440], R0 ;  /* 0x03444000030085a7 */ /* 0x000ea4000800007f */
[----:B--2---:R-:W-:Y:S05]  /*225b0*/  @P0 EXIT ;  /* 0x000000000000094d */ /* 0x004fea0003800000 */
[----:B------:R-:W-:Y:S05]  /*225c0*/  BRA `(.L_x_358) ;  /* 0xfffffffc00ec7947 */ /* 0x000fea000383ffff */
.L_x_25:
[----:B-1----:R-:W-:-:S04]  /*225d0*/  MOV R13, UR11 ;  /* 0x0000000b000d7c02 */ /* 0x002fc80008000f00 */
[----:B------:R1:W2:Y:S03]  /*225e0*/  SYNCS.PHASECHK.TRANS64.TRYWAIT P1, [R13+URZ+0x34400], R12 ;  /* 0x0344000c0d0075a7 */ /* 0x0002a6000802017f */
[----:B--2---:R-:W-:Y:S05]  /*225f0*/  @!P1 NANOSLEEP.SYNCS 0x989680 ;  /* 0x009896800000995d */ /* 0x004fea0003900000 */
[----:B------:R-:W2:Y:S02]  /*22600*/  @!P1 SYNCS.PHASECHK.TRANS64 P1, [R13+URZ+0x34400], R12 ;  /* 0x0344000c0d0095a7 */ /* 0x000ea4000802007f */
[----:B--2---:R-:W-:Y:S05]  /*22610*/  @!P1 BRA `(.L_x_25) ;  /* 0xfffffffc00ec9947 */ /* 0x004fea000383ffff */
[----:B------:R-:W-:Y:S05]  /*22620*/  BRA `(.L_x_359) ;  /* 0xfffffe0800b07947 */ /* 0x000fea000383ffff */
.L_x_37:
[----:B------:R-:W-:-:S06]  /*22630*/  UIADD3 UR4, UR51, UR50, URZ ;  /* 0x0000003233047290 */ /* 0x000fcc000fffe03f */
[----:B-1----:R-:W-:-:S04]  /*22640*/  IMAD.U32 R0, RZ, RZ, UR4 ;  /* 0x00000004ff007e24 */ /* 0x002fc8000f8e00ff */
[----:B------:R1:W2:Y:S03]  /*22650*/  SYNCS.PHASECHK.TRANS64.TRYWAIT P0, [R0+URZ], R11 ;  /* 0x0000000b000075a7 */ /* 0x0002a6000800017f */
[----:B--2---:R-:W-:Y:S05]  /*22660*/  @!P0 NANOSLEEP.SYNCS 0x989680 ;  /* 0x009896800000895d */ /* 0x004fea0003900000 */
[----:B------:R-:W2:Y:S02]  /*22670*/  @!P0 SYNCS.PHASECHK.TRANS64 P0, [R0+URZ], R11 ;  /* 0x0000000b000085a7 */ /* 0x000ea4000800007f */
[----:B--2---:R-:W-:Y:S05]  /*22680*/  @!P0 BRA `(.L_x_37) ;  /* 0xfffffffc00e88947 */ /* 0x004fea000383ffff */
[----:B------:R-:W-:Y:S05]  /*22690*/  BRA `(.L_x_360) ;  /* 0xfffffe1400e07947 */ /* 0x000fea000383ffff */
.L_x_42:
[----:B---3--:R-:W-:-:S04]  /*226a0*/  MOV R3, UR4 ;  /* 0x0000000400037c02 */ /* 0x008fc80008000f00 */
[----:B------:R3:W4:Y:S03]  /*226b0*/  SYNCS.PHASECHK.TRANS64.TRYWAIT P0, [R3+URZ+0x34480], R0 ;  /* 0x03448000030075a7 */ /* 0x000726000800017f */
[----:B----4-:R-:W-:Y:S05]  /*226c0*/  @!P0 NANOSLEEP.SYNCS 0x989680 ;  /* 0x009896800000895d */ /* 0x010fea0003900000 */
[----:B------:R-:W4:Y:S02]  /*226d0*/  @!P0 SYNCS.PHASECHK.TRANS64 P0, [R3+URZ+0x34480], R0 ;  /* 0x03448000030085a7 */ /* 0x000f24000800007f */
[----:B----4-:R-:W-:Y:S05]  /*226e0*/  @!P0 BRA `(.L_x_42) ;  /* 0xfffffffc00ec8947 */ /* 0x010fea000383ffff */
[----:B------:R-:W-:Y:S05]  /*226f0*/  BRA `(.L_x_41) ;  /* 0xfffffe2400187947 */ /* 0x000fea000383ffff */
.L_x_47:
[----:B---3--:R-:W-:-:S04]  /*22700*/  IMAD.U32 R9, RZ, RZ, UR6 ;  /* 0x00000006ff097e24 */ /* 0x008fc8000f8e00ff */
[----:B------:R3:W4:Y:S03]  /*22710*/  SYNCS.PHASECHK.TRANS64.TRYWAIT P0, [R9+URZ+0x34480], R4 ;  /* 0x03448004090075a7 */ /* 0x000726000800017f */
[----:B----4-:R-:W-:Y:S05]  /*22720*/  @!P0 NANOSLEEP.SYNCS 0x989680 ;  /* 0x009896800000895d */ /* 0x010fea0003900000 */
[----:B------:R-:W4:Y:S02]  /*22730*/  @!P0 SYNCS.PHASECHK.TRANS64 P0, [R9+URZ+0x34480], R4 ;  /* 0x03448004090085a7 */ /* 0x000f24000800007f */
[----:B----4-:R-:W-:Y:S05]  /*22740*/  @!P0 BRA `(.L_x_47) ;  /* 0xfffffffc00ec8947 */ /* 0x010fea000383ffff */
[----:B------:R-:W-:Y:S05]  /*22750*/  BRA `(.L_x_46) ;  /* 0xfffffe9c00e07947 */ /* 0x000fea000383ffff */
.L_x_53:
[----:B------:R-:W-:-:S06]  /*22760*/  UIADD3 UR4, UR51, UR50, URZ ;  /* 0x0000003233047290 */ /* 0x000fcc000fffe03f */
[----:B-1----:R-:W-:-:S04]  /*22770*/  MOV R2, UR4 ;  /* 0x0000000400027c02 */ /* 0x002fc80008000f00 */
[----:B------:R1:W3:Y:S03]  /*22780*/  SYNCS.PHASECHK.TRANS64.TRYWAIT P0, [R2+URZ+0x10], R0 ;  /* 0x00001000020075a7 */ /* 0x0002e6000800017f */
[----:B---3--:R-:W-:Y:S05]  /*22790*/  @!P0 NANOSLEEP.SYNCS 0x989680 ;  /* 0x009896800000895d */ /* 0x008fea0003900000 */
[----:B------:R-:W3:Y:S02]  /*227a0*/  @!P0 SYNCS.PHASECHK.TRANS64 P0, [R2+URZ+0x10], R0 ;  /* 0x00001000020085a7 */ /* 0x000ee4000800007f */
[----:B---3--:R-:W-:Y:S05]  /*227b0*/  @!P0 BRA `(.L_x_53) ;  /* 0xfffffffc00e88947 */ /* 0x008fea000383ffff */
[----:B------:R-:W-:Y:S05]  /*227c0*/  BRA `(.L_x_361) ;  /* 0xffffff2800187947 */ /* 0x000fea000383ffff */
.L_x_65:
[----:B------:R-:W-:-:S07]  /*227d0*/  IMAD.MOV.U32 R15, RZ, RZ, -0x1 ;  /* 0xffffffffff0f7424 */ /* 0x000fce00078e00ff */
[----:B-123-5:R-:W-:Y:S05]  /*227e0*/  WARPSYNC.COLLECTIVE R15, `(.L_x_362) ;  /* 0x000000000f0c7348 */ /* 0x02efea0003c00000 */
[----:B------:R-:W-:Y:S02]  /*227f0*/  ELECT P6, UR62, PT ;  /* 0x00000000003e782f */ /* 0x000fe400038c0000 */
[----:B------:R-:W-:Y:S01]  /*22800*/  MOV R14, UR62 ;  /* 0x0000003e000e7c02 */ /* 0x000fe20008000f00 */
[----:B-123-5:R-:W-:Y:S10]  /*22810*/  ENDCOLLECTIVE ;  /* 0x000000000000791b */ /* 0x02eff40003800000 */
.L_x_362:
[----:B------:R-:W-:Y:S05]  /*22820*/  BRA `(.L_x_363) ;  /* 0xffffff2c00a07947 */ /* 0x000fea000383ffff */
.L_x_67:
[----:B-1----:R-:W-:-:S04]  /*22830*/  MOV R4, UR48 ;  /* 0x0000003000047c02 */ /* 0x002fc80008000f00 */
[----:B------:R1:W3:Y:S03]  /*22840*/  SYNCS.PHASECHK.TRANS64.TRYWAIT P2, [R4+URZ+0x344a0], R159 ;  /* 0x0344a09f040075a7 */ /* 0x0002e6000804017f */
[----:B---3--:R-:W-:Y:S05]  /*22850*/  @!P2 NANOSLEEP.SYNCS 0x989680 ;  /* 0x009896800000a95d */ /* 0x008fea0003900000 */
[----:B------:R-:W3:Y:S02]  /*22860*/  @!P2 SYNCS.PHASECHK.TRANS64 P2, [R4+URZ+0x344a0], R159 ;  /* 0x0344a09f0400a5a7 */ /* 0x000ee4000804007f */
[----:B---3--:R-:W-:Y:S05]  /*22870*/  @!P2 BRA `(.L_x_67) ;  /* 0xfffffffc00eca947 */ /* 0x008fea000383ffff */
[----:B------:R-:W-:Y:S05]  /*22880*/  BRA `(.L_x_364) ;  /* 0xffffff2c00b07947 */ /* 0x000fea000383ffff */
.L_x_73:
[----:B-1----:R-:W-:-:S04]  /*22890*/  IMAD.U32 R12, RZ, RZ, UR48 ;  /* 0x00000030ff0c7e24 */ /* 0x002fc8000f8e00ff */
[----:B------:R1:W2:Y:S03]  /*228a0*/  SYNCS.PHASECHK.TRANS64.TRYWAIT P3, [R12+URZ+0x344a8], R159 ;  /* 0x0344a89f0c0075a7 */ /* 0x0002a6000806017f */
[----:B--2---:R-:W-:Y:S05]  /*228b0*/  @!P3 NANOSLEEP.SYNCS 0x989680 ;  /* 0x009896800000b95d */ /* 0x004fea0003900000 */
[----:B------:R-:W2:Y:S02]  /*228c0*/  @!P3 SYNCS.PHASECHK.TRANS64 P3, [R12+URZ+0x344a8], R159 ;  /* 0x0344a89f0c00b5a7 */ /* 0x000ea4000806007f */
[----:B--2---:R-:W-:Y:S05]  /*228d0*/  @!P3 BRA `(.L_x_73) ;  /* 0xfffffffc00ecb947 */ /* 0x004fea000383ffff */
[----:B------:R-:W-:Y:S05]  /*228e0*/  BRA `(.L_x_365) ;  /* 0xffffff3400507947 */ /* 0x000fea000383ffff */
.L_x_78:
[----:B-1----:R-:W-:-:S04]  /*228f0*/  MOV R12, UR48 ;  /* 0x00000030000c7c02 */ /* 0x002fc80008000f00 */
[----:B------:R1:W2:Y:S03]  /*22900*/  SYNCS.PHASECHK.TRANS64.TRYWAIT P3, [R12+URZ+0x344b0], R159 ;  /* 0x0344b09f0c0075a7 */ /* 0x0002a6000806017f */
[----:B--2---:R-:W-:Y:S05]  /*22910*/  @!P3 NANOSLEEP.SYNCS 0x989680 ;  /* 0x009896800000b95d */ /* 0x004fea0003900000 */
[----:B------:R-:W2:Y:S02]  /*22920*/  @!P3 SYNCS.PHASECHK.TRANS64 P3, [R12+URZ+0x344b0], R159 ;  /* 0x0344b09f0c00b5a7 */ /* 0x000ea4000806007f */
[----:B--2---:R-:W-:Y:S05]  /*22930*/  @!P3 BRA `(.L_x_78) ;  /* 0xfffffffc00ecb947 */ /* 0x004fea000383ffff */
[----:B------:R-:W-:Y:S05]  /*22940*/  BRA `(.L_x_366) ;  /* 0xffffff3800987947 */ /* 0x000fea000383ffff */
.L_x_83:
[----:B-1----:R-:W-:-:S04]  /*22950*/  IMAD.U32 R12, RZ, RZ, UR48 ;  /* 0x00000030ff0c7e24 */ /* 0x002fc8000f8e00ff */
[----:B------:R1:W2:Y:S03]  /*22960*/  SYNCS.PHASECHK.TRANS64.TRYWAIT P3, [R12+URZ+0x344b8], R159 ;  /* 0x0344b89f0c0075a7 */ /* 0x0002a6000806017f */
[----:B--2---:R-:W-:Y:S05]  /*22970*/  @!P3 NANOSLEEP.SYNCS 0x989680 ;  /* 0x009896800000b95d */ /* 0x004fea0003900000 */
[----:B------:R-:W2:Y:S02]  /*22980*/  @!P3 SYNCS.PHASECHK.TRANS64 P3, [R12+URZ+0x344b8], R159 ;  /* 0x0344b89f0c00b5a7 */ /* 0x000ea4000806007f */
[----:B--2---:R-:W-:Y:S05]  /*22990*/  @!P3 BRA `(.L_x_83) ;  /* 0xfffffffc00ecb947 */ /* 0x004fea000383ffff */
[----:B------:R-:W-:Y:S05]  /*229a0*/  BRA `(.L_x_367) ;  /* 0xffffff4000207947 */ /* 0x000fea000383ffff */
.L_x_88:
[----:B-1----:R-:W-:-:S04]  /*229b0*/  MOV R13, UR48 ;  /* 0x00000030000d7c02 */ /* 0x002fc80008000f00 */
[----:B------:R1:W2:Y:S03]  /*229c0*/  SYNCS.PHASECHK.TRANS64.TRYWAIT P3, [R13+URZ+0x344a0], R20 ;  /* 0x0344a0140d0075a7 */ /* 0x0002a6000806017f */
[----:B--2---:R-:W-:Y:S05]  /*229d0*/  @!P3 NANOSLEEP.SYNCS 0x989680 ;  /* 0x009896800000b95d */ /* 0x004fea0003900000 */
[----:B------:R-:W2:Y:S02]  /*229e0*/  @!P3 SYNCS.PHASECHK.TRANS64 P3, [R13+URZ+0x344a0], R20 ;  /* 0x0344a0140d00b5a7 */ /* 0x000ea4000806007f */
[----:B--2---:R-:W-:Y:S05]  /*229f0*/  @!P3 BRA `(.L_x_88) ;  /* 0xfffffffc00ecb947 */ /* 0x004fea000383ffff */
[----:B------:R-:W-:Y:S05]  /*22a00*/  BRA `(.L_x_368) ;  /* 0xffffff4400707947 */ /* 0x000fea000383ffff */
.L_x_93:
[----:B-1----:R-:W-:-:S04]  /*22a10*/  IMAD.U32 R13, RZ, RZ, UR48 ;  /* 0x00000030ff0d7e24 */ /* 0x002fc8000f8e00ff */
[----:B------:R1:W2:Y:S03]  /*22a20*/  SYNCS.PHASECHK.TRANS64.TRYWAIT P3, [R13+URZ+0x344a8], R20 ;  /* 0x0344a8140d0075a7 */ /* 0x0002a6000806017f */
[----:B--2---:R-:W-:Y:S05]  /*22a30*/  @!P3 NANOSLEEP.SYNCS 0x989680 ;  /* 0x009896800000b95d */ /* 0x004fea0003900000 */
[----:B------:R-:W2:Y:S02]  /*22a40*/  @!P3 SYNCS.PHASECHK.TRANS64 P3, [R13+URZ+0x344a8], R20 ;  /* 0x0344a8140d00b5a7 */ /* 0x000ea4000806007f */
[----:B--2---:R-:W-:Y:S05]  /*22a50*/  @!P3 BRA `(.L_x_93) ;  /* 0xfffffffc00ecb947 */ /* 0x004fea000383ffff */
[----:B------:R-:W-:Y:S05]  /*22a60*/  BRA `(.L_x_369) ;  /* 0xffffff4800f87947 */ /* 0x000fea000383ffff */
.L_x_98:
[----:B-1----:R-:W-:-:S04]  /*22a70*/  MOV R13, UR48 ;  /* 0x00000030000d7c02 */ /* 0x002fc80008000f00 */
[----:B------:R1:W2:Y:S03]  /*22a80*/  SYNCS.PHASECHK.TRANS64.TRYWAIT P3, [R13+URZ+0x344b0], R20 ;  /* 0x0344b0140d0075a7 */ /* 0x0002a6000806017f */
[----:B--2---:R-:W-:Y:S05]  /*22a90*/  @!P3 NANOSLEEP.SYNCS 0x989680 ;  /* 0x009896800000b95d */ /* 0x004fea0003900000 */
[----:B------:R-:W2:Y:S02]  /*22aa0*/  @!P3 SYNCS.PHASECHK.TRANS64 P3, [R13+URZ+0x344b0], R20 ;  /* 0x0344b0140d00b5a7 */ /* 0x000ea4000806007f */
[----:B--2---:R-:W-:Y:S05]  /*22ab0*/  @!P3 BRA `(.L_x_98) ;  /* 0xfffffffc00ecb947 */ /* 0x004fea000383ffff */
[----:B------:R-:W-:Y:S05]  /*22ac0*/  BRA `(.L_x_370) ;  /* 0xffffff5000387947 */ /* 0x000fea000383ffff */
.L_x_103:
[----:B-1----:R-:W-:-:S04]  /*22ad0*/  IMAD.U32 R13, RZ, RZ, UR48 ;  /* 0x00000030ff0d7e24 */ /* 0x002fc8000f8e00ff */
[----:B------:R1:W2:Y:S03]  /*22ae0*/  SYNCS.PHASECHK.TRANS64.TRYWAIT P3, [R13+URZ+0x344b8], R20 ;  /* 0x0344b8140d0075a7 */ /* 0x0002a6000806017f */
[----:B--2---:R-:W-:Y:S05]  /*22af0*/  @!P3 NANOSLEEP.SYNCS 0x989680 ;  /* 0x009896800000b95d */ /* 0x004fea0003900000 */
[----:B------:R-:W2:Y:S02]  /*22b00*/  @!P3 SYNCS.PHASECHK.TRANS64 P3, [R13+URZ+0x344b8], R20 ;  /* 0x0344b8140d00b5a7 */ /* 0x000ea4000806007f */
[----:B--2---:R-:W-:Y:S05]  /*22b10*/  @!P3 BRA `(.L_x_103) ;  /* 0xfffffffc00ecb947 */ /* 0x004fea000383ffff */
[----:B------:R-:W-:Y:S05]  /*22b20*/  BRA `(.L_x_371) ;  /* 0xffffff5400b87947 */ /* 0x000fea000383ffff */
.L_x_108:
[----:B-1----:R-:W-:-:S04]  /*22b30*/  MOV R12, UR48 ;  /* 0x00000030000c7c02 */ /* 0x002fc80008000f00 */
[----:B------:R1:W2:Y:S03]  /*22b40*/  SYNCS.PHASECHK.TRANS64.TRYWAIT P3, [R12+URZ+0x344a0], R159 ;  /* 0x0344a09f0c0075a7 */ /* 0x0002a6000806017f */
[----:B--2---:R-:W-:Y:S05]  /*22b50*/  @!P3 NANOSLEEP.SYNCS 0x989680 ;  /* 0x009896800000b95d */ /* 0x004fea0003900000 */
[----:B------:R-:W2:Y:S02]  /*22b60*/  @!P3 SYNCS.PHASECHK.TRANS64 P3, [R12+URZ+0x344a0], R159 ;  /* 0x0344a09f0c00b5a7 */ /* 0x000ea4000806007f */
[----:B--2---:R-:W-:Y:S05]  /*22b70*/  @!P3 BRA `(.L_x_108) ;  /* 0xfffffffc00ecb947 */ /* 0x004fea000383ffff */
[----:B------:R-:W-:Y:S05]  /*22b80*/  BRA `(.L_x_372) ;  /* 0xffffff5800f87947 */ /* 0x000fea000383ffff */
.L_x_113:
[----:B-1----:R-:W-:-:S04]  /*22b90*/  IMAD.U32 R12, RZ, RZ, UR48 ;  /* 0x00000030ff0c7e24 */ /* 0x002fc8000f8e00ff */
[----:B------:R1:W2:Y:S03]  /*22ba0*/  SYNCS.PHASECHK.TRANS64.TRYWAIT P3, [R12+URZ+0x344a8], R159 ;  /* 0x0344a89f0c0075a7 */ /* 0x0002a6000806017f */
[----:B--2---:R-:W-:Y:S05]  /*22bb0*/  @!P3 NANOSLEEP.SYNCS 0x989680 ;  /* 0x009896800000b95d */ /* 0x004fea0003900000 */
[----:B------:R-:W2:Y:S02]  /*22bc0*/  @!P3 SYNCS.PHASECHK.TRANS64 P3, [R12+URZ+0x344a8], R159 ;  /* 0x0344a89f0c00b5a7 */ /* 0x000ea4000806007f */
[----:B--2---:R-:W-:Y:S05]  /*22bd0*/  @!P3 BRA `(.L_x_113) ;  /* 0xfffffffc00ecb947 */ /* 0x004fea000383ffff */
[----:B------:R-:W-:Y:S05]  /*22be0*/  BRA `(.L_x_373) ;  /* 0xffffff6000787947 */ /* 0x000fea000383ffff */
.L_x_118:
[----:B-1----:R-:W-:-:S04]  /*22bf0*/  MOV R12, UR48 ;  /* 0x00000030000c7c02 */ /* 0x002fc80008000f00 */
[----:B------:R1:W2:Y:S03]  /*22c00*/  SYNCS.PHASECHK.TRANS64.TRYWAIT P3, [R12+URZ+0x344b0], R159 ;  /* 0x0344b09f0c0075a7 */ /* 0x0002a6000806017f */
[----:B--2---:R-:W-:Y:S05]  /*22c10*/  @!P3 NANOSLEEP.SYNCS 0x989680 ;  /* 0x009896800000b95d */ /* 0x004fea0003900000 */
[----:B------:R-:W2:Y:S02]  /*22c20*/  @!P3 SYNCS.PHASECHK.TRANS64 P3, [R12+URZ+0x344b0], R159 ;  /* 0x0344b09f0c00b5a7 */ /* 0x000ea4000806007f */
[----:B--2---:R-:W-:Y:S05]  /*22c30*/  @!P3 BRA `(.L_x_118) ;  /* 0xfffffffc00ecb947 */ /* 0x004fea000383ffff */
[----:B------:R-:W-:Y:S05]  /*22c40*/  BRA `(.L_x_374) ;  /* 0xffffff6400b87947 */ /* 0x000fea000383ffff */
.L_x_123:
[----:B-1----:R-:W-:-:S04]  /*22c50*/  IMAD.U32 R12, RZ, RZ, UR48 ;  /* 0x00000030ff0c7e24 */ /* 0x002fc8000f8e00ff */
[----:B------:R1:W2:Y:S03]  /*22c60*/  SYNCS.PHASECHK.TRANS64.TRYWAIT P3, [R12+URZ+0x344b8], R159 ;  /* 0x0344b89f0c0075a7 */ /* 0x0002a6000806017f */
[----:B--2---:R-:W-:Y:S05]  /*22c70*/  @!P3 NANOSLEEP.SYNCS 0x989680 ;  /* 0x009896800000b95d */ /* 0x004fea0003900000 */
[----:B------:R-:W2:Y:S02]  /*22c80*/  @!P3 SYNCS.PHASECHK.TRANS64 P3, [R12+URZ+0x344b8], R159 ;  /* 0x0344b89f0c00b5a7 */ /* 0x000ea4000806007f */
[----:B--2---:R-:W-:Y:S05]  /*22c90*/  @!P3 BRA `(.L_x_123) ;  /* 0xfffffffc00ecb947 */ /* 0x004fea000383ffff */
[----:B------:R-:W-:Y:S05]  /*22ca0*/  BRA `(.L_x_375) ;  /* 0xffffff6c00387947 */ /* 0x000fea000383ffff */
.L_x_128:
[----:B-1----:R-:W-:-:S04]  /*22cb0*/  MOV R13, UR48 ;  /* 0x00000030000d7c02 */ /* 0x002fc80008000f00 */
[----:B------:R1:W2:Y:S03]  /*22cc0*/  SYNCS.PHASECHK.TRANS64.TRYWAIT P3, [R13+URZ+0x344a0], R20 ;  /* 0x0344a0140d0075a7 */ /* 0x0002a6000806017f */
[----:B--2---:R-:W-:Y:S05]  /*22cd0*/  @!P3 NANOSLEEP.SYNCS 0x989680 ;  /* 0x009896800000b95d */ /* 0x004fea0003900000 */
[----:B------:R-:W2:Y:S02]  /*22ce0*/  @!P3 SYNCS.PHASECHK.TRANS64 P3, [R13+URZ+0x344a0], R20 ;  /* 0x0344a0140d00b5a7 */ /* 0x000ea4000806007f */
[----:B--2---:R-:W-:Y:S05]  /*22cf0*/  @!P3 BRA `(.L_x_128) ;  /* 0xfffffffc00ecb947 */ /* 0x004fea000383ffff */
[----:B------:R-:W-:Y:S05]  /*22d00*/  BRA `(.L_x_376) ;  /* 0xffffff7000787947 */ /* 0x000fea000383ffff */
.L_x_133:
[----:B-1----:R-:W-:-:S04]  /*22d10*/  IMAD.U32 R13, RZ, RZ, UR48 ;  /* 0x00000030ff0d7e24 */ /* 0x002fc8000f8e00ff */
[----:B------:R1:W2:Y:S03]  /*22d20*/  SYNCS.PHASECHK.TRANS64.TRYWAIT P3, [R13+URZ+0x344a8], R20 ;  /* 0x0344a8140d0075a7 */ /* 0x0002a6000806017f */
[----:B--2---:R-:W-:Y:S05]  /*22d30*/  @!P3 NANOSLEEP.SYNCS 0x989680 ;  /* 0x009896800000b95d */ /* 0x004fea0003900000 */
[----:B------:R-:W2:Y:S02]  /*22d40*/  @!P3 SYNCS.PHASECHK.TRANS64 P3, [R13+URZ+0x344a8], R20 ;  /* 0x0344a8140d00b5a7 */ /* 0x000ea4000806007f */
[----:B--2---:R-:W-:Y:S05]  /*22d50*/  @!P3 BRA `(.L_x_133) ;  /* 0xfffffffc00ecb947 */ /* 0x004fea000383ffff */
[----:B------:R-:W-:Y:S05]  /*22d60*/  BRA `(.L_x_377) ;  /* 0xffffff7400f87947 */ /* 0x000fea000383ffff */
.L_x_138:
[----:B-1----:R-:W-:-:S04]  /*22d70*/  MOV R13, UR48 ;  /* 0x00000030000d7c02 */ /* 0x002fc80008000f00 */
[----:B------:R1:W2:Y:S03]  /*22d80*/  SYNCS.PHASECHK.TRANS64.TRYWAIT P3, [R13+URZ+0x344b0], R20 ;  /* 0x0344b0140d0075a7 */ /* 0x0002a6000806017f */
[----:B--2---:R-:W-:Y:S05]  /*22d90*/  @!P3 NANOSLEEP.SYNCS 0x989680 ;  /* 0x009896800000b95d */ /* 0x004fea0003900000 */
[----:B------:R-:W2:Y:S02]  /*22da0*/  @!P3 SYNCS.PHASECHK.TRANS64 P3, [R13+URZ+0x344b0], R20 ;  /* 0x0344b0140d00b5a7 */ /* 0x000ea4000806007f */
[----:B--2---:R-:W-:Y:S05]  /*22db0*/  @!P3 BRA `(.L_x_138) ;  /* 0xfffffffc00ecb947 */ /* 0x004fea000383ffff */
[----:B------:R-:W-:Y:S05]  /*22dc0*/  BRA `(.L_x_378) ;  /* 0xffffff7c00387947 */ /* 0x000fea000383ffff */
.L_x_143:
[----:B-1----:R-:W-:-:S04]  /*22dd0*/  IMAD.U32 R13, RZ, RZ, UR48 ;  /* 0x00000030ff0d7e24 */ /* 0x002fc8000f8e00ff */
[----:B------:R1:W2:Y:S03]  /*22de0*/  SYNCS.PHASECHK.TRANS64.TRYWAIT P3, [R13+URZ+0x344b8], R20 ;  /* 0x0344b8140d0075a7 */ /* 0x0002a6000806017f */
[----:B--2---:R-:W-:Y:S05]  /*22df0*/  @!P3 NANOSLEEP.SYNCS 0x989680 ;  /* 0x009896800000b95d */ /* 0x004fea0003900000 */
[----:B------:R-:W2:Y:S02]  /*22e00*/  @!P3 SYNCS.PHASECHK.TRANS64 P3, [R13+URZ+0x344b8], R20 ;  /* 0x0344b8140d00b5a7 */ /* 0x000ea4000806007f */
[----:B--2---:R-:W-:Y:S05]  /*22e10*/  @!P3 BRA `(.L_x_143) ;  /* 0xfffffffc00ecb947 */ /* 0x004fea000383ffff */
[----:B------:R-:W-:Y:S05]  /*22e20*/  BRA `(.L_x_379) ;  /* 0xffffff8000b87947 */ /* 0x000fea000383ffff */
.L_x_148:
[----:B-1----:R-:W-:-:S04]  /*22e30*/  MOV R3, UR4 ;  /* 0x0000000400037c02 */ /* 0x002fc80008000f00 */
[----:B------:R1:W2:Y:S03]  /*22e40*/  SYNCS.PHASECHK.TRANS64.TRYWAIT P2, [R3+URZ+0x34400], R0 ;  /* 0x03440000030075a7 */ /* 0x0002a6000804017f */
[----:B--2---:R-:W-:Y:S05]  /*22e50*/  @!P2 NANOSLEEP.SYNCS 0x989680 ;  /* 0x009896800000a95d */ /* 0x004fea0003900000 */
[----:B------:R-:W2:Y:S02]  /*22e60*/  @!P2 SYNCS.PHASECHK.TRANS64 P2, [R3+URZ+0x34400], R0 ;  /* 0x034400000300a5a7 */ /* 0x000ea4000804007f */
[----:B--2---:R-:W-:Y:S05]  /*22e70*/  @!P2 BRA `(.L_x_148) ;  /* 0xfffffffc00eca947 */ /* 0x004fea000383ffff */
[----:B------:R-:W-:Y:S05]  /*22e80*/  BRA `(.L_x_380) ;  /* 0xffffff8800147947 */ /* 0x000fea000383ffff */
.L_x_152:
[----:B--2---:R-:W-:-:S04]  /*22e90*/  IMAD.U32 R3, RZ, RZ, UR4 ;  /* 0x00000004ff037e24 */ /* 0x004fc8000f8e00ff */
[----:B------:R2:W3:Y:S03]  /*22ea0*/  SYNCS.PHASECHK.TRANS64.TRYWAIT P2, [R3+URZ+0x34400], R2 ;  /* 0x03440002030075a7 */ /* 0x0004e6000804017f */
[----:B---3--:R-:W-:Y:S05]  /*22eb0*/  @!P2 NANOSLEEP.SYNCS 0x989680 ;  /* 0x009896800000a95d */ /* 0x008fea0003900000 */
[----:B------:R-:W3:Y:S02]  /*22ec0*/  @!P2 SYNCS.PHASECHK.TRANS64 P2, [R3+URZ+0x34400], R2 ;  /* 0x034400020300a5a7 */ /* 0x000ee4000804007f */
[----:B---3--:R-:W-:Y:S05]  /*22ed0*/  @!P2 BRA `(.L_x_152) ;  /* 0xfffffffc00eca947 */ /* 0x008fea000383ffff */
[----:B------:R-:W-:Y:S05]  /*22ee0*/  BRA `(.L_x_381) ;  /* 0xffffff8800bc7947 */ /* 0x000fea000383ffff */
.L_x_170:
[----:B-1----:R-:W-:-:S04]  /*22ef0*/  MOV R3, UR5 ;  /* 0x0000000500037c02 */ /* 0x002fc80008000f00 */
[----:B------:R1:W2:Y:S03]  /*22f00*/  SYNCS.PHASECHK.TRANS64.TRYWAIT P0, [R3+URZ+0x344e8], R0 ;  /* 0x0344e800030075a7 */ /* 0x0002a6000800017f */
[----:B--2---:R-:W-:Y:S05]  /*22f10*/  @!P0 NANOSLEEP.SYNCS 0x989680 ;  /* 0x009896800000895d */ /* 0x004fea0003900000 */
[----:B------:R-:W2:Y:S02]  /*22f20*/  @!P0 SYNCS.PHASECHK.TRANS64 P0, [R3+URZ+0x344e8], R0 ;  /* 0x0344e800030085a7 */ /* 0x000ea4000800007f */
[----:B--2---:R-:W-:Y:S05]  /*22f30*/  @!P0 BRA `(.L_x_170) ;  /* 0xfffffffc00ec8947 */ /* 0x004fea000383ffff */
[----:B------:R-:W-:Y:S05]  /*22f40*/  BRA `(.L_x_382) ;  /* 0xffffff9800147947 */ /* 0x000fea000383ffff */
.L_x_172:
[----:B-1----:R-:W-:-:S04]  /*22f50*/  IMAD.U32 R6, RZ, RZ, UR6 ;  /* 0x00000006ff067e24 */ /* 0x002fc8000f8e00ff */
[----:B------:R1:W2:Y:S03]  /*22f60*/  SYNCS.PHASECHK.TRANS64.TRYWAIT P0, [R6+URZ+0x34400], R3 ;  /* 0x03440003060075a7 */ /* 0x0002a6000800017f */
[----:B--2---:R-:W-:Y:S05]  /*22f70*/  @!P0 NANOSLEEP.SYNCS 0x989680 ;  /* 0x009896800000895d */ /* 0x004fea0003900000 */
[----:B------:R-:W2:Y:S02]  /*22f80*/  @!P0 SYNCS.PHASECHK.TRANS64 P0, [R6+URZ+0x34400], R3 ;  /* 0x03440003060085a7 */ /* 0x000ea4000800007f */
[----:B--2---:R-:W-:Y:S05]  /*22f90*/  @!P0 BRA `(.L_x_172) ;  /* 0xfffffffc00ec8947 */ /* 0x004fea000383ffff */
[----:B------:R-:W-:Y:S05]  /*22fa0*/  BRA `(.L_x_383) ;  /* 0xffffff9800407947 */ /* 0x000fea000383ffff */
.L_x_178:
[----:B--2---:R-:W-:-:S04]  /*22fb0*/  MOV R3, UR5 ;  /* 0x0000000500037c02 */ /* 0x004fc80008000f00 */
[----:B------:R2:W3:Y:S03]  /*22fc0*/  SYNCS.PHASECHK.TRANS64.TRYWAIT P1, [R3+URZ+0x344c0], R8 ;  /* 0x0344c008030075a7 */ /* 0x0004e6000802017f */
[----:B---3--:R-:W-:Y:S05]  /*22fd0*/  @!P1 NANOSLEEP.SYNCS 0x989680 ;  /* 0x009896800000995d */ /* 0x008fea0003900000 */
[----:B------:R-:W3:Y:S02]  /*22fe0*/  @!P1 SYNCS.PHASECHK.TRANS64 P1, [R3+URZ+0x344c0], R8 ;  /* 0x0344c008030095a7 */ /* 0x000ee4000802007f */
[----:B---3--:R-:W-:Y:S05]  /*22ff0*/  @!P1 BRA `(.L_x_178) ;  /* 0xfffffffc00ec9947 */ /* 0x008fea000383ffff */
[----:B------:R-:W-:Y:S05]  /*23000*/  BRA `(.L_x_384) ;  /* 0xffffff9800ec7947 */ /* 0x000fea000383ffff */
.L_x_184:
[----:B--2---:R-:W-:-:S04]  /*23010*/  IMAD.U32 R3, RZ, RZ, UR5 ;  /* 0x00000005ff037e24 */ /* 0x004fc8000f8e00ff */
[----:B------:R2:W4:Y:S03]  /*23020*/  SYNCS.PHASECHK.TRANS64.TRYWAIT P1, [R3+URZ+0x344c8], R8 ;  /* 0x0344c808030075a7 */ /* 0x000526000802017f */
[----:B----4-:R-:W-:Y:S05]  /*23030*/  @!P1 NANOSLEEP.SYNCS 0x989680 ;  /* 0x009896800000995d */ /* 0x010fea0003900000 */
[----:B------:R-:W4:Y:S02]  /*23040*/  @!P1 SYNCS.PHASECHK.TRANS64 P1, [R3+URZ+0x344c8], R8 ;  /* 0x0344c808030095a7 */ /* 0x000f24000802007f */
[----:B----4-:R-:W-:Y:S05]  /*23050*/  @!P1 BRA `(.L_x_184) ;  /* 0xfffffffc00ec9947 */ /* 0x010fea000383ffff */
[----:B------:R-:W-:Y:S05]  /*23060*/  BRA `(.L_x_385) ;  /* 0xffffff9c00287947 */ /* 0x000fea000383ffff */
.L_x_190:
[----:B-12---:R-:W-:-:S04]  /*23070*/  MOV R3, UR5 ;  /* 0x0000000500037c02 */ /* 0x006fc80008000f00 */
[----:B------:R1:W2:Y:S03]  /*23080*/  SYNCS.PHASECHK.TRANS64.TRYWAIT P1, [R3+URZ+0x344d0], R8 ;  /* 0x0344d008030075a7 */ /* 0x0002a6000802017f */
[----:B--2---:R-:W-:Y:S05]  /*23090*/  @!P1 NANOSLEEP.SYNCS 0x989680 ;  /* 0x009896800000995d */ /* 0x004fea0003900000 */
[----:B------:R-:W2:Y:S02]  /*230a0*/  @!P1 SYNCS.PHASECHK.TRANS64 P1, [R3+URZ+0x344d0], R8 ;  /* 0x0344d008030095a7 */ /* 0x000ea4000802007f */
[----:B--2---:R-:W-:Y:S05]  /*230b0*/  @!P1 BRA `(.L_x_190) ;  /* 0xfffffffc00ec9947 */ /* 0x004fea000383ffff */
[----:B------:R-:W-:Y:S05]  /*230c0*/  BRA `(.L_x_386) ;  /* 0xffffff9c00707947 */ /* 0x000fea000383ffff */
.L_x_196:
[----:B-12---:R-:W-:-:S04]  /*230d0*/  IMAD.U32 R3, RZ, RZ, UR5 ;  /* 0x00000005ff037e24 */ /* 0x006fc8000f8e00ff */
[----:B------:R1:W2:Y:S03]  /*230e0*/  SYNCS.PHASECHK.TRANS64.TRYWAIT P1, [R3+URZ+0x344d8], R8 ;  /* 0x0344d808030075a7 */ /* 0x0002a6000802017f */
[----:B--2---:R-:W-:Y:S05]  /*230f0*/  @!P1 NANOSLEEP.SYNCS 0x989680 ;  /* 0x009896800000995d */ /* 0x004fea0003900000 */
[----:B------:R-:W2:Y:S02]  /*23100*/  @!P1 SYNCS.PHASECHK.TRANS64 P1, [R3+URZ+0x344d8], R8 ;  /* 0x0344d808030095a7 */ /* 0x000ea4000802007f */
[----:B--2---:R-:W-:Y:S05]  /*23110*/  @!P1 BRA `(.L_x_196) ;  /* 0xfffffffc00ec9947 */ /* 0x004fea000383ffff */
[----:B------:R-:W-:Y:S05]  /*23120*/  BRA `(.L_x_387) ;  /* 0xffffff9c00b07947 */ /* 0x000fea000383ffff */
.L_x_202:
[----:B-12---:R-:W-:-:S04]  /*23130*/  MOV R3, UR5 ;  /* 0x0000000500037c02 */ /* 0x006fc80008000f00 */
[----:B------:R1:W2:Y:S03]  /*23140*/  SYNCS.PHASECHK.TRANS64.TRYWAIT P1, [R3+URZ+0x344c0], R2 ;  /* 0x0344c002030075a7 */ /* 0x0002a6000802017f */
[----:B--2---:R-:W-:Y:S05]  /*23150*/  @!P1 NANOSLEEP.SYNCS 0x989680 ;  /* 0x009896800000995d */ /* 0x004fea0003900000 */
[----:B------:R-:W2:Y:S02]  /*23160*/  @!P1 SYNCS.PHASECHK.TRANS64 P1, [R3+URZ+0x344c0], R2 ;  /* 0x0344c002030095a7 */ /* 0x000ea4000802007f */
[----:B--2---:R-:W-:Y:S05]  /*23170*/  @!P1 BRA `(.L_x_202) ;  /* 0xfffffffc00ec9947 */ /* 0x004fea000383ffff */
[----:B------:R-:W-:Y:S05]  /*23180*/  BRA `(.L_x_388) ;  /* 0xffffff9c00fc7947 */ /* 0x000fea000383ffff */
.L_x_208:
[----:B-123--:R-:W-:-:S04]  /*23190*/  IMAD.U32 R3, RZ, RZ, UR5 ;  /* 0x00000005ff037e24 */ /* 0x00efc8000f8e00ff */
[----:B------:R1:W2:Y:S03]  /*231a0*/  SYNCS.PHASECHK.TRANS64.TRYWAIT P1, [R3+URZ+0x344c8], R2 ;  /* 0x0344c802030075a7 */ /* 0x0002a6000802017f */
[----:B--2---:R-:W-:Y:S05]  /*231b0*/  @!P1 NANOSLEEP.SYNCS 0x989680 ;  /* 0x009896800000995d */ /* 0x004fea0003900000 */
[----:B------:R-:W2:Y:S02]  /*231c0*/  @!P1 SYNCS.PHASECHK.TRANS64 P1, [R3+URZ+0x344c8], R2 ;  /* 0x0344c802030095a7 */ /* 0x000ea4000802007f */
[----:B--2---:R-:W-:Y:S05]  /*231d0*/  @!P1 BRA `(.L_x_208) ;  /* 0xfffffffc00ec9947 */ /* 0x004fea000383ffff */
[----:B------:R-:W-:Y:S05]  /*231e0*/  BRA `(.L_x_389) ;  /* 0xffffffa000307947 */ /* 0x000fea000383ffff */
.L_x_214:
[----:B-1234-:R-:W-:-:S04]  /*231f0*/  MOV R3, UR5 ;  /* 0x0000000500037c02 */ /* 0x01efc80008000f00 */
[----:B------:R1:W2:Y:S03]  /*23200*/  SYNCS.PHASECHK.TRANS64.TRYWAIT P1, [R3+URZ+0x344d0], R2 ;  /* 0x0344d002030075a7 */ /* 0x0002a6000802017f */
[----:B--2---:R-:W-:Y:S05]  /*23210*/  @!P1 NANOSLEEP.SYNCS 0x989680 ;  /* 0x009896800000995d */ /* 0x004fea0003900000 */
[----:B------:R-:W2:Y:S02]  /*23220*/  @!P1 SYNCS.PHASECHK.TRANS64 P1, [R3+URZ+0x344d0], R2 ;  /* 0x0344d002030095a7 */ /* 0x000ea4000802007f */
[----:B--2---:R-:W-:Y:S05]  /*23230*/  @!P1 BRA `(.L_x_214) ;  /* 0xfffffffc00ec9947 */ /* 0x004fea000383ffff */
[----:B------:R-:W-:Y:S05]  /*23240*/  BRA `(.L_x_390) ;  /* 0xffffffa0006c7947 */ /* 0x000fea000383ffff */
.L_x_220:
[----:B-1234-:R-:W-:-:S04]  /*23250*/  IMAD.U32 R3, RZ, RZ, UR5 ;  /* 0x00000005ff037e24 */ /* 0x01efc8000f8e00ff */
[----:B------:R1:W2:Y:S03]  /*23260*/  SYNCS.PHASECHK.TRANS64.TRYWAIT P1, [R3+URZ+0x344d8], R2 ;  /* 0x0344d802030075a7 */ /* 0x0002a6000802017f */
[----:B--2---:R-:W-:Y:S05]  /*23270*/  @!P1 NANOSLEEP.SYNCS 0x989680 ;  /* 0x009896800000995d */ /* 0x004fea0003900000 */
[----:B------:R-:W2:Y:S02]  /*23280*/  @!P1 SYNCS.PHASECHK.TRANS64 P1, [R3+URZ+0x344d8], R2 ;  /* 0x0344d802030095a7 */ /* 0x000ea4000802007f */
[----:B--2---:R-:W-:Y:S05]  /*23290*/  @!P1 BRA `(.L_x_220) ;  /* 0xfffffffc00ec9947 */ /* 0x004fea000383ffff */
[----:B------:R-:W-:Y:S05]  /*232a0*/  BRA `(.L_x_391) ;  /* 0xffffffa000a07947 */ /* 0x000fea000383ffff */
.L_x_226:
[----:B-1234-:R-:W-:-:S04]  /*232b0*/  MOV R3, UR5 ;  /* 0x0000000500037c02 */ /* 0x01efc80008000f00 */
[----:B------:R1:W2:Y:S03]  /*232c0*/  SYNCS.PHASECHK.TRANS64.TRYWAIT P1, [R3+URZ+0x344c0], R8 ;  /* 0x0344c008030075a7 */ /* 0x0002a6000802017f */
[----:B--2---:R-:W-:Y:S05]  /*232d0*/  @!P1 NANOSLEEP.SYNCS 0x989680 ;  /* 0x009896800000995d */ /* 0x004fea0003900000 */
[----:B------:R-:W2:Y:S02]  /*232e0*/  @!P1 SYNCS.PHASECHK.TRANS64 P1, [R3+URZ+0x344c0], R8 ;  /* 0x0344c008030095a7 */ /* 0x000ea4000802007f */
[----:B--2---:R-:W-:Y:S05]  /*232f0*/  @!P1 BRA `(.L_x_226) ;  /* 0xfffffffc00ec9947 */ /* 0x004fea000383ffff */
[----:B------:R-:W-:Y:S05]  /*23300*/  BRA `(.L_x_392) ;  /* 0xffffffa000dc7947 */ /* 0x000fea000383ffff */
.L_x_232:
[----:B-1234-:R-:W-:-:S04]  /*23310*/  IMAD.U32 R3, RZ, RZ, UR5 ;  /* 0x00000005ff037e24 */ /* 0x01efc8000f8e00ff */
[----:B------:R1:W2:Y:S03]  /*23320*/  SYNCS.PHASECHK.TRANS64.TRYWAIT P1, [R3+URZ+0x344c8], R8 ;  /* 0x0344c808030075a7 */ /* 0x0002a6000802017f */
[----:B--2---:R-:W-:Y:S05]  /*23330*/  @!P1 NANOSLEEP.SYNCS 0x989680 ;  /* 0x009896800000995d */ /* 0x004fea0003900000 */
[----:B------:R-:W2:Y:S02]  /*23340*/  @!P1 SYNCS.PHASECHK.TRANS64 P1, [R3+URZ+0x344c8], R8 ;  /* 0x0344c808030095a7 */ /* 0x000ea4000802007f */
[----:B--2---:R-:W-:Y:S05]  /*23350*/  @!P1 BRA `(.L_x_232) ;  /* 0xfffffffc00ec9947 */ /* 0x004fea000383ffff */
[----:B------:R-:W-:Y:S05]  /*23360*/  BRA `(.L_x_393) ;  /* 0xffffffa400107947 */ /* 0x000fea000383ffff */
.L_x_238:
[----:B-1234-:R-:W-:-:S04]  /*23370*/  MOV R3, UR5 ;  /* 0x0000000500037c02 */ /* 0x01efc80008000f00 */
[----:B------:R1:W2:Y:S03]  /*23380*/  SYNCS.PHASECHK.TRANS64.TRYWAIT P1, [R3+URZ+0x344d0], R8 ;  /* 0x0344d008030075a7 */ /* 0x0002a6000802017f */
[----:B--2---:R-:W-:Y:S05]  /*23390*/  @!P1 NANOSLEEP.SYNCS 0x989680 ;  /* 0x009896800000995d */ /* 0x004fea0003900000 */
[----:B------:R-:W2:Y:S02]  /*233a0*/  @!P1 SYNCS.PHASECHK.TRANS64 P1, [R3+URZ+0x344d0], R8 ;  /* 0x0344d008030095a7 */ /* 0x000ea4000802007f */
[----:B--2---:R-:W-:Y:S05]  /*233b0*/  @!P1 BRA `(.L_x_238) ;  /* 0xfffffffc00ec9947 */ /* 0x004fea000383ffff */
[----:B------:R-:W-:Y:S05]  /*233c0*/  BRA `(.L_x_394) ;  /* 0xffffffa4004c7947 */ /* 0x000fea000383ffff */
.L_x_244:
[----:B-1234-:R-:W-:-:S04]  /*233d0*/  IMAD.U32 R3, RZ, RZ, UR5 ;  /* 0x00000005ff037e24 */ /* 0x01efc8000f8e00ff */
[----:B------:R1:W2:Y:S03]  /*233e0*/  SYNCS.PHASECHK.TRANS64.TRYWAIT P1, [R3+URZ+0x344d8], R8 ;  /* 0x0344d808030075a7 */ /* 0x0002a6000802017f */
[----:B--2---:R-:W-:Y:S05]  /*233f0*/  @!P1 NANOSLEEP.SYNCS 0x989680 ;  /* 0x009896800000995d */ /* 0x004fea0003900000 */
[----:B------:R-:W2:Y:S02]  /*23400*/  @!P1 SYNCS.PHASECHK.TRANS64 P1, [R3+URZ+0x344d8], R8 ;  /* 0x0344d808030095a7 */ /* 0x000ea4000802007f */
[----:B--2---:R-:W-:Y:S05]  /*23410*/  @!P1 BRA `(.L_x_244) ;  /* 0xfffffffc00ec9947 */ /* 0x004fea000383ffff */
[----:B------:R-:W-:Y:S05]  /*23420*/  BRA `(.L_x_395) ;  /* 0xffffffa400807947 */ /* 0x000fea000383ffff */
.L_x_250:
[----:B-1234-:R-:W-:-:S04]  /*23430*/  MOV R3, UR5 ;  /* 0x0000000500037c02 */ /* 0x01efc80008000f00 */
[----:B------:R1:W2:Y:S03]  /*23440*/  SYNCS.PHASECHK.TRANS64.TRYWAIT P1, [R3+URZ+0x344c0], R2 ;  /* 0x0344c002030075a7 */ /* 0x0002a6000802017f */
[----:B--2---:R-:W-:Y:S05]  /*23450*/  @!P1 NANOSLEEP.SYNCS 0x989680 ;  /* 0x009896800000995d */ /* 0x004fea0003900000 */
[----:B------:R-:W2:Y:S02]  /*23460*/  @!P1 SYNCS.PHASECHK.TRANS64 P1, [R3+URZ+0x344c0], R2 ;  /* 0x0344c002030095a7 */ /* 0x000ea4000802007f */
[----:B--2---:R-:W-:Y:S05]  /*23470*/  @!P1 BRA `(.L_x_250) ;  /* 0xfffffffc00ec9947 */ /* 0x004fea000383ffff */
[----:B------:R-:W-:Y:S05]  /*23480*/  BRA `(.L_x_396) ;  /* 0xffffffa400bc7947 */ /* 0x000fea000383ffff */
.L_x_256:
[----:B-1234-:R-:W-:-:S04]  /*23490*/  IMAD.U32 R3, RZ, RZ, UR5 ;  /* 0x00000005ff037e24 */ /* 0x01efc8000f8e00ff */
[----:B------:R1:W2:Y:S03]  /*234a0*/  SYNCS.PHASECHK.TRANS64.TRYWAIT P1, [R3+URZ+0x344c8], R2 ;  /* 0x0344c802030075a7 */ /* 0x0002a6000802017f */
[----:B--2---:R-:W-:Y:S05]  /*234b0*/  @!P1 NANOSLEEP.SYNCS 0x989680 ;  /* 0x009896800000995d */ /* 0x004fea0003900000 */
[----:B------:R-:W2:Y:S02]  /*234c0*/  @!P1 SYNCS.PHASECHK.TRANS64 P1, [R3+URZ+0x344c8], R2 ;  /* 0x0344c802030095a7 */ /* 0x000ea4000802007f */
[----:B--2---:R-:W-:Y:S05]  /*234d0*/  @!P1 BRA `(.L_x_256) ;  /* 0xfffffffc00ec9947 */ /* 0x004fea000383ffff */
[----:B------:R-:W-:Y:S05]  /*234e0*/  BRA `(.L_x_397) ;  /* 0xffffffa400f07947 */ /* 0x000fea000383ffff */
.L_x_262:
[----:B-1234-:R-:W-:-:S04]  /*234f0*/  MOV R3, UR5 ;  /* 0x0000000500037c02 */ /* 0x01efc80008000f00 */
[----:B------:R1:W2:Y:S03]  /*23500*/  SYNCS.PHASECHK.TRANS64.TRYWAIT P1, [R3+URZ+0x344d0], R2 ;  /* 0x0344d002030075a7 */ /* 0x0002a6000802017f */
[----:B--2---:R-:W-:Y:S05]  /*23510*/  @!P1 NANOSLEEP.SYNCS 0x989680 ;  /* 0x009896800000995d */ /* 0x004fea0003900000 */
[----:B------:R-:W2:Y:S02]  /*23520*/  @!P1 SYNCS.PHASECHK.TRANS64 P1, [R3+URZ+0x344d0], R2 ;  /* 0x0344d002030095a7 */ /* 0x000ea4000802007f */
[----:B--2---:R-:W-:Y:S05]  /*23530*/  @!P1 BRA `(.L_x_262) ;  /* 0xfffffffc00ec9947 */ /* 0x004fea000383ffff */
[----:B------:R-:W-:Y:S05]  /*23540*/  BRA `(.L_x_398) ;  /* 0xffffffa8002c7947 */ /* 0x000fea000383ffff */
.L_x_268:
[----:B-1234-:R-:W-:-:S04]  /*23550*/  IMAD.U32 R3, RZ, RZ, UR5 ;  /* 0x00000005ff037e24 */ /* 0x01efc8000f8e00ff */
[----:B------:R1:W2:Y:S03]  /*23560*/  SYNCS.PHASECHK.TRANS64.TRYWAIT P1, [R3+URZ+0x344d8], R2 ;  /* 0x0344d802030075a7 */ /* 0x0002a6000802017f */
[----:B--2---:R-:W-:Y:S05]  /*23570*/  @!P1 NANOSLEEP.SYNCS 0x989680 ;  /* 0x009896800000995d */ /* 0x004fea0003900000 */
[----:B------:R-:W2:Y:S02]  /*23580*/  @!P1 SYNCS.PHASECHK.TRANS64 P1, [R3+URZ+0x344d8], R2 ;  /* 0x0344d802030095a7 */ /* 0x000ea4000802007f */
[----:B--2---:R-:W-:Y:S05]  /*23590*/  @!P1 BRA `(.L_x_268) ;  /* 0xfffffffc00ec9947 */ /* 0x004fea000383ffff */
[----:B------:R-:W-:Y:S05]  /*235a0*/  BRA `(.L_x_399) ;  /* 0xffffffa800607947 */ /* 0x000fea000383ffff */
.L_x_283:
[----:B-1----:R-:W-:-:S04]  /*235b0*/  MOV R3, UR5 ;  /* 0x0000000500037c02 */ /* 0x002fc80008000f00 */
[----:B------:R1:W2:Y:S03]  /*235c0*/  SYNCS.PHASECHK.TRANS64.TRYWAIT P0, [R3+URZ+0x344c0], R8 ;  /* 0x0344c008030075a7 */ /* 0x0002a6000800017f */
[----:B--2---:R-:W-:Y:S05]  /*235d0*/  @!P0 NANOSLEEP.SYNCS 0x989680 ;  /* 0x009896800000895d */ /* 0x004fea0003900000 */
[----:B------:R-:W2:Y:S02]  /*235e0*/  @!P0 SYNCS.PHASECHK.TRANS64 P0, [R3+URZ+0x344c0], R8 ;  /* 0x0344c008030085a7 */ /* 0x000ea4000800007f */
[----:B--2---:R-:W-:Y:S05]  /*235f0*/  @!P0 BRA `(.L_x_283) ;  /* 0xfffffffc00ec8947 */ /* 0x004fea000383ffff */
[----:B------:R-:W-:Y:S05]  /*23600*/  BRA `(.L_x_400) ;  /* 0xffffffac00f07947 */ /* 0x000fea000383ffff */
.L_x_285:
[----:B-1----:R-:W-:-:S04]  /*23610*/  IMAD.U32 R3, RZ, RZ, UR5 ;  /* 0x00000005ff037e24 */ /* 0x002fc8000f8e00ff */
[----:B------:R1:W2:Y:S03]  /*23620*/  SYNCS.PHASECHK.TRANS64.TRYWAIT P0, [R3+URZ+0x344c8], R8 ;  /* 0x0344c808030075a7 */ /* 0x0002a6000800017f */
[----:B--2---:R-:W-:Y:S05]  /*23630*/  @!P0 NANOSLEEP.SYNCS 0x989680 ;  /* 0x009896800000895d */ /* 0x004fea0003900000 */
[----:B------:R-:W2:Y:S02]  /*23640*/  @!P0 SYNCS.PHASECHK.TRANS64 P0, [R3+URZ+0x344c8], R8 ;  /* 0x0344c808030085a7 */ /* 0x000ea4000800007f */
[----:B--2---:R-:W-:Y:S05]  /*23650*/  @!P0 BRA `(.L_x_285) ;  /* 0xfffffffc00ec8947 */ /* 0x004fea000383ffff */
[----:B------:R-:W-:Y:S05]  /*23660*/  BRA `(.L_x_401) ;  /* 0xffffffac00e87947 */ /* 0x000fea000383ffff */
.L_x_287:
[----:B-1----:R-:W-:-:S04]  /*23670*/  MOV R3, UR5 ;  /* 0x0000000500037c02 */ /* 0x002fc80008000f00 */
[----:B------:R1:W2:Y:S03]  /*23680*/  SYNCS.PHASECHK.TRANS64.TRYWAIT P0, [R3+URZ+0x344d0], R8 ;  /* 0x0344d008030075a7 */ /* 0x0002a6000800017f */
[----:B--2---:R-:W-:Y:S05]  /*23690*/  @!P0 NANOSLEEP.SYNCS 0x989680 ;  /* 0x009896800000895d */ /* 0x004fea0003900000 */
[----:B------:R-:W2:Y:S02]  /*236a0*/  @!P0 SYNCS.PHASECHK.TRANS64 P0, [R3+URZ+0x344d0], R8 ;  /* 0x0344d008030085a7 */ /* 0x000ea4000800007f */
[----:B--2---:R-:W-:Y:S05]  /*236b0*/  @!P0 BRA `(.L_x_287) ;  /* 0xfffffffc00ec8947 */ /* 0x004fea000383ffff */
[----:B------:R-:W-:Y:S05]  /*236c0*/  BRA `(.L_x_402) ;  /* 0xffffffac00e07947 */ /* 0x000fea000383ffff */
.L_x_299:
[----:B------:R-:W-:Y:S01]  /*236d0*/  BSSY B1, `(.L_x_403) ;  /* 0x0000006000017945 */ /* 0x000fe20003800000 */
[----:B------:R-:W-:-:S07]  /*236e0*/  IMAD.MOV.U32 R15, RZ, RZ, -0x1 ;  /* 0xffffffffff0f7424 */ /* 0x000fce00078e00ff */
[----:B------:R-:W-:Y:S05]  /*236f0*/  WARPSYNC.COLLECTIVE R15, `(.L_x_404) ;  /* 0x000000000f0c7348 */ /* 0x000fea0003c00000 */
[----:B------:R-:W-:Y:S02]  /*23700*/  ELECT P6, UR62, PT ;  /* 0x00000000003e782f */ /* 0x000fe400038c0000 */
[----:B------:R-:W-:Y:S01]  /*23710*/  MOV R14, UR62 ;  /* 0x0000003e000e7c02 */ /* 0x000fe20008000f00 */
[----:B------:R-:W-:Y:S10]  /*23720*/  ENDCOLLECTIVE ;  /* 0x000000000000791b */ /* 0x000ff40003800000 */
.L_x_404:
[----:B------:R-:W-:Y:S05]  /*23730*/  BSYNC B1 ;  /* 0x0000000000017941 */ /* 0x000fea0003800000 */
.L_x_403:
[----:B------:R-:W-:Y:S05]  /*23740*/  BRA `(.L_x_405) ;  /* 0xffffffb800ec7947 */ /* 0x000fea000383ffff */
.L_x_302:
[----:B-1----:R1:W3:Y:S02]  /*23750*/  SYNCS.PHASECHK.TRANS64.TRYWAIT P0, [R8+URZ+0x34490], R5 ;  /* 0x03449005080075a7 */ /* 0x0022e4000800017f */
[----:B---3--:R-:W-:Y:S05]  /*23760*/  @!P0 NANOSLEEP.SYNCS 0x989680 ;  /* 0x009896800000895d */ /* 0x008fea0003900000 */
[----:B------:R-:W3:Y:S02]  /*23770*/  @!P0 SYNCS.PHASECHK.TRANS64 P0, [R8+URZ+0x34490], R5 ;  /* 0x03449005080085a7 */ /* 0x000ee4000800007f */
[----:B---3--:R-:W-:Y:S05]  /*23780*/  @!P0 BRA `(.L_x_302) ;  /* 0xfffffffc00f08947 */ /* 0x008fea000383ffff */
[----:B------:R-:W-:Y:S05]  /*23790*/  BRA `(.L_x_406) ;  /* 0xffffffbc00187947 */ /* 0x000fea000383ffff */
.L_x_307:
[----:B--2---:R2:W3:Y:S02]  /*237a0*/  SYNCS.PHASECHK.TRANS64.TRYWAIT P0, [R3+URZ+0x34400], R2 ;  /* 0x03440002030075a7 */ /* 0x0044e4000800017f */
[----:B---3--:R-:W-:Y:S05]  /*237b0*/  @!P0 NANOSLEEP.SYNCS 0x989680 ;  /* 0x009896800000895d */ /* 0x008fea0003900000 */
[----:B------:R-:W3:Y:S02]  /*237c0*/  @!P0 SYNCS.PHASECHK.TRANS64 P0, [R3+URZ+0x34400], R2 ;  /* 0x03440002030085a7 */ /* 0x000ee4000800007f */
[----:B---3--:R-:W-:Y:S05]  /*237d0*/  @!P0 BRA `(.L_x_307) ;  /* 0xfffffffc00f08947 */ /* 0x008fea000383ffff */
[----:B------:R-:W-:Y:S05]  /*237e0*/  BRA `(.L_x_407) ;  /* 0xffffffc000147947 */ /* 0x000fea000383ffff */
.L_x_310:
[----:B------:R-:W-:Y:S01]  /*237f0*/  BSSY B1, `(.L_x_408) ;  /* 0x0000006000017945 */ /* 0x000fe20003800000 */
[----:B------:R-:W-:-:S07]  /*23800*/  MOV R15, 0xffffffff ;  /* 0xffffffff000f7802 */ /* 0x000fce0000000f00 */
[----:B-1---5:R-:W-:Y:S05]  /*23810*/  WARPSYNC.COLLECTIVE R15, `(.L_x_409) ;  /* 0x000000000f0c7348 */ /* 0x022fea0003c00000 */
[----:B------:R-:W-:Y:S02]  /*23820*/  ELECT P6, UR62, PT ;  /* 0x00000000003e782f */ /* 0x000fe400038c0000 */
[----:B------:R-:W-:Y:S01]  /*23830*/  MOV R14, UR62 ;  /* 0x0000003e000e7c02 */ /* 0x000fe20008000f00 */
[----:B-1---5:R-:W-:Y:S10]  /*23840*/  ENDCOLLECTIVE ;  /* 0x000000000000791b */ /* 0x022ff40003800000 */
.L_x_409:
[----:B------:R-:W-:Y:S05]  /*23850*/  BSYNC B1 ;  /* 0x0000000000017941 */ /* 0x000fea0003800000 */
.L_x_408:
[----:B------:R-:W-:Y:S05]  /*23860*/  BRA `(.L_x_410) ;  /* 0xffffffc0005c7947 */ /* 0x000fea000383ffff */
.L_x_313:
[----:B------:R-:W-:Y:S01]  /*23870*/  BSSY B1, `(.L_x_411) ;  /* 0x0000005000017945 */ /* 0x000fe20003800000 */
[----:B--2---:R-:W-:-:S07]  /*23880*/  IMAD.MOV.U32 R15, RZ, RZ, -0x1 ;  /* 0xffffffffff0f7424 */ /* 0x004fce00078e00ff */
[----:B-1---5:R-:W-:Y:S05]  /*23890*/  WARPSYNC.COLLECTIVE R15, `(.L_x_412) ;  /* 0x000000000f087348 */ /* 0x022fea0003c00000 */
[----:B------:R-:W-:Y:S01]  /*238a0*/  NOP ;  /* 0x0000000000007918 */ /* 0x000fe20000000000 */
[----:B-1---5:R-:W-:Y:S01]  /*238b0*/  ENDCOLLECTIVE ;  /* 0x000000000000791b */ /* 0x022fe20003800000 */
.L_x_412:
[----:B------:R-:W-:Y:S05]  /*238c0*/  BSYNC B1 ;  /* 0x0000000000017941 */ /* 0x000fea0003800000 */
.L_x_411:
[----:B------:R-:W-:-:S07]  /*238d0*/  MOV R15, 0xffffffff ;  /* 0xffffffff000f7802 */ /* 0x000fce0000000f00 */
[----:B------:R-:W-:Y:S05]  /*238e0*/  WARPSYNC.COLLECTIVE R15, `(.L_x_413) ;  /* 0x000000000f0c7348 */ /* 0x000fea0003c00000 */
[----:B------:R-:W-:Y:S02]  /*238f0*/  ELECT P6, UR62, PT ;  /* 0x00000000003e782f */ /* 0x000fe400038c0000 */
[----:B------:R-:W-:Y:S01]  /*23900*/  MOV R14, UR62 ;  /* 0x0000003e000e7c02 */ /* 0x000fe20008000f00 */
[----:B------:R-:W-:Y:S10]  /*23910*/  ENDCOLLECTIVE ;  /* 0x000000000000791b */ /* 0x000ff40003800000 */
.L_x_413:
[----:B------:R-:W-:Y:S05]  /*23920*/  BRA `(.L_x_414) ;  /* 0xffffffc4007c7947 */ /* 0x000fea000383ffff */
.L_x_316:
[----:B------:R-:W-:Y:S01]  /*23930*/  BSSY B0, `(.L_x_415) ;  /* 0x0000006000007945 */ /* 0x000fe20003800000 */
[----:B------:R-:W-:-:S07]  /*23940*/  IMAD.MOV.U32 R15, RZ, RZ, -0x1 ;  /* 0xffffffffff0f7424 */ /* 0x000fce00078e00ff */
[----:B-1---5:R-:W-:Y:S05]  /*23950*/  WARPSYNC.COLLECTIVE R15, `(.L_x_416) ;  /* 0x000000000f0c7348 */ /* 0x022fea0003c00000 */
[----:B-----5:R-:W-:Y:S02]  /*23960*/  ELECT P6, UR62, PT ;  /* 0x00000000003e782f */ /* 0x020fe400038c0000 */
[----:B------:R-:W-:Y:S01]  /*23970*/  MOV R14, UR62 ;  /* 0x0000003e000e7c02 */ /* 0x000fe20008000f00 */
[----:B-1----:R-:W-:Y:S10]  /*23980*/  ENDCOLLECTIVE ;  /* 0x000000000000791b */ /* 0x002ff40003800000 */
.L_x_416:
[----:B------:R-:W-:Y:S05]  /*23990*/  BSYNC B0 ;  /* 0x0000000000007941 */ /* 0x000fea0003800000 */
.L_x_415:
[----:B------:R-:W-:Y:S05]  /*239a0*/  BRA `(.L_x_417) ;  /* 0xffffffc400d47947 */ /* 0x000fea000383ffff */
.L_x_320:
[----:B--2---:R2:W3:Y:S02]  /*239b0*/  SYNCS.PHASECHK.TRANS64.TRYWAIT P0, [R7+URZ], R2 ;  /* 0x00000002070075a7 */ /* 0x0044e4000800017f */
[----:B---3--:R-:W-:Y:S05]  /*239c0*/  @!P0 NANOSLEEP.SYNCS 0x989680 ;  /* 0x009896800000895d */ /* 0x008fea0003900000 */
[----:B------:R-:W3:Y:S02]  /*239d0*/  @!P0 SYNCS.PHASECHK.TRANS64 P0, [R7+URZ], R2 ;  /* 0x00000002070085a7 */ /* 0x000ee4000800007f */
[----:B---3--:R-:W-:Y:S05]  /*239e0*/  @!P0 BRA `(.L_x_320) ;  /* 0xfffffffc00f08947 */ /* 0x008fea000383ffff */
[----:B------:R-:W-:Y:S05]  /*239f0*/  BRA `(.L_x_418) ;  /* 0xffffffc800087947 */ /* 0x000fea000383ffff */
.L_x_338:
[----:B-1----:R1:W3:Y:S02]  /*23a00*/  SYNCS.PHASECHK.TRANS64.TRYWAIT P2, [R12+URZ+0x34440], R3 ;  /* 0x034440030c0075a7 */ /* 0x0022e4000804017f */
[----:B---3--:R-:W-:Y:S05]  /*23a10*/  @!P2 NANOSLEEP.SYNCS 0x989680 ;  /* 0x009896800000a95d */ /* 0x008fea0003900000 */
[----:B------:R-:W3:Y:S02]  /*23a20*/  @!P2 SYNCS.PHASECHK.TRANS64 P2, [R12+URZ+0x34440], R3 ;  /* 0x034440030c00a5a7 */ /* 0x000ee4000804007f */
[----:B---3--:R-:W-:Y:S05]  /*23a30*/  @!P2 BRA `(.L_x_338) ;  /* 0xfffffffc00f0a947 */ /* 0x008fea000383ffff */
[----:B------:R-:W-:Y:S05]  /*23a40*/  BRA `(.L_x_419) ;  /* 0xffffffe400247947 */ /* 0x000fea000383ffff */
.L_x_344:
[----:B-1----:R1:W2:Y:S02]  /*23a50*/  SYNCS.PHASECHK.TRANS64.TRYWAIT P0, [R3+URZ+0x34440], R0 ;  /* 0x03444000030075a7 */ /* 0x0022a4000800017f */
[----:B--2---:R-:W-:Y:S05]  /*23a60*/  @!P0 NANOSLEEP.SYNCS 0x989680 ;  /* 0x009896800000895d */ /* 0x004fea0003900000 */
[----:B------:R-:W2:Y:S02]  /*23a70*/  @!P0 SYNCS.PHASECHK.TRANS64 P0, [R3+URZ+0x34440], R0 ;  /* 0x03444000030085a7 */ /* 0x000ea4000800007f */
[----:B--2---:R-:W-:Y:S05]  /*23a80*/  @!P0 BRA `(.L_x_344) ;  /* 0xfffffffc00f08947 */ /* 0x004fea000383ffff */
[----:B------:R-:W-:Y:S05]  /*23a90*/  BRA `(.L_x_420) ;  /* 0xffffffe4008c7947 */ /* 0x000fea000383ffff */
.L_x_346:
[----:B-1----:R1:W2:Y:S02]  /*23aa0*/  SYNCS.PHASECHK.TRANS64.TRYWAIT P0, [R3+URZ+0x34440], R0 ;  /* 0x03444000030075a7 */ /* 0x0022a4000800017f */
[----:B--2---:R-:W-:Y:S05]  /*23ab0*/  @!P0 NANOSLEEP.SYNCS 0x989680 ;  /* 0x009896800000895d */ /* 0x004fea0003900000 */
[----:B------:R-:W2:Y:S02]  /*23ac0*/  @!P0 SYNCS.PHASECHK.TRANS64 P0, [R3+URZ+0x34440], R0 ;  /* 0x03444000030085a7 */ /* 0x000ea4000800007f */
[----:B--2---:R-:W-:Y:S05]  /*23ad0*/  @!P0 BRA `(.L_x_346) ;  /* 0xfffffffc00f08947 */ /* 0x004fea000383ffff */
[----:B------:R-:W-:Y:S05]  /*23ae0*/  BRA `(.L_x_421) ;  /* 0xffffffe400a47947 */ /* 0x000fea000383ffff */
.L_x_348:
[----:B-1----:R1:W2:Y:S02]  /*23af0*/  SYNCS.PHASECHK.TRANS64.TRYWAIT P0, [R3+URZ+0x34440], R0 ;  /* 0x03444000030075a7 */ /* 0x0022a4000800017f */
[----:B--2---:R-:W-:Y:S05]  /*23b00*/  @!P0 NANOSLEEP.SYNCS 0x989680 ;  /* 0x009896800000895d */ /* 0x004fea0003900000 */
[----:B------:R-:W2:Y:S02]  /*23b10*/  @!P0 SYNCS.PHASECHK.TRANS64 P0, [R3+URZ+0x34440], R0 ;  /* 0x03444000030085a7 */ /* 0x000ea4000800007f */
[----:B--2---:R-:W-:Y:S05]  /*23b20*/  @!P0 BRA `(.L_x_348) ;  /* 0xfffffffc00f08947 */ /* 0x004fea000383ffff */
[----:B------:R-:W-:Y:S05]  /*23b30*/  BRA `(.L_x_422) ;  /* 0xffffffe400bc7947 */ /* 0x000fea000383ffff */
.L_x_350:
[----:B-1----:R1:W2:Y:S02]  /*23b40*/  SYNCS.PHASECHK.TRANS64.TRYWAIT P0, [R3+URZ+0x34440], R0 ;  /* 0x03444000030075a7 */ /* 0x0022a4000800017f */
[----:B--2---:R-:W-:Y:S05]  /*23b50*/  @!P0 NANOSLEEP.SYNCS 0x989680 ;  /* 0x009896800000895d */ /* 0x004fea0003900000 */
[----:B------:R-:W2:Y:S02]  /*23b60*/  @!P0 SYNCS.PHASECHK.TRANS64 P0, [R3+URZ+0x34440], R0 ;  /* 0x03444000030085a7 */ /* 0x000ea4000800007f */
[----:B--2---:R-:W-:Y:S05]  /*23b70*/  @!P0 BRA `(.L_x_350) ;  /* 0xfffffffc00f08947 */ /* 0x004fea000383ffff */
[----:B------:R-:W-:Y:S05]  /*23b80*/  BRA `(.L_x_423) ;  /* 0xffffffe400d47947 */ /* 0x000fea000383ffff */
.L_x_352:
[----:B-1----:R1:W2:Y:S02]  /*23b90*/  SYNCS.PHASECHK.TRANS64.TRYWAIT P0, [R3+URZ+0x34440], R0 ;  /* 0x03444000030075a7 */ /* 0x0022a4000800017f */
[----:B--2---:R-:W-:Y:S05]  /*23ba0*/  @!P0 NANOSLEEP.SYNCS 0x989680 ;  /* 0x009896800000895d */ /* 0x004fea0003900000 */
[----:B------:R-:W2:Y:S02]  /*23bb0*/  @!P0 SYNCS.PHASECHK.TRANS64 P0, [R3+URZ+0x34440], R0 ;  /* 0x03444000030085a7 */ /* 0x000ea4000800007f */
[----:B--2---:R-:W-:Y:S05]  /*23bc0*/  @!P0 BRA `(.L_x_352) ;  /* 0xfffffffc00f08947 */ /* 0x004fea000383ffff */
[----:B------:R-:W-:Y:S05]  /*23bd0*/  BRA `(.L_x_424) ;  /* 0xffffffe400ec7947 */ /* 0x000fea000383ffff */
.L_x_354:
[----:B-1----:R1:W2:Y:S02]  /*23be0*/  SYNCS.PHASECHK.TRANS64.TRYWAIT P0, [R3+URZ+0x34440], R0 ;  /* 0x03444000030075a7 */ /* 0x0022a4000800017f */
[----:B--2---:R-:W-:Y:S05]  /*23bf0*/  @!P0 NANOSLEEP.SYNCS 0x989680 ;  /* 0x009896800000895d */ /* 0x004fea0003900000 */
[----:B------:R-:W2:Y:S02]  /*23c00*/  @!P0 SYNCS.PHASECHK.TRANS64 P0, [R3+URZ+0x34440], R0 ;  /* 0x03444000030085a7 */ /* 0x000ea4000800007f */
[----:B--2---:R-:W-:Y:S05]  /*23c10*/  @!P0 BRA `(.L_x_354) ;  /* 0xfffffffc00f08947 */ /* 0x004fea000383ffff */
[----:B------:R-:W-:Y:S05]  /*23c20*/  BRA `(.L_x_425) ;  /* 0xffffffe800047947 */ /* 0x000fea000383ffff */
.L_x_356:
[----:B-1----:R1:W2:Y:S02]  /*23c30*/  SYNCS.PHASECHK.TRANS64.TRYWAIT P0, [R3+URZ+0x34440], R0 ;  /* 0x03444000030075a7 */ /* 0x0022a4000800017f */
[----:B--2---:R-:W-:Y:S05]  /*23c40*/  @!P0 NANOSLEEP.SYNCS 0x989680 ;  /* 0x009896800000895d */ /* 0x004fea0003900000 */
[----:B------:R-:W2:Y:S02]  /*23c50*/  @!P0 SYNCS.PHASECHK.TRANS64 P0, [R3+URZ+0x34440], R0 ;  /* 0x03444000030085a7 */ /* 0x000ea4000800007f */
[----:B--2---:R-:W-:Y:S05]  /*23c60*/  @!P0 BRA `(.L_x_356) ;  /* 0xfffffffc00f08947 */ /* 0x004fea000383ffff */
[----:B------:R-:W-:Y:S05]  /*23c70*/  BRA `(.L_x_426) ;  /* 0xffffffe8001c7947 */ /* 0x000fea000383ffff */
        .weak           $__internal_0_$__cuda_sm20_div_u64
        .type           $__internal_0_$__cuda_sm20_div_u64,@function
        .size           $__internal_0_$__cuda_sm20_div_u64,(.L_x_335 - $__internal_0_$__cuda_sm20_div_u64)
$__internal_0_$__cuda_sm20_div_u64:
[----:B------:R-:W-:-:S04]  /*23c80*/  MOV R24, R26 ;  /* 0x0000001a00187202 */ /* 0x000fc80000000f00 */
[----:B------:R-:W1:Y:S08]  /*23c90*/  I2F.U64.RP R11, R24 ;  /* 0x00000018000b7312 */ /* 0x000e700000309000 */
[----:B-1----:R-:W1:Y:S02]  /*23ca0*/  MUFU.RCP R11, R11 ;  /* 0x0000000b000b7308 */ /* 0x002e640000001000 */
[----:B-1----:R-:W-:-:S06]  /*23cb0*/  VIADD R16, R11, 0x1ffffffe ;  /* 0x1ffffffe0b107836 */ /* 0x002fcc0000000000 */
[----:B------:R-:W1:Y:S02]  /*23cc0*/  F2I.U64.TRUNC R16, R16 ;  /* 0x0000001000107311 */ /* 0x000e64000020d800 */
[----:B-1----:R-:W-:-:S04]  /*23cd0*/  IMAD.WIDE.U32 R18, R16, R26, RZ ;  /* 0x0000001a10127225 */ /* 0x002fc800078e00ff */
[C---:B------:R-:W-:Y:S01]  /*23ce0*/  IMAD R13, R16.reuse, R25, R19 ;  /* 0x00000019100d7224 */ /* 0x040fe200078e0213 */
[----:B------:R-:W-:Y:S01]  /*23cf0*/  IADD3 R27, P1, RZ, -R18, RZ ;  /* 0x80000012ff1b7210 */ /* 0x000fe20007f3e0ff */
[----:B------:R-:W-:Y:S02]  /*23d00*/  IMAD.MOV.U32 R19, RZ, RZ, R16 ;  /* 0x000000ffff137224 */ /* 0x000fe400078e0010 */
[----:B------:R-:W-:Y:S02]  /*23d10*/  IMAD R13, R17, R26, R13 ;  /* 0x0000001a110d7224 */ /* 0x000fe400078e020d */
[----:B------:R-:W-:-:S03]  /*23d20*/  IMAD.HI.U32 R18, R16, R27, RZ ;  /* 0x0000001b10127227 */ /* 0x000fc600078e00ff */
[----:B------:R-:W-:-:S05]  /*23d30*/  IADD3.X R13, RZ, ~R13, RZ, P1, !PT ;  /* 0x8000000dff0d7210 */ /* 0x000fca0000ffe4ff */
[----:B------:R-:W-:-:S04]  /*23d40*/  IMAD.WIDE.U32 R18, P1, R16, R13, R18 ;  /* 0x0000000d10127225 */ /* 0x000fc80007820012 */
[C---:B------:R-:W-:Y:S02]  /*23d50*/  IMAD R29, R17.reuse, R13, RZ ;  /* 0x0000000d111d7224 */ /* 0x040fe400078e02ff */
[----:B------:R-:W-:-:S04]  /*23d60*/  IMAD.HI.U32 R18, P2, R17, R27, R18 ;  /* 0x0000001b11127227 */ /* 0x000fc80007840012 */
[----:B------:R-:W-:Y:S01]  /*23d70*/  IMAD.HI.U32 R11, R17, R13, RZ ;  /* 0x0000000d110b7227 */ /* 0x000fe200078e00ff */
[----:B------:R-:W-:-:S04]  /*23d80*/  IADD3 R19, P3, R29, R18, RZ ;  /* 0x000000121d137210 */ /* 0x000fc80007f7e0ff */
[----:B------:R-:W-:Y:S01]  /*23d90*/  IADD3.X R11, R11, R17, RZ, P1, !PT ;  /* 0x000000110b0b7210 */ /* 0x000fe20000ffe4ff */
[----:B------:R-:W-:-:S03]  /*23da0*/  IMAD.WIDE.U32 R16, R19, R26, RZ ;  /* 0x0000001a13107225 */ /* 0x000fc600078e00ff */
[----:B------:R-:W-:Y:S01]  /*23db0*/  IADD3.X R11, RZ, RZ, R11, P3, P2 ;  /* 0x000000ffff0b7210 */ /* 0x000fe20001fe440b */
[----:B------:R-:W-:Y:S01]  /*23dc0*/  IMAD R18, R19, R25, R17 ;  /* 0x0000001913127224 */ /* 0x000fe200078e0211 */
[----:B------:R-:W-:-:S03]  /*23dd0*/  IADD3 R17, P1, RZ, -R16, RZ ;  /* 0x80000010ff117210 */ /* 0x000fc60007f3e0ff */
[----:B------:R-:W-:Y:S02]  /*23de0*/  IMAD R13, R11, R26, R18 ;  /* 0x0000001a0b0d7224 */ /* 0x000fe400078e0212 */
[----:B------:R-:W-:-:S04]  /*23df0*/  IMAD.HI.U32 R18, R19, R17, RZ ;  /* 0x0000001113127227 */ /* 0x000fc800078e00ff */
[----:B------:R-:W-:-:S04]  /*23e00*/  IMAD.X R16, RZ, RZ, ~R13, P1 ;  /* 0x000000ffff107224 */ /* 0x000fc800008e0e0d */
[----:B------:R-:W-:-:S04]  /*23e10*/  IMAD.WIDE.U32 R18, P1, R19, R16, R18 ;  /* 0x0000001013127225 */ /* 0x000fc80007820012 */
[C---:B------:R-:W-:Y:S02]  /*23e20*/  IMAD R24, R11.reuse, R16, RZ ;  /* 0x000000100b187224 */ /* 0x040fe400078e02ff */
[----:B------:R-:W-:-:S04]  /*23e30*/  IMAD.HI.U32 R13, P2, R11, R17, R18 ;  /* 0x000000110b0d7227 */ /* 0x000fc80007840012 */
[----:B------:R-:W-:Y:S01]  /*23e40*/  IMAD.HI.U32 R16, R11, R16, RZ ;  /* 0x000000100b107227 */ /* 0x000fe200078e00ff */
[----:B------:R-:W-:-:S03]  /*23e50*/  IADD3 R13, P3, R24, R13, RZ ;  /* 0x0000000d180d7210 */ /* 0x000fc60007f7e0ff */
[----:B------:R-:W-:Y:S01]  /*23e60*/  IMAD.MOV.U32 R17, RZ, RZ, RZ ;  /* 0x000000ffff117224 */ /* 0x000fe200078e00ff */
[----:B------:R-:W-:Y:S01]  /*23e70*/  IADD3.X R11, R16, R11, RZ, P1, !PT ;  /* 0x0000000b100b7210 */ /* 0x000fe20000ffe4ff */
[----:B------:R-:W-:-:S03]  /*23e80*/  IMAD.HI.U32 R16, R13, UR14, RZ ;  /* 0x0000000e0d107c27 */ /* 0x000fc6000f8e00ff */
[----:B------:R-:W-:Y:S01]  /*23e90*/  IADD3.X R11, RZ, RZ, R11, P3, P2 ;  /* 0x000000ffff0b7210 */ /* 0x000fe20001fe440b */
[----:B------:R-:W-:-:S04]  /*23ea0*/  IMAD.WIDE.U32 R16, R13, UR22, R16 ;  /* 0x000000160d107c25 */ /* 0x000fc8000f8e0010 */
[C---:B------:R-:W-:Y:S02]  /*23eb0*/  IMAD R18, R11.reuse, UR22, RZ ;  /* 0x000000160b127c24 */ /* 0x040fe4000f8e02ff */
[----:B------:R-:W-:-:S04]  /*23ec0*/  IMAD.HI.U32 R13, P1, R11, UR14, R16 ;  /* 0x0000000e0b0d7c27 */ /* 0x000fc8000f820010 */
[----:B------:R-:W-:Y:S01]  /*23ed0*/  IMAD.HI.U32 R11, R11, UR22, RZ ;  /* 0x000000160b0b7c27 */ /* 0x000fe2000f8e00ff */
[----:B------:R-:W-:-:S04]  /*23ee0*/  IADD3 R13, P2, R18, R13, RZ ;  /* 0x0000000d120d7210 */ /* 0x000fc80007f5e0ff */
[----:B------:R-:W-:Y:S01]  /*23ef0*/  IADD3.X R11, R11, RZ, RZ, P1, !PT ;  /* 0x000000ff0b0b7210 */ /* 0x000fe20000ffe4ff */
[----:B------:R-:W-:-:S04]  /*23f00*/  IMAD.WIDE.U32 R16, R13, R26, RZ ;  /* 0x0000001a0d107225 */ /* 0x000fc800078e00ff */
[----:B------:R-:W-:Y:S01]  /*23f10*/  IMAD.X R11, RZ, RZ, R11, P2 ;  /* 0x000000ffff0b7224 */ /* 0x000fe200010e060b */
[----:B------:R-:W-:Y:S01]  /*23f20*/  IADD3 R24, P2, -R16, UR14, RZ ;  /* 0x0000000e10187c10 */ /* 0x000fe2000ff5e1ff */
[C---:B------:R-:W-:Y:S02]  /*23f30*/  IMAD R18, R13.reuse, R25, R17 ;  /* 0x000000190d127224 */ /* 0x040fe400078e0211 */
[----:B------:R-:W-:Y:S01]  /*23f40*/  VIADD R16, R13, 0x1 ;  /* 0x000000010d107836 */ /* 0x000fe20000000000 */
[-C--:B------:R-:W-:Y:S01]  /*23f50*/  ISETP.GE.U32.AND P1, PT, R24, R26.reuse, PT ;  /* 0x0000001a1800720c */ /* 0x080fe20003f26070 */
[----:B------:R-:W-:-:S05]  /*23f60*/  IMAD R11, R11, R26, R18 ;  /* 0x0000001a0b0b7224 */ /* 0x000fca00078e0212 */
[----:B------:R-:W-:Y:S02]  /*23f70*/  IADD3.X R18, ~R11, UR22, RZ, P2, !PT ;  /* 0x000000160b127c10 */ /* 0x000fe400097fe5ff */
[----:B------:R-:W-:Y:S02]  /*23f80*/  IADD3 R11, P2, -R26, R24, RZ ;  /* 0x000000181a0b7210 */ /* 0x000fe40007f5e1ff */
[----:B------:R-:W-:Y:S02]  /*23f90*/  ISETP.GE.U32.AND.EX P1, PT, R18, R25, PT, P1 ;  /* 0x000000191200720c */ /* 0x000fe40003f26110 */
[----:B------:R-:W-:Y:S02]  /*23fa0*/  IADD3.X R17, ~R25, R18, RZ, P2, !PT ;  /* 0x0000001219117210 */ /* 0x000fe400017fe5ff */
[----:B------:R-:W-:Y:S02]  /*23fb0*/  SEL R11, R11, R24, P1 ;  /* 0x000000180b0b7207 */ /* 0x000fe40000800000 */
[----:B------:R-:W-:-:S02]  /*23fc0*/  SEL R17, R17, R18, P1 ;  /* 0x0000001211117207 */ /* 0x000fc40000800000 */
[----:B------:R-:W-:Y:S01]  /*23fd0*/  SEL R16, R16, R13, P1 ;  /* 0x0000000d10107207 */ /* 0x000fe20000800000 */
[----:B------:R-:W-:Y:S01]  /*23fe0*/  IMAD.MOV.U32 R13, RZ, RZ, 0x0 ;  /* 0x00000000ff0d7424 */ /* 0x000fe200078e00ff */
[----:B------:R-:W-:Y:S02]  /*23ff0*/  ISETP.GE.U32.AND P1, PT, R11, R26, PT ;  /* 0x0000001a0b00720c */ /* 0x000fe40003f26070 */
[----:B------:R-:W-:Y:S02]  /*24000*/  ISETP.NE.U32.AND P2, PT, R26, RZ, PT ;  /* 0x000000ff1a00720c */ /* 0x000fe40003f45070 */
[----:B------:R-:W-:Y:S02]  /*24010*/  IADD3 R11, R16, 0x1, RZ ;  /* 0x00000001100b7810 */ /* 0x000fe40007ffe0ff */
[----:B------:R-:W-:Y:S02]  /*24020*/  ISETP.GE.U32.AND.EX P1, PT, R17, R25, PT, P1 ;  /* 0x000000191100720c */ /* 0x000fe40003f26110 */
[----:B------:R-:W-:-:S02]  /*24030*/  ISETP.NE.AND.EX P2, PT, R25, RZ, PT, P2 ;  /* 0x000000ff1900720c */ /* 0x000fc40003f45320 */
[----:B------:R-:W-:-:S04]  /*24040*/  SEL R11, R11, R16, P1 ;  /* 0x000000100b0b7207 */ /* 0x000fc80000800000 */
[----:B------:R-:W-:Y:S01]  /*24050*/  SEL R11, R11, 0xffffffff, P2 ;  /* 0xffffffff0b0b7807 */ /* 0x000fe20001000000 */
[----:B------:R-:W-:Y:S06]  /*24060*/  RET.REL.NODEC R12 `(_ZN7cutlass13device_kernelINS_4gemm6kernel13GemmUniversalINS1_17GroupProblemShapeIN4cute5tupleIJiiiEEEEENS1_10collective13CollectiveMmaINS1_39MainloopSm90ArrayTmaGmmaWarpSpecializedILi2ENS6_IJNS5_1CILi2EEENSC_ILi1EEESE_EEENS1_40KernelPtrArrayTmaWarpSpecializedPingpongEEENS6_IJNSC_ILi128EEENSC_ILi256EEESI_EEENS_10bfloat16_tEPNS6_IJlSE_NSC_ILi0EEEEEESL_SO_NS5_8TiledMMAINS5_8MMA_AtomIJNS5_4SM904GMMA28MMA_64x256x16_F32BF16BF16_SSILNSS_5MajorE0ELSU_0ELNSS_7ScaleInE1ELSV_1EEEEEENS5_6LayoutINS6_IJSE_SE_SE_EEENS6_IJSM_SM_SM_EEEEENS6_IJNS5_10UnderscoreES12_S12_EEEEENS5_13SM90_TMA_LOADENS5_14ComposedLayoutINS5_7SwizzleILi3ELi4ELi3EEENS5_18smem_ptr_flag_bitsILi16EEENSY_INS6_IJNSC_ILi8EEENSC_ILi64EEEEEENS6_IJS1C_SE_EEEEEEEvNS5_8identityENS5_23SM90_TMA_LOAD_MULTICASTES1G_vS1H_EENS_8epilogue10collective18CollectiveEpilogueINS1K_30Sm90PtrArrayTmaWarpSpecializedILi4ELi2ELi16ELb1ELb0ELi2EEEJSK_NS6_IJS1C_NSC_ILi32EEEEEENS_6half_tEPNS6_IJSE_lSM_EEES1R_S1T_NS1K_6fusion15FusionCallbacksIS1O_NS1U_17LinearCombinationIS1R_fS1R_fLNS_15FloatRoundStyleE2EEESK_S1Q_JEEES15_NS16_IS18_S1A_NSY_INS6_IJS1C_S1B_EEENS6_IJSE_S1C_EEEEEEENS5_17SM75_U16x8_LDSM_TENS5_14SM90_TMA_STOREES23_NS5_17SM90_U16x8_STSM_TENS5_9Copy_AtomIJNS5_17SM90_U32x4_STSM_NES1R_EEEvEEEvvEEEEvNT_6ParamsE) ;  /* 0xfffffdbc0ce47950 */ /* 0x000fec0003c3ffff */
.L_x_335:
[----:B------:R-:W-:Y:S01]  /*24070*/  UMOV UR28, UR23 ;  /* 0x00000017001c7c82 */ /* 0x000fe20008000000 */
[----:B------:R-:W-:Y:S02]  /*24080*/  UMOV UR29, UR34 ;  /* 0x00000022001d7c82 */ /* 0x000fe40008000000 */
[----:B------:R-:W1:Y:S08]  /*24090*/  I2F.U64.RP R11, UR28 ;  /* 0x0000001c000b7d12 */ /* 0x000e700008309000 */
[----:B-1----:R-:W1:Y:S02]  /*240a0*/  MUFU.RCP R11, R11 ;  /* 0x0000000b000b7308 */ /* 0x002e640000001000 */
[----:B-1----:R-:W-:-:S06]  /*240b0*/  IADD3 R2, R11, 0x1ffffffe, RZ ;  /* 0x1ffffffe0b027810 */ /* 0x002fcc0007ffe0ff */
[----:B------:R-:W1:Y:S02]  /*240c0*/  F2I.U64.TRUNC R2, R2 ;  /* 0x0000000200027311 */ /* 0x000e64000020d800 */
[----:B-1----:R-:W-:Y:S01]  /*240d0*/  R2UR UR28, R2 ;  /* 0x00000000021c72ca */ /* 0x002fe200000e0000 */
[----:B------:R-:W-:Y:S01]  /*240e0*/  IMAD.MOV.U32 R2, RZ, RZ, R12 ;  /* 0x000000ffff027224 */ /* 0x000fe200078e000c */
[----:B------:R-:W-:Y:S02]  /*240f0*/  R2UR UR29, R3 ;  /* 0x00000000031d72ca */ /* 0x000fe400000e0000 */
[----:B------:R-:W-:-:S09]  /*24100*/  MOV R3, 0x0 ;  /* 0x0000000000037802 */ /* 0x000fd20000000f00 */
[----:B------:R-:W-:-:S04]  /*24110*/  UIMAD.WIDE.U32 UR30, UR28, UR23, URZ ;  /* 0x000000171c1e72a5 */ /* 0x000fc8000f8e003f */
[----:B------:R-:W-:Y:S02]  /*24120*/  UIMAD UR31, UR28, UR34, UR31 ;  /* 0x000000221c1f72a4 */ /* 0x000fe4000f8e021f */
[----:B------:R-:W-:Y:S02]  /*24130*/  UIADD3 UR36, UP1, URZ, -UR30, URZ ;  /* 0x8000001e3f247290 */ /* 0x000fe4000ff3e03f */
[----:B------:R-:W-:Y:S02]  /*24140*/  UIMAD UR32, UR29, UR23, UR31 ;  /* 0x000000171d2072a4 */ /* 0x000fe4000f8e021f */
[----:B------:R-:W-:Y:S02]  /*24150*/  UIMAD.WIDE.U32 UR30, UR28, UR36, URZ ;  /* 0x000000241c1e72a5 */ /* 0x000fe4000f8e003f */
[----:B------:R-:W-:-:S05]  /*24160*/  UIADD3.X UR37, URZ, ~UR32, URZ, UP1, !UPT ;  /* 0x800000203f257290 */ /* 0x000fca0008ffe43f */
[----:B------:R-:W-:Y:S01]  /*24170*/  UMOV UR30, UR31 ;  /* 0x0000001f001e7c82 */ /* 0x000fe20008000000 */
[----:B------:R-:W-:Y:S02]  /*24180*/  UMOV UR31, UR28 ;  /* 0x0000001c001f7c82 */ /* 0x000fe40008000000 */
[----:B------:R-:W-:Y:S02]  /*24190*/  UIMAD.WIDE.U32 UR32, UP1, UR28, UR37, UR30 ;  /* 0x000000251c2072a5 */ /* 0x000fe4000f82001e */
[----:B------:R-:W-:Y:S02]  /*241a0*/  UIMAD.WIDE.U32 UR30, UR29, UR37, URZ ;  /* 0x000000251d1e72a5 */ /* 0x000fe4000f8e003f */
[----:B------:R-:W-:Y:S02]  /*241b0*/  UIMAD.WIDE.U32 UR32, UP2, UR29, UR36, UR32 ;  /* 0x000000241d2072a5 */ /* 0x000fe4000f840020 */
[----:B------:R-:W-:Y:S02]  /*241c0*/  UIMAD UR37, UR29, UR37, URZ ;  /* 0x000000251d2572a4 */ /* 0x000fe4000f8e023f */
[----:B------:R-:W-:-:S02]  /*241d0*/  UIADD3.X UR30, UR31, UR29, URZ, UP1, !UPT ;  /* 0x0000001d1f1e7290 */ /* 0x000fc40008ffe43f */
[----:B------:R-:W-:-:S04]  /*241e0*/  UIADD3 UR33, UP4, UR37, UR33, URZ ;  /* 0x0000002125217290 */ /* 0x000fc8000ff9e03f */
[----:B------:R-:W-:Y:S02]  /*241f0*/  UIMAD.WIDE.U32 UR28, UR33, UR23, URZ ;  /* 0x00000017211c72a5 */ /* 0x000fe4000f8e003f */
[----:B------:R-:W-:Y:S02]  /*24200*/  UIADD3.X UR36, URZ, URZ, UR30, UP4, UP2 ;  /* 0x0000003f3f247290 */ /* 0x000fe4000a7e441e */
[----:B------:R-:W-:Y:S02]  /*24210*/  UIMAD UR29, UR33, UR34, UR29 ;  /* 0x00000022211d72a4 */ /* 0x000fe4000f8e021d */
[----:B------:R-:W-:Y:S02]  /*24220*/  UIADD3 UR37, UP1, URZ, -UR28, URZ ;  /* 0x8000001c3f257290 */ /* 0x000fe4000ff3e03f */
[----:B------:R-:W-:Y:S02]  /*24230*/  UIMAD UR30, UR36, UR23, UR29 ;  /* 0x00000017241e72a4 */ /* 0x000fe4000f8e021d */
[----:B------:R-:W-:-:S02]  /*24240*/  UIMAD.WIDE.U32 UR28, UR33, UR37, URZ ;  /* 0x00000025211c72a5 */ /* 0x000fc4000f8e003f */
[----:B------:R-:W-:-:S05]  /*24250*/  UIADD3.X UR40, URZ, ~UR30, URZ, UP1, !UPT ;  /* 0x8000001e3f287290 */ /* 0x000fca0008ffe43f */
[----:B------:R-:W-:Y:S01]  /*24260*/  UMOV UR32, UR29 ;  /* 0x0000001d00207c82 */ /* 0x000fe20008000000 */
[----:B------:R-:W-:Y:S02]  /*24270*/  UIMAD.WIDE.U32 UR28, UR36, UR40, URZ ;  /* 0x00000028241c72a5 */ /* 0x000fe4000f8e003f */
[----:B------:R-:W-:Y:S02]  /*24280*/  UIMAD.WIDE.U32 UR30, UP1, UR33, UR40, UR32 ;  /* 0x00000028211e72a5 */ /* 0x000fe4000f820020 */
[----:B------:R-:W-:Y:S02]  /*24290*/  UIMAD UR32, UR36, UR40, URZ ;  /* 0x00000028242072a4 */ /* 0x000fe4000f8e023f */
[----:B------:R-:W-:Y:S02]  /*242a0*/  UIMAD.WIDE.U32 UR30, UP2, UR36, UR37, UR30 ;  /* 0x00000025241e72a5 */ /* 0x000fe4000f84001e */
[----:B------:R-:W-:Y:S02]  /*242b0*/  UIADD3.X UR36, UR29, UR36, URZ, UP1, !UPT ;  /* 0x000000241d247290 */ /* 0x000fe40008ffe43f */
[----:B------:R-:W-:-:S04]  /*242c0*/  UIADD3 UR32, UP4, UR32, UR31, URZ ;  /* 0x0000001f20207290 */ /* 0x000fc8000ff9e03f */
[----:B------:R-:W-:Y:S02]  /*242d0*/  UIMAD.WIDE.U32 UR30, UR32, UR24, URZ ;  /* 0x00000018201e72a5 */ /* 0x000fe4000f8e003f */
[----:B------:R-:W-:-:S05]  /*242e0*/  UIADD3.X UR36, URZ, URZ, UR36, UP4, UP2 ;  /* 0x0000003f3f247290 */ /* 0x000fca000a7e4424 */
[----:B------:R-:W-:Y:S01]  /*242f0*/  UMOV UR30, UR31 ;  /* 0x0000001f001e7c82 */ /* 0x000fe20008000000 */
[----:B------:R-:W-:Y:S02]  /*24300*/  UMOV UR31, URZ ;  /* 0x0000003f001f7c82 */ /* 0x000fe40008000000 */
[----:B------:R-:W-:Y:S02]  /*24310*/  UIMAD.WIDE.U32 UR28, UR32, UR25, UR30 ;  /* 0x00000019201c72a5 */ /* 0x000fe4000f8e001e */
[----:B------:R-:W-:Y:S02]  /*24320*/  UIMAD UR32, UR36, UR25, URZ ;  /* 0x00000019242072a4 */ /* 0x000fe4000f8e023f */
[----:B------:R-:W-:Y:S02]  /*24330*/  UIMAD.WIDE.U32 UR28, UP1, UR36, UR24, UR28 ;  /* 0x00000018241c72a5 */ /* 0x000fe4000f82001c */
[----:B------:R-:W-:Y:S02]  /*24340*/  UIMAD.WIDE.U32 UR30, UR36, UR25, URZ ;  /* 0x00000019241e72a5 */ /* 0x000fe4000f8e003f */
[----:B------:R-:W-:-:S02]  /*24350*/  UIADD3 UR32, UP2, UR32, UR29, URZ ;  /* 0x0000001d20207290 */ /* 0x000fc4000ff5e03f */
[----:B------:R-:W-:Y:S02]  /*24360*/  UIADD3.X UR30, UR31, URZ, URZ, UP1, !UPT ;  /* 0x0000003f1f1e7290 */ /* 0x000fe40008ffe43f */
[----:B------:R-:W-:Y:S02]  /*24370*/  UIMAD.WIDE.U32 UR28, UR32, UR23, URZ ;  /* 0x00000017201c72a5 */ /* 0x000fe4000f8e003f */
[----:B------:R-:W-:Y:S02]  /*24380*/  UIADD3.X UR30, URZ, UR30, URZ, UP2, !UPT ;  /* 0x0000001e3f1e7290 */ /* 0x000fe400097fe43f */
[----:B------:R-:W-:Y:S02]  /*24390*/  UIMAD UR29, UR32, UR34, UR29 ;  /* 0x00000022201d72a4 */ /* 0x000fe4000f8e021d */
[----:B------:R-:W-:Y:S02]  /*243a0*/  UIADD3 UR31, UP2, -UR28, UR24, URZ ;  /* 0x000000181c1f7290 */ /* 0x000fe4000ff5e13f */
[----:B------:R-:W-:-:S02]  /*243b0*/  UIMAD UR29, UR30, UR23, UR29 ;  /* 0x000000171e1d72a4 */ /* 0x000fc4000f8e021d */
[----:B------:R-:W-:Y:S02]  /*243c0*/  UISETP.GE.U32.AND UP1, UPT, UR31, UR23, UPT ;  /* 0x000000171f00728c */ /* 0x000fe4000bf26070 */
[----:B------:R-:W-:Y:S02]  /*243d0*/  UIADD3.X UR30, ~UR29, UR25, URZ, UP2, !UPT ;  /* 0x000000191d1e7290 */ /* 0x000fe400097fe53f */
[----:B------:R-:W-:Y:S02]  /*243e0*/  UIADD3 UR25, UP2, -UR23, UR31, URZ ;  /* 0x0000001f17197290 */ /* 0x000fe4000ff5e13f */
[----:B------:R-:W-:Y:S02]  /*243f0*/  UISETP.GE.U32.AND.EX UP1, UPT, UR30, UR34, UPT, UP1 ;  /* 0x000000221e00728c */ /* 0x000fe4000bf26110 */
[----:B------:R-:W-:Y:S02]  /*24400*/  UIADD3 UR28, UR32, 0x1, URZ ;  /* 0x00000001201c7890 */ /* 0x000fe4000fffe03f */
[----:B------:R-:W-:-:S02]  /*24410*/  UIADD3.X UR29, ~UR34, UR30, URZ, UP2, !UPT ;  /* 0x0000001e221d7290 */ /* 0x000fc400097fe53f */
[----:B------:R-:W-:Y:S02]  /*24420*/  USEL UR25, UR25, UR31, UP1 ;  /* 0x0000001f19197287 */ /* 0x000fe40008800000 */
[----:B------:R-:W-:Y:S02]  /*24430*/  USEL UR29, UR29, UR30, UP1 ;  /* 0x0000001e1d1d7287 */ /* 0x000fe40008800000 */
[----:B------:R-:W-:Y:S02]  /*24440*/  USEL UR32, UR28, UR32, UP1 ;  /* 0x000000201c207287 */ /* 0x000fe40008800000 */
[----:B------:R-:W-:Y:S02]  /*24450*/  UISETP.GE.U32.AND UP1, UPT, UR25, UR23, UPT ;  /* 0x000000171900728c */ /* 0x000fe4000bf26070 */
[----:B------:R-:W-:Y:S02]  /*24460*/  UISETP.NE.U32.AND UP2, UPT, UR23, URZ, UPT ;  /* 0x0000003f1700728c */ /* 0x000fe4000bf45070 */
[----:B------:R-:W-:-:S02]  /*24470*/  UIADD3 UR25, UR32, 0x1, URZ ;  /* 0x0000000120197890 */ /* 0x000fc4000fffe03f */
[----:B------:R-:W-:Y:S02]  /*24480*/  UISETP.GE.U32.AND.EX UP1, UPT, UR29, UR34, UPT, UP1 ;  /* 0x000000221d00728c */ /* 0x000fe4000bf26110 */
[----:B------:R-:W-:Y:S02]  /*24490*/  UISETP.NE.AND.EX UP2, UPT, UR34, URZ, UPT, UP2 ;  /* 0x0000003f2200728c */ /* 0x000fe4000bf45320 */
[----:B------:R-:W-:-:S04]  /*244a0*/  USEL UR25, UR25, UR32, UP1 ;  /* 0x0000002019197287 */ /* 0x000fc80008800000 */
[----:B------:R-:W-:Y:S01]  /*244b0*/  USEL UR28, UR25, 0xffffffff, UP2 ;  /* 0xffffffff191c7887 */ /* 0x000fe20009000000 */
[----:B------:R-:W-:Y:S11]  /*244c0*/  RET.REL.NODEC R2 `(_ZN7cutlass13device_kernelINS_4gemm6kernel13GemmUniversalINS1_17GroupProblemShapeIN4cute5tupleIJiiiEEEEENS1_10collective13CollectiveMmaINS1_39MainloopSm90ArrayTmaGmmaWarpSpecializedILi2ENS6_IJNS5_1CILi2EEENSC_ILi1EEESE_EEENS1_40KernelPtrArrayTmaWarpSpecializedPingpongEEENS6_IJNSC_ILi128EEENSC_ILi256EEESI_EEENS_10bfloat16_tEPNS6_IJlSE_NSC_ILi0EEEEEESL_SO_NS5_8TiledMMAINS5_8MMA_AtomIJNS5_4SM904GMMA28MMA_64x256x16_F32BF16BF16_SSILNSS_5MajorE0ELSU_0ELNSS_7ScaleInE1ELSV_1EEEEEENS5_6LayoutINS6_IJSE_SE_SE_EEENS6_IJSM_SM_SM_EEEEENS6_IJNS5_10UnderscoreES12_S12_EEEEENS5_13SM90_TMA_LOADENS5_14ComposedLayoutINS5_7SwizzleILi3ELi4ELi3EEENS5_18smem_ptr_flag_bitsILi16EEENSY_INS6_IJNSC_ILi8EEENSC_ILi64EEEEEENS6_IJS1C_SE_EEEEEEEvNS5_8identityENS5_23SM90_TMA_LOAD_MULTICASTES1G_vS1H_EENS_8epilogue10collective18CollectiveEpilogueINS1K_30Sm90PtrArrayTmaWarpSpecializedILi4ELi2ELi16ELb1ELb0ELi2EEEJSK_NS6_IJS1C_NSC_ILi32EEEEEENS_6half_tEPNS6_IJSE_lSM_EEES1R_S1T_NS1K_6fusion15FusionCallbacksIS1O_NS1U_17LinearCombinationIS1R_fS1R_fLNS_15FloatRoundStyleE2EEESK_S1Q_JEEES15_NS16_IS18_S1A_NSY_INS6_IJS1C_S1B_EEENS6_IJSE_S1C_EEEEEEENS5_17SM75_U16x8_LDSM_TENS5_14SM90_TMA_STOREES23_NS5_17SM90_U16x8_STSM_TENS5_9Copy_AtomIJNS5_17SM90_U32x4_STSM_NES1R_EEEvEEEvvEEEEvNT_6ParamsE) ;  /* 0xfffffdb802cc7950 */ /* 0x000ff60003c3ffff */
.L_x_427:
[----:B------:R-:W-:-:S00]  /*244d0*/  BRA `(.L_x_427) ;  /* 0xfffffffc00fc7947 */ /* 0x000fc0000383ffff */
[----:B------:R-:W-:-:S00]  /*244e0*/  NOP ;  /* 0x0000000000007918 */ /* 0x000fc00000000000 */
        /* <DEDUP_REMOVED lines=9> */
.L_x_428:


//--------------------- .nv.global.init           --------------------------
	.section	.nv.global.init,"aw",@progbits
.nv.global.init:
	.type		$str$24,@object
	.size		$str$24,($str$25 - $str$24)
$str$24:
        /*0000*/ 	.byte	0x28, 0x61, 0x64, 0x64, 0x72, 0x65, 0x73, 0x73, 0x20, 0x26, 0x20, 0x6d, 0x61, 0x73, 0x6b, 0x29
        /*0010*/ 	.byte	0x20, 0x3d, 0x3d, 0x20, 0x30, 0x00
	.type		$str$25,@object
	.size		$str$25,(__unnamed_1 - $str$25)
$str$25:
        /*0016*/ 	.byte	0x2f, 0x74, 0x6d, 0x70, 0x2f, 0x63, 0x75, 0x74, 0x6c, 0x61, 0x73, 0x73, 0x5f, 0x73, 0x77, 0x65
        /*0026*/ 	.byte	0x65, 0x70, 0x5f, 0x73, 0x72, 0x63, 0x2f, 0x69, 0x6e, 0x63, 0x6c, 0x75, 0x64, 0x65, 0x2f, 0x63
        /*0036*/ 	.byte	0x75, 0x74, 0x65, 0x2f, 0x70, 0x6f, 0x69, 0x6e, 0x74, 0x65, 0x72, 0x5f, 0x66, 0x6c, 0x61, 0x67
        /*0046*/ 	.byte	0x67, 0x65, 0x64, 0x2e, 0x68, 0x70, 0x70, 0x00
	.type		__unnamed_1,@object
	.size		__unnamed_1,(.L_0 - __unnamed_1)
__unnamed_1:
        /* <DEDUP_REMOVED lines=28> */
        /*020e*/ 	.byte	0x3e, 0x3e, 0x3e, 0x3e, 0x3e, 0x5d, 0x00
.L_0:


//--------------------- .nv.shared._ZN7cutlass13device_kernelINS_4gemm6kernel13GemmUniversalINS1_17GroupProblemShapeIN4cute5tupleIJiiiEEEEENS1_10collective13CollectiveMmaINS1_39MainloopSm90ArrayTmaGmmaWarpSpecializedILi2ENS6_IJNS5_1CILi2EEENSC_ILi1EEESE_EEENS1_40KernelPtrArrayTmaWarpSpecializedPingpongEEENS6_IJNSC_ILi128EEENSC_ILi256EEESI_EEENS_10bfloat16_tEPNS6_IJlSE_NSC_ILi0EEEEEESL_SO_NS5_8TiledMMAINS5_8MMA_AtomIJNS5_4SM904GMMA28MMA_64x256x16_F32BF16BF16_SSILNSS_5MajorE0ELSU_0ELNSS_7ScaleInE1ELSV_1EEEEEENS5_6LayoutINS6_IJSE_SE_SE_EEENS6_IJSM_SM_SM_EEEEENS6_IJNS5_10UnderscoreES12_S12_EEEEENS5_13SM90_TMA_LOADENS5_14ComposedLayoutINS5_7SwizzleILi3ELi4ELi3EEENS5_18smem_ptr_flag_bitsILi16EEENSY_INS6_IJNSC_ILi8EEENSC_ILi64EEEEEENS6_IJS1C_SE_EEEEEEEvNS5_8identityENS5_23SM90_TMA_LOAD_MULTICASTES1G_vS1H_EENS_8epilogue10collective18CollectiveEpilogueINS1K_30Sm90PtrArrayTmaWarpSpecializedILi4ELi2ELi16ELb1ELb0ELi2EEEJSK_NS6_IJS1C_NSC_ILi32EEEEEENS_6half_tEPNS6_IJSE_lSM_EEES1R_S1T_NS1K_6fusion15FusionCallbacksIS1O_NS1U_17LinearCombinationIS1R_fS1R_fLNS_15FloatRoundStyleE2EEESK_S1Q_JEEES15_NS16_IS18_S1A_NSY_INS6_IJS1C_S1B_EEENS6_IJSE_S1C_EEEEEEENS5_17SM75_U16x8_LDSM_TENS5_14SM90_TMA_STOREES23_NS5_17SM90_U16x8_STSM_TENS5_9Copy_AtomIJNS5_17SM90_U32x4_STSM_NES1R_EEEvEEEvvEEEEvNT_6ParamsE --------------------------
	.section	.nv.shared._ZN7cutlass13device_kernelINS_4gemm6kernel13GemmUniversalINS1_17GroupProblemShapeIN4cute5tupleIJiiiEEEEENS1_10collective13CollectiveMmaINS1_39MainloopSm90ArrayTmaGmmaWarpSpecializedILi2ENS6_IJNS5_1CILi2EEENSC_ILi1EEESE_EEENS1_40KernelPtrArrayTmaWarpSpecializedPingpongEEENS6_IJNSC_ILi128EEENSC_ILi256EEESI_EEENS_10bfloat16_tEPNS6_IJlSE_NSC_ILi0EEEEEESL_SO_NS5_8TiledMMAINS5_8MMA_AtomIJNS5_4SM904GMMA28MMA_64x256x16_F32BF16BF16_SSILNSS_5MajorE0ELSU_0ELNSS_7ScaleInE1ELSV_1EEEEEENS5_6LayoutINS6_IJSE_SE_SE_EEENS6_IJSM_SM_SM_EEEEENS6_IJNS5_10UnderscoreES12_S12_EEEEENS5_13SM90_TMA_LOADENS5_14ComposedLayoutINS5_7SwizzleILi3ELi4ELi3EEENS5_18smem_ptr_flag_bitsILi16EEENSY_INS6_IJNSC_ILi8EEENSC_ILi64EEEEEENS6_IJS1C_SE_EEEEEEEvNS5_8identityENS5_23SM90_TMA_LOAD_MULTICASTES1G_vS1H_EENS_8epilogue10collective18CollectiveEpilogueINS1K_30Sm90PtrArrayTmaWarpSpecializedILi4ELi2ELi16ELb1ELb0ELi2EEEJSK_NS6_IJS1C_NSC_ILi32EEEEEENS_6half_tEPNS6_IJSE_lSM_EEES1R_S1T_NS1K_6fusion15FusionCallbacksIS1O_NS1U_17LinearCombinationIS1R_fS1R_fLNS_15FloatRoundStyleE2EEESK_S1Q_JEEES15_NS16_IS18_S1A_NSY_INS6_IJS1C_S1B_EEENS6_IJSE_S1C_EEEEEEENS5_17SM75_U16x8_LDSM_TENS5_14SM90_TMA_STOREES23_NS5_17SM90_U16x8_STSM_TENS5_9Copy_AtomIJNS5_17SM90_U32x4_STSM_NES1R_EEEvEEEvvEEEEvNT_6ParamsE,"aw",@nobits
	.sectionflags	@""
	.align	16
	.zero		1024


//--------------------- .nv.shared.reserved.0     --------------------------
	.section	.nv.shared.reserved.0,"aw",@nobits
	.weak		__nv_reservedSMEM_offset_0_alias
	.size		__nv_reservedSMEM_offset_0_alias, 0, 0
	.other		__nv_reservedSMEM_offset_0_alias,@"STO_CUDA_RESERVED_SHARED STV_DEFAULT"
__nv_reservedSMEM_offset_0_alias:
	.zero		0


//--------------------- .nv.global                --------------------------
	.section	.nv.global,"aw",@nobits
.nv.global:
	.type		_ZN39_INTERNAL_4f315923_4_k_cu_9cb10095_27924cute1_E,@object
	.size		_ZN39_INTERNAL_4f315923_4_k_cu_9cb10095_27924cute1_E,(_ZN39_INTERNAL_4f315923_4_k_cu_9cb10095_27924cuda3std3__45__cpo6cbeginE - _ZN39_INTERNAL_4f315923_4_k_cu_9cb10095_27924cute1_E)
_ZN39_INTERNAL_4f315923_4_k_cu_9cb10095_27924cute1_E:
	.zero		1
	.type		_ZN39_INTERNAL_4f315923_4_k_cu_9cb10095_27924cuda3std3__45__cpo6cbeginE,@object
	.size		_ZN39_INTERNAL_4f315923_4_k_cu_9cb10095_27924cuda3std3__45__cpo6cbeginE,(_ZN39_INTERNAL_4f315923_4_k_cu_9cb10095_27924cuda3std3__48in_placeE - _ZN39_INTERNAL_4f315923_4_k_cu_9cb10095_27924cuda3std3__45__cpo6cbeginE)
_ZN39_INTERNAL_4f315923_4_k_cu_9cb10095_27924cuda3std3__45__cpo6cbeginE:
	.zero		1
	.type		_ZN39_INTERNAL_4f315923_4_k_cu_9cb10095_27924cuda3std3__48in_placeE,@object
	.size		_ZN39_INTERNAL_4f315923_4_k_cu_9cb10095_27924cuda3std3__48in_placeE,(_ZN39_INTERNAL_4f315923_4_k_cu_9cb10095_27924cuda3std6ranges3__45__cpo9iter_moveE - _ZN39_INTERNAL_4f315923_4_k_cu_9cb10095_27924cuda3std3__48in_placeE)
_ZN39_INTERNAL_4f315923_4_k_cu_9cb10095_27924cuda3std3__48in_placeE:
	.zero		1
	.type		_ZN39_INTERNAL_4f315923_4_k_cu_9cb10095_27924cuda3std6ranges3__45__cpo9iter_moveE,@object
	.size		_ZN39_INTERNAL_4f315923_4_k_cu_9cb10095_27924cuda3std6ranges3__45__cpo9iter_moveE,(_ZN39_INTERNAL_4f315923_4_k_cu_9cb10095_27924cuda3std3__45__cpo5beginE - _ZN39_INTERNAL_4f315923_4_k_cu_9cb10095_27924cuda3std6ranges3__45__cpo9iter_moveE)
_ZN39_INTERNAL_4f315923_4_k_cu_9cb10095_27924cuda3std6ranges3__45__cpo9iter_moveE:
	.zero		1
	.type		_ZN39_INTERNAL_4f315923_4_k_cu_9cb10095_27924cuda3std3__45__cpo5beginE,@object
	.size		_ZN39_INTERNAL_4f315923_4_k_cu_9cb10095_27924cuda3std3__45__cpo5beginE,(_ZN39_INTERNAL_4f315923_4_k_cu_9cb10095_27924cuda3std3__441_GLOBAL__N__4f315923_4_k_cu_9cb10095_27926ignoreE - _ZN39_INTERNAL_4f315923_4_k_cu_9cb10095_27924cuda3std3__45__cpo5beginE)
_ZN39_INTERNAL_4f315923_4_k_cu_9cb10095_27924cuda3std3__45__cpo5beginE:
	.zero		1
	.type		_ZN39_INTERNAL_4f315923_4_k_cu_9cb10095_27924cuda3std3__441_GLOBAL__N__4f315923_4_k_cu_9cb10095_27926ignoreE,@object
	.size		_ZN39_INTERNAL_4f315923_4_k_cu_9cb10095_27924cuda3std3__441_GLOBAL__N__4f315923_4_k_cu_9cb10095_27926ignoreE,(_ZN39_INTERNAL_4f315923_4_k_cu_9cb10095_27924cute7productE - _ZN39_INTERNAL_4f315923_4_k_cu_9cb10095_27924cuda3std3__441_GLOBAL__N__4f315923_4_k_cu_9cb10095_27926ignoreE)
_ZN39_INTERNAL_4f315923_4_k_cu_9cb10095_27924cuda3std3__441_GLOBAL__N__4f315923_4_k_cu_9cb10095_27926ignoreE:
	.zero		1
	.type		_ZN39_INTERNAL_4f315923_4_k_cu_9cb10095_27924cute7productE,@object
	.size		_ZN39_INTERNAL_4f315923_4_k_cu_9cb10095_27924cute7productE,(_ZN39_INTERNAL_4f315923_4_k_cu_9cb10095_27924cuda3std3__45__cpo3endE - _ZN39_INTERNAL_4f315923_4_k_cu_9cb10095_27924cute7productE)
_ZN39_INTERNAL_4f315923_4_k_cu_9cb10095_27924cute7productE:
	.zero		1
	.type		_ZN39_INTERNAL_4f315923_4_k_cu_9cb10095_27924cuda3std3__45__cpo3endE,@object
	.size		_ZN39_INTERNAL_4f315923_4_k_cu_9cb10095_27924cuda3std3__45__cpo3endE,(_ZN39_INTERNAL_4f315923_4_k_cu_9cb10095_27924cuda3std3__419piecewise_constructE - _ZN39_INTERNAL_4f315923_4_k_cu_9cb10095_27924cuda3std3__45__cpo3endE)
_ZN39_INTERNAL_4f315923_4_k_cu_9cb10095_27924cuda3std3__45__cpo3endE:
	.zero		1
	.type		_ZN39_INTERNAL_4f315923_4_k_cu_9cb10095_27924cuda3std3__419piecewise_constructE,@object
	.size		_ZN39_INTERNAL_4f315923_4_k_cu_9cb10095_27924cuda3std3__419piecewise_constructE,(_ZN39_INTERNAL_4f315923_4_k_cu_9cb10095_27924cuda3std3__45__cpo4cendE - _ZN39_INTERNAL_4f315923_4_k_cu_9cb10095_27924cuda3std3__419piecewise_constructE)
_ZN39_INTERNAL_4f315923_4_k_cu_9cb10095_27924cuda3std3__419piecewise_constructE:
	.zero		1
	.type		_ZN39_INTERNAL_4f315923_4_k_cu_9cb10095_27924cuda3std3__45__cpo4cendE,@object
	.size		_ZN39_INTERNAL_4f315923_4_k_cu_9cb10095_27924cuda3std3__45__cpo4cendE,(_ZN39_INTERNAL_4f315923_4_k_cu_9cb10095_27924cuda3std6ranges3__45__cpo4swapE - _ZN39_INTERNAL_4f315923_4_k_cu_9cb10095_27924cuda3std3__45__cpo4cendE)
_ZN39_INTERNAL_4f315923_4_k_cu_9cb10095_27924cuda3std3__45__cpo4cendE:
	.zero		1
	.type		_ZN39_INTERNAL_4f315923_4_k_cu_9cb10095_27924cuda3std6ranges3__45__cpo4swapE,@object
	.size		_ZN39_INTERNAL_4f315923_4_k_cu_9cb10095_27924cuda3std6ranges3__45__cpo4swapE,(.L_8 - _ZN39_INTERNAL_4f315923_4_k_cu_9cb10095_27924cuda3std6ranges3__45__cpo4swapE)
_ZN39_INTERNAL_4f315923_4_k_cu_9cb10095_27924cuda3std6ranges3__45__cpo4swapE:
	.zero		1
.L_8:


//--------------------- .nv.constant0._ZN7cutlass13device_kernelINS_4gemm6kernel13GemmUniversalINS1_17GroupProblemShapeIN4cute5tupleIJiiiEEEEENS1_10collective13CollectiveMmaINS1_39MainloopSm90ArrayTmaGmmaWarpSpecializedILi2ENS6_IJNS5_1CILi2EEENSC_ILi1EEESE_EEENS1_40KernelPtrArrayTmaWarpSpecializedPingpongEEENS6_IJNSC_ILi128EEENSC_ILi256EEESI_EEENS_10bfloat16_tEPNS6_IJlSE_NSC_ILi0EEEEEESL_SO_NS5_8TiledMMAINS5_8MMA_AtomIJNS5_4SM904GMMA28MMA_64x256x16_F32BF16BF16_SSILNSS_5MajorE0ELSU_0ELNSS_7ScaleInE1ELSV_1EEEEEENS5_6LayoutINS6_IJSE_SE_SE_EEENS6_IJSM_SM_SM_EEEEENS6_IJNS5_10UnderscoreES12_S12_EEEEENS5_13SM90_TMA_LOADENS5_14ComposedLayoutINS5_7SwizzleILi3ELi4ELi3EEENS5_18smem_ptr_flag_bitsILi16EEENSY_INS6_IJNSC_ILi8EEENSC_ILi64EEEEEENS6_IJS1C_SE_EEEEEEEvNS5_8identityENS5_23SM90_TMA_LOAD_MULTICASTES1G_vS1H_EENS_8epilogue10collective18CollectiveEpilogueINS1K_30Sm90PtrArrayTmaWarpSpecializedILi4ELi2ELi16ELb1ELb0ELi2EEEJSK_NS6_IJS1C_NSC_ILi32EEEEEENS_6half_tEPNS6_IJSE_lSM_EEES1R_S1T_NS1K_6fusion15FusionCallbacksIS1O_NS1U_17LinearCombinationIS1R_fS1R_fLNS_15FloatRoundStyleE2EEESK_S1Q_JEEES15_NS16_IS18_S1A_NSY_INS6_IJS1C_S1B_EEENS6_IJSE_S1C_EEEEEEENS5_17SM75_U16x8_LDSM_TENS5_14SM90_TMA_STOREES23_NS5_17SM90_U16x8_STSM_TENS5_9Copy_AtomIJNS5_17SM90_U32x4_STSM_NES1R_EEEvEEEvvEEEEvNT_6ParamsE --------------------------
	.section	.nv.constant0._ZN7cutlass13device_kernelINS_4gemm6kernel13GemmUniversalINS1_17GroupProblemShapeIN4cute5tupleIJiiiEEEEENS1_10collective13CollectiveMmaINS1_39MainloopSm90ArrayTmaGmmaWarpSpecializedILi2ENS6_IJNS5_1CILi2EEENSC_ILi1EEESE_EEENS1_40KernelPtrArrayTmaWarpSpecializedPingpongEEENS6_IJNSC_ILi128EEENSC_ILi256EEESI_EEENS_10bfloat16_tEPNS6_IJlSE_NSC_ILi0EEEEEESL_SO_NS5_8TiledMMAINS5_8MMA_AtomIJNS5_4SM904GMMA28MMA_64x256x16_F32BF16BF16_SSILNSS_5MajorE0ELSU_0ELNSS_7ScaleInE1ELSV_1EEEEEENS5_6LayoutINS6_IJSE_SE_SE_EEENS6_IJSM_SM_SM_EEEEENS6_IJNS5_10UnderscoreES12_S12_EEEEENS5_13SM90_TMA_LOADENS5_14ComposedLayoutINS5_7SwizzleILi3ELi4ELi3EEENS5_18smem_ptr_flag_bitsILi16EEENSY_INS6_IJNSC_ILi8EEENSC_ILi64EEEEEENS6_IJS1C_SE_EEEEEEEvNS5_8identityENS5_23SM90_TMA_LOAD_MULTICASTES1G_vS1H_EENS_8epilogue10collective18CollectiveEpilogueINS1K_30Sm90PtrArrayTmaWarpSpecializedILi4ELi2ELi16ELb1ELb0ELi2EEEJSK_NS6_IJS1C_NSC_ILi32EEEEEENS_6half_tEPNS6_IJSE_lSM_EEES1R_S1T_NS1K_6fusion15FusionCallbacksIS1O_NS1U_17LinearCombinationIS1R_fS1R_fLNS_15FloatRoundStyleE2EEESK_S1Q_JEEES15_NS16_IS18_S1A_NSY_INS6_IJS1C_S1B_EEENS6_IJSE_S1C_EEEEEEENS5_17SM75_U16x8_LDSM_TENS5_14SM90_TMA_STOREES23_NS5_17SM90_U16x8_STSM_TENS5_9Copy_AtomIJNS5_17SM90_U32x4_STSM_NES1R_EEEvEEEvvEEEEvNT_6ParamsE,"a",@progbits
	.sectionflags	@""
	.align	4
.nv.constant0._ZN7cutlass13device_kernelINS_4gemm6kernel13GemmUniversalINS1_17GroupProblemShapeIN4cute5tupleIJiiiEEEEENS1_10collective13CollectiveMmaINS1_39MainloopSm90ArrayTmaGmmaWarpSpecializedILi2ENS6_IJNS5_1CILi2EEENSC_ILi1EEESE_EEENS1_40KernelPtrArrayTmaWarpSpecializedPingpongEEENS6_IJNSC_ILi128EEENSC_ILi256EEESI_EEENS_10bfloat16_tEPNS6_IJlSE_NSC_ILi0EEEEEESL_SO_NS5_8TiledMMAINS5_8MMA_AtomIJNS5_4SM904GMMA28MMA_64x256x16_F32BF16BF16_SSILNSS_5MajorE0ELSU_0ELNSS_7ScaleInE1ELSV_1EEEEEENS5_6LayoutINS6_IJSE_SE_SE_EEENS6_IJSM_SM_SM_EEEEENS6_IJNS5_10UnderscoreES12_S12_EEEEENS5_13SM90_TMA_LOADENS5_14ComposedLayoutINS5_7SwizzleILi3ELi4ELi3EEENS5_18smem_ptr_flag_bitsILi16EEENSY_INS6_IJNSC_ILi8EEENSC_ILi64EEEEEENS6_IJS1C_SE_EEEEEEEvNS5_8identityENS5_23SM90_TMA_LOAD_MULTICASTES1G_vS1H_EENS_8epilogue10collective18CollectiveEpilogueINS1K_30Sm90PtrArrayTmaWarpSpecializedILi4ELi2ELi16ELb1ELb0ELi2EEEJSK_NS6_IJS1C_NSC_ILi32EEEEEENS_6half_tEPNS6_IJSE_lSM_EEES1R_S1T_NS1K_6fusion15FusionCallbacksIS1O_NS1U_17LinearCombinationIS1R_fS1R_fLNS_15FloatRoundStyleE2EEESK_S1Q_JEEES15_NS16_IS18_S1A_NSY_INS6_IJS1C_S1B_EEENS6_IJSE_S1C_EEEEEEENS5_17SM75_U16x8_LDSM_TENS5_14SM90_TMA_STOREES23_NS5_17SM90_U16x8_STSM_TENS5_9Copy_AtomIJNS5_17SM90_U32x4_STSM_NES1R_EEEvEEEvvEEEEvNT_6ParamsE:
	.zero		2432


//--------------------- SYMBOLS --------------------------

	.type		.nv.reservedSmem.offset0,@object
	.size		.nv.reservedSmem.offset0,0x4
	.type		__assertfail,@function
